	.target	sm_90a

	.elftype	@"ET_EXEC"


//--------------------- .note.nv.tkinfo           --------------------------
	.section	.note.nv.tkinfo,"",@"SHT_NOTE"
	.sectionflags	@"SHF_NOTE_NV_TKINFO"
	.tkinfo
        /*0018*/ 	.word	0x00000002
        /*0030*/ 	.string	""
        /*0030*/ 	.string	"ptxas"
        /*0030*/ 	.string	"Cuda compilation tools, release 13.0, V13.0.88"
        /*0030*/ 	.string	"Build cuda_13.0.r13.0/compiler.36424714_0"
        /*0030*/ 	.string	"-arch sm_90a -m 64 "



//--------------------- .note.nv.cuinfo           --------------------------
	.section	.note.nv.cuinfo,"",@"SHT_NOTE"
	.sectionflags	@"SHF_NOTE_NV_CUINFO"
        /*0018*/ 	.short	0x0002
        /*001a*/ 	.short	0x005a
        /*001c*/ 	.short	0x0082
	.zero		2


//--------------------- .nv.info                  --------------------------
	.section	.nv.info,"",@"SHT_CUDA_INFO"
	.align	4


	//----- nvinfo : EIATTR_REGCOUNT
	.align		4
        /*0000*/ 	.byte	0x04, 0x2f
        /*0002*/ 	.short	(.L_16 - .L_15)
	.align		4
.L_15:
        /*0004*/ 	.word	index@(_ZN7cutlass13device_kernelINS_4gemm6kernel13GemmUniversalIN4cute5tupleIJiiiiEEENS1_10collective13CollectiveMmaINS1_37MainloopSm90TmaGmmaWarpSpecializedFP8ILi8ENS5_IJNS4_1CILi2EEENSA_ILi1EEESC_EEENS1_35KernelTmaWarpSpecializedCooperativeEEENS5_IJNSA_ILi256EEENSA_ILi128EEENSA_ILi64EEEEEENS_12float_e4m3_tENS5_IJlSC_lEEESK_SL_NS4_8TiledMMAINS4_8MMA_AtomIJNS4_4SM904GMMA31MMA_64x128x32_F32E4M3E4M3_SS_TNILNSP_7ScaleInE1ELSR_1EEEEEENS4_6LayoutISD_NS5_IJSC_NSA_ILi0EEESV_EEEEENS5_IJNS4_10UnderscoreESY_SY_EEEEENS4_13SM90_TMA_LOADENS4_14ComposedLayoutINS4_7SwizzleILi2ELi4ELi3EEENS4_18smem_ptr_flag_bitsILi8EEENSU_INS5_IJNSA_ILi8EEESI_EEENS5_IJSI_SC_EEEEEEEvNS4_8identityENS4_23SM90_TMA_LOAD_MULTICASTES1B_vS1C_EENS_8epilogue10collective18CollectiveEpilogueINS1F_22Sm90TmaWarpSpecializedILi4ELi2ELi16ELb0ELb0EEEJSJ_NS5_IJSH_NSA_ILi32EEEEEESK_SL_SK_SL_NS1F_6fusion15FusionCallbacksIS1J_NS1M_17LinearCombinationISK_fSK_fLNS_15FloatRoundStyleE2EEESJ_S1L_JEEES11_NS12_INS13_ILi1ELi4ELi3EEES16_NSU_INS5_IJS17_S1K_EEENS5_IJS1K_SC_EEEEEEENS4_39AutoVectorizingCopyWithAssumedAlignmentILi128EEENS4_14SM90_TMA_STOREES1W_S1Y_NS4_9Copy_AtomIJNS4_17SM90_U32x4_STSM_NENS_6half_tEEEEvEEEvvEEEEvNT_6ParamsE)
        /*0008*/ 	.word	0x000000a8


	//----- nvinfo : EIATTR_FRAME_SIZE
	.align		4
.L_16:
        /*000c*/ 	.byte	0x04, 0x11
        /*000e*/ 	.short	(.L_18 - .L_17)
	.align		4
.L_17:
        /*0010*/ 	.word	index@(_ZN7cutlass13device_kernelINS_4gemm6kernel13GemmUniversalIN4cute5tupleIJiiiiEEENS1_10collective13CollectiveMmaINS1_37MainloopSm90TmaGmmaWarpSpecializedFP8ILi8ENS5_IJNS4_1CILi2EEENSA_ILi1EEESC_EEENS1_35KernelTmaWarpSpecializedCooperativeEEENS5_IJNSA_ILi256EEENSA_ILi128EEENSA_ILi64EEEEEENS_12float_e4m3_tENS5_IJlSC_lEEESK_SL_NS4_8TiledMMAINS4_8MMA_AtomIJNS4_4SM904GMMA31MMA_64x128x32_F32E4M3E4M3_SS_TNILNSP_7ScaleInE1ELSR_1EEEEEENS4_6LayoutISD_NS5_IJSC_NSA_ILi0EEESV_EEEEENS5_IJNS4_10UnderscoreESY_SY_EEEEENS4_13SM90_TMA_LOADENS4_14ComposedLayoutINS4_7SwizzleILi2ELi4ELi3EEENS4_18smem_ptr_flag_bitsILi8EEENSU_INS5_IJNSA_ILi8EEESI_EEENS5_IJSI_SC_EEEEEEEvNS4_8identityENS4_23SM90_TMA_LOAD_MULTICASTES1B_vS1C_EENS_8epilogue10collective18CollectiveEpilogueINS1F_22Sm90TmaWarpSpecializedILi4ELi2ELi16ELb0ELb0EEEJSJ_NS5_IJSH_NSA_ILi32EEEEEESK_SL_SK_SL_NS1F_6fusion15FusionCallbacksIS1J_NS1M_17LinearCombinationISK_fSK_fLNS_15FloatRoundStyleE2EEESJ_S1L_JEEES11_NS12_INS13_ILi1ELi4ELi3EEES16_NSU_INS5_IJS17_S1K_EEENS5_IJS1K_SC_EEEEEEENS4_39AutoVectorizingCopyWithAssumedAlignmentILi128EEENS4_14SM90_TMA_STOREES1W_S1Y_NS4_9Copy_AtomIJNS4_17SM90_U32x4_STSM_NENS_6half_tEEEEvEEEvvEEEEvNT_6ParamsE)
        /*0014*/ 	.word	0x000000e0


	//----- nvinfo : EIATTR_MIN_STACK_SIZE
	.align		4
.L_18:
        /*0018*/ 	.byte	0x04, 0x12
        /*001a*/ 	.short	(.L_20 - .L_19)
	.align		4
.L_19:
        /*001c*/ 	.word	index@(_ZN7cutlass13device_kernelINS_4gemm6kernel13GemmUniversalIN4cute5tupleIJiiiiEEENS1_10collective13CollectiveMmaINS1_37MainloopSm90TmaGmmaWarpSpecializedFP8ILi8ENS5_IJNS4_1CILi2EEENSA_ILi1EEESC_EEENS1_35KernelTmaWarpSpecializedCooperativeEEENS5_IJNSA_ILi256EEENSA_ILi128EEENSA_ILi64EEEEEENS_12float_e4m3_tENS5_IJlSC_lEEESK_SL_NS4_8TiledMMAINS4_8MMA_AtomIJNS4_4SM904GMMA31MMA_64x128x32_F32E4M3E4M3_SS_TNILNSP_7ScaleInE1ELSR_1EEEEEENS4_6LayoutISD_NS5_IJSC_NSA_ILi0EEESV_EEEEENS5_IJNS4_10UnderscoreESY_SY_EEEEENS4_13SM90_TMA_LOADENS4_14ComposedLayoutINS4_7SwizzleILi2ELi4ELi3EEENS4_18smem_ptr_flag_bitsILi8EEENSU_INS5_IJNSA_ILi8EEESI_EEENS5_IJSI_SC_EEEEEEEvNS4_8identityENS4_23SM90_TMA_LOAD_MULTICASTES1B_vS1C_EENS_8epilogue10collective18CollectiveEpilogueINS1F_22Sm90TmaWarpSpecializedILi4ELi2ELi16ELb0ELb0EEEJSJ_NS5_IJSH_NSA_ILi32EEEEEESK_SL_SK_SL_NS1F_6fusion15FusionCallbacksIS1J_NS1M_17LinearCombinationISK_fSK_fLNS_15FloatRoundStyleE2EEESJ_S1L_JEEES11_NS12_INS13_ILi1ELi4ELi3EEES16_NSU_INS5_IJS17_S1K_EEENS5_IJS1K_SC_EEEEEEENS4_39AutoVectorizingCopyWithAssumedAlignmentILi128EEENS4_14SM90_TMA_STOREES1W_S1Y_NS4_9Copy_AtomIJNS4_17SM90_U32x4_STSM_NENS_6half_tEEEEvEEEvvEEEEvNT_6ParamsE)
        /*0020*/ 	.word	0x000000e0
.L_20:


//--------------------- .nv.compat                --------------------------
	.section	.nv.compat,"",@"SHT_CUDA_COMPAT_INFO"
	.align	4
        /*0000*/ 	.byte	0x02, 0x09, 0x01, 0x00, 0x02, 0x02, 0x04, 0x00, 0x02, 0x05, 0x05, 0x00, 0x03, 0x07, 0x01, 0x01
        /*0010*/ 	.byte	0x02, 0x03, 0x01, 0x00, 0x02, 0x06, 0x01, 0x00, 0x04, 0x0b, 0x08, 0x00, 0x00, 0x00, 0x00, 0x00
        /*0020*/ 	.byte	0x00, 0x00, 0x00, 0x00


//--------------------- .nv.info._ZN7cutlass13device_kernelINS_4gemm6kernel13GemmUniversalIN4cute5tupleIJiiiiEEENS1_10collective13CollectiveMmaINS1_37MainloopSm90TmaGmmaWarpSpecializedFP8ILi8ENS5_IJNS4_1CILi2EEENSA_ILi1EEESC_EEENS1_35KernelTmaWarpSpecializedCooperativeEEENS5_IJNSA_ILi256EEENSA_ILi128EEENSA_ILi64EEEEEENS_12float_e4m3_tENS5_IJlSC_lEEESK_SL_NS4_8TiledMMAINS4_8MMA_AtomIJNS4_4SM904GMMA31MMA_64x128x32_F32E4M3E4M3_SS_TNILNSP_7ScaleInE1ELSR_1EEEEEENS4_6LayoutISD_NS5_IJSC_NSA_ILi0EEESV_EEEEENS5_IJNS4_10UnderscoreESY_SY_EEEEENS4_13SM90_TMA_LOADENS4_14ComposedLayoutINS4_7SwizzleILi2ELi4ELi3EEENS4_18smem_ptr_flag_bitsILi8EEENSU_INS5_IJNSA_ILi8EEESI_EEENS5_IJSI_SC_EEEEEEEvNS4_8identityENS4_23SM90_TMA_LOAD_MULTICASTES1B_vS1C_EENS_8epilogue10collective18CollectiveEpilogueINS1F_22Sm90TmaWarpSpecializedILi4ELi2ELi16ELb0ELb0EEEJSJ_NS5_IJSH_NSA_ILi32EEEEEESK_SL_SK_SL_NS1F_6fusion15FusionCallbacksIS1J_NS1M_17LinearCombinationISK_fSK_fLNS_15FloatRoundStyleE2EEESJ_S1L_JEEES11_NS12_INS13_ILi1ELi4ELi3EEES16_NSU_INS5_IJS17_S1K_EEENS5_IJS1K_SC_EEEEEEENS4_39AutoVectorizingCopyWithAssumedAlignmentILi128EEENS4_14SM90_TMA_STOREES1W_S1Y_NS4_9Copy_AtomIJNS4_17SM90_U32x4_STSM_NENS_6half_tEEEEvEEEvvEEEEvNT_6ParamsE --------------------------
	.section	.nv.info._ZN7cutlass13device_kernelINS_4gemm6kernel13GemmUniversalIN4cute5tupleIJiiiiEEENS1_10collective13CollectiveMmaINS1_37MainloopSm90TmaGmmaWarpSpecializedFP8ILi8ENS5_IJNS4_1CILi2EEENSA_ILi1EEESC_EEENS1_35KernelTmaWarpSpecializedCooperativeEEENS5_IJNSA_ILi256EEENSA_ILi128EEENSA_ILi64EEEEEENS_12float_e4m3_tENS5_IJlSC_lEEESK_SL_NS4_8TiledMMAINS4_8MMA_AtomIJNS4_4SM904GMMA31MMA_64x128x32_F32E4M3E4M3_SS_TNILNSP_7ScaleInE1ELSR_1EEEEEENS4_6LayoutISD_NS5_IJSC_NSA_ILi0EEESV_EEEEENS5_IJNS4_10UnderscoreESY_SY_EEEEENS4_13SM90_TMA_LOADENS4_14ComposedLayoutINS4_7SwizzleILi2ELi4ELi3EEENS4_18smem_ptr_flag_bitsILi8EEENSU_INS5_IJNSA_ILi8EEESI_EEENS5_IJSI_SC_EEEEEEEvNS4_8identityENS4_23SM90_TMA_LOAD_MULTICASTES1B_vS1C_EENS_8epilogue10collective18CollectiveEpilogueINS1F_22Sm90TmaWarpSpecializedILi4ELi2ELi16ELb0ELb0EEEJSJ_NS5_IJSH_NSA_ILi32EEEEEESK_SL_SK_SL_NS1F_6fusion15FusionCallbacksIS1J_NS1M_17LinearCombinationISK_fSK_fLNS_15FloatRoundStyleE2EEESJ_S1L_JEEES11_NS12_INS13_ILi1ELi4ELi3EEES16_NSU_INS5_IJS17_S1K_EEENS5_IJS1K_SC_EEEEEEENS4_39AutoVectorizingCopyWithAssumedAlignmentILi128EEENS4_14SM90_TMA_STOREES1W_S1Y_NS4_9Copy_AtomIJNS4_17SM90_U32x4_STSM_NENS_6half_tEEEEvEEEvvEEEEvNT_6ParamsE,"",@"SHT_CUDA_INFO"
	.sectionflags	@""
	.align	4


	//----- nvinfo : EIATTR_CUDA_API_VERSION
	.align		4
        /*0000*/ 	.byte	0x04, 0x37
        /*0002*/ 	.short	(.L_22 - .L_21)
.L_21:
        /*0004*/ 	.word	0x00000082


	//----- nvinfo : EIATTR_KPARAM_INFO
	.align		4
.L_22:
        /*0008*/ 	.byte	0x04, 0x17
        /*000a*/ 	.short	(.L_24 - .L_23)
.L_23:
        /*000c*/ 	.word	0x00000000
        /*0010*/ 	.short	0x0000
        /*0012*/ 	.short	0x0070
        /*0014*/ 	.byte	0x00, 0xf0, 0x01, 0x1c


	//----- nvinfo : EIATTR_SPARSE_MMA_MASK
	.align		4
.L_24:
        /*0018*/ 	.byte	0x03, 0x50
        /*001a*/ 	.short	0x0000


	//----- nvinfo : EIATTR_MAXREG_COUNT
	.align		4
        /*001c*/ 	.byte	0x03, 0x1b
        /*001e*/ 	.short	0x00a8


	//----- nvinfo : EIATTR_NUM_BARRIERS
	.align		4
        /*0020*/ 	.byte	0x02, 0x4c
        /*0022*/ 	.byte	0x02
	.zero		1


	//----- nvinfo : EIATTR_EXTERNS
	.align		4
        /*0024*/ 	.byte	0x04, 0x0f
        /*0026*/ 	.short	(.L_26 - .L_25)


	//   ....[0]....
	.align		4
.L_25:
        /*0028*/ 	.word	index@(__assertfail)


	//----- nvinfo : EIATTR_ANNOTATIONS
	.align		4
.L_26:
        /*002c*/ 	.byte	0x04, 0x55
        /*002e*/ 	.short	(.L_28 - .L_27)


	//   ....[0]....
.L_27:
        /*0030*/ 	.word	0x00000001
        /*0034*/ 	.byte	0x70, 0x0c, 0x00, 0x00, 0x01, 0x00, 0x00, 0x00, 0x50, 0x0d, 0x00, 0x00, 0x01, 0x00, 0x00, 0x00
        /* <DEDUP_REMOVED lines=223> */
        /*0e34*/ 	.byte	0x10, 0xe0, 0x00, 0x00, 0x01, 0x00, 0x00, 0x00, 0x30, 0xe0, 0x00, 0x00


	//----- nvinfo : EIATTR_MERCURY_ISA_VERSION
	.align		4
.L_28:
        /*0e40*/ 	.byte	0x03, 0x5f
        /*0e42*/ 	.short	0x0101


	//----- nvinfo : EIATTR_INT_WARP_WIDE_INSTR_OFFSETS
	.align		4
        /*0e44*/ 	.byte	0x04, 0x31
        /*0e46*/ 	.short	(.L_30 - .L_29)


	//   ....[0]....
.L_29:
        /*0e48*/ 	.word	0x00000b30


	//   ....[1]....
        /*0e4c*/ 	.word	0x00000b40


	//   ....[2]....
        /*0e50*/ 	.word	0x00000c30


	//   ....[3]....
        /*0e54*/ 	.word	0x000058e0


	//----- nvinfo : EIATTR_COOP_GROUP_MASK_REGIDS
	.align		4
.L_30:
        /*0e58*/ 	.byte	0x04, 0x29
        /*0e5a*/ 	.short	(.L_32 - .L_31)


	//   ....[0]....
.L_31:
        /*0e5c*/ 	.word	0xffffffff


	//   ....[1]....
        /*0e60*/ 	.word	0xffffffff


	//   ....[2]....
        /*0e64*/ 	.word	0xffffffff


	//   ....[3]....
        /*0e68*/ 	.word	0xffffffff


	//   ....[4]....
        /*0e6c*/ 	.word	0xffffffff


	//   ....[5]....
        /*0e70*/ 	.word	0xffffffff


	//   ....[6]....
        /*0e74*/ 	.word	0xffffffff


	//----- nvinfo : EIATTR_COOP_GROUP_INSTR_OFFSETS
	.align		4
.L_32:
        /*0e78*/ 	.byte	0x04, 0x28
        /*0e7a*/ 	.short	(.L_34 - .L_33)


	//   ....[0]....
.L_33:
        /*0e7c*/ 	.word	0x00000070


	//   ....[1]....
        /*0e80*/ 	.word	0x000000a0


	//   ....[2]....
        /*0e84*/ 	.word	0x00000460


	//   ....[3]....
        /*0e88*/ 	.word	0x00000780


	//   ....[4]....
        /*0e8c*/ 	.word	0x000009d0


	//   ....[5]....
        /*0e90*/ 	.word	0x00000d90


	//   ....[6]....
        /*0e94*/ 	.word	0x00001af0


	//----- nvinfo : EIATTR_REG_RECONFIG
	.align		4
.L_34:
        /*0e98*/ 	.byte	0x01, 0x54
	.zero		2


	//----- nvinfo : EIATTR_SYSCALL_OFFSETS
	.align		4
        /*0e9c*/ 	.byte	0x04, 0x46
        /*0e9e*/ 	.short	(.L_36 - .L_35)


	//   ....[0]....
.L_35:
        /*0ea0*/ 	.word	0x00005b30


	//   ....[1]....
        /*0ea4*/ 	.word	0x00005c70


	//----- nvinfo : EIATTR_MBARRIER_INSTR_OFFSETS
	.align		4
.L_36:
        /*0ea8*/ 	.byte	0x04, 0x39
        /*0eaa*/ 	.short	(.L_38 - .L_37)


	//   ....[0]....
.L_37:
        /*0eac*/ 	.word	0x00000610
        /*0eb0*/ 	.word	0x000000ff
        /*0eb4*/ 	.word	0x00000000
        /*0eb8*/ 	.short	0x0100
        /*0eba*/ 	.byte	0x08
	.zero		1


	//   ....[1]....
        /*0ebc*/ 	.word	0x00000620
        /*0ec0*/ 	.word	0x000000ff
        /*0ec4*/ 	.word	0x00000040
        /*0ec8*/ 	.short	0x0100
        /*0eca*/ 	.byte	0x08
	.zero		1


	//   ....[2]....
        /*0ecc*/ 	.word	0x00000630
        /*0ed0*/ 	.word	0x000000ff
        /*0ed4*/ 	.word	0x00000008
        /*0ed8*/ 	.short	0x0100
        /*0eda*/ 	.byte	0x08
	.zero		1


	//   ....[3]....
        /*0edc*/ 	.word	0x00000640
        /*0ee0*/ 	.word	0x000000ff
        /*0ee4*/ 	.word	0x00000048
        /*0ee8*/ 	.short	0x0100
        /*0eea*/ 	.byte	0x08
	.zero		1


	//   ....[4]....
        /*0eec*/ 	.word	0x00000650
        /*0ef0*/ 	.word	0x000000ff
        /*0ef4*/ 	.word	0x00000010
        /*0ef8*/ 	.short	0x0100
        /*0efa*/ 	.byte	0x08
	.zero		1


	//   ....[5]....
        /*0efc*/ 	.word	0x00000660
        /*0f00*/ 	.word	0x000000ff
        /*0f04*/ 	.word	0x00000050
        /*0f08*/ 	.short	0x0100
        /*0f0a*/ 	.byte	0x08
	.zero		1


	//   ....[6]....
        /*0f0c*/ 	.word	0x00000670
        /*0f10*/ 	.word	0x000000ff
        /*0f14*/ 	.word	0x00000018
        /*0f18*/ 	.short	0x0100
        /*0f1a*/ 	.byte	0x08
	.zero		1


	//   ....[7]....
        /*0f1c*/ 	.word	0x00000680
        /*0f20*/ 	.word	0x000000ff
        /*0f24*/ 	.word	0x00000058
        /*0f28*/ 	.short	0x0100
        /*0f2a*/ 	.byte	0x08
	.zero		1


	//   ....[8]....
        /*0f2c*/ 	.word	0x00000690
        /*0f30*/ 	.word	0x000000ff
        /*0f34*/ 	.word	0x00000020
        /*0f38*/ 	.short	0x0100
        /*0f3a*/ 	.byte	0x08
	.zero		1


	//   ....[9]....
        /*0f3c*/ 	.word	0x000006a0
        /*0f40*/ 	.word	0x000000ff
        /*0f44*/ 	.word	0x00000060
        /*0f48*/ 	.short	0x0100
        /*0f4a*/ 	.byte	0x08
	.zero		1


	//   ....[10]....
        /*0f4c*/ 	.word	0x000006b0
        /*0f50*/ 	.word	0x000000ff
        /*0f54*/ 	.word	0x00000028
        /*0f58*/ 	.short	0x0100
        /*0f5a*/ 	.byte	0x08
	.zero		1


	//   ....[11]....
        /*0f5c*/ 	.word	0x000006c0
        /*0f60*/ 	.word	0x000000ff
        /*0f64*/ 	.word	0x00000068
        /*0f68*/ 	.short	0x0100
        /*0f6a*/ 	.byte	0x08
	.zero		1


	//   ....[12]....
        /*0f6c*/ 	.word	0x000006d0
        /*0f70*/ 	.word	0x000000ff
        /*0f74*/ 	.word	0x00000030
        /*0f78*/ 	.short	0x0100
        /*0f7a*/ 	.byte	0x08
	.zero		1


	//   ....[13]....
        /*0f7c*/ 	.word	0x000006e0
        /*0f80*/ 	.word	0x000000ff
        /*0f84*/ 	.word	0x00000070
        /*0f88*/ 	.short	0x0100
        /*0f8a*/ 	.byte	0x08
	.zero		1


	//   ....[14]....
        /*0f8c*/ 	.word	0x000006f0
        /*0f90*/ 	.word	0x000000ff
        /*0f94*/ 	.word	0x00000038
        /*0f98*/ 	.short	0x0100
        /*0f9a*/ 	.byte	0x08
	.zero		1


	//   ....[15]....
        /*0f9c*/ 	.word	0x00000700
        /*0fa0*/ 	.word	0x000000ff
        /*0fa4*/ 	.word	0x00000078
        /*0fa8*/ 	.short	0x0100
        /*0faa*/ 	.byte	0x08
	.zero		1


	//   ....[16]....
        /*0fac*/ 	.word	0x00000930
        /*0fb0*/ 	.word	0x000000ff
        /*0fb4*/ 	.word	0x00000080
        /*0fb8*/ 	.short	0x0100
        /*0fba*/ 	.byte	0x08
	.zero		1


	//   ....[17]....
        /*0fbc*/ 	.word	0x00000940
        /*0fc0*/ 	.word	0x000000ff
        /*0fc4*/ 	.word	0x000000a0
        /*0fc8*/ 	.short	0x0100
        /*0fca*/ 	.byte	0x08
	.zero		1


	//   ....[18]....
        /*0fcc*/ 	.word	0x00000950
        /*0fd0*/ 	.word	0x000000ff
        /*0fd4*/ 	.word	0x00000088
        /*0fd8*/ 	.short	0x0100
        /*0fda*/ 	.byte	0x08
	.zero		1


	//   ....[19]....
        /*0fdc*/ 	.word	0x00000960
        /*0fe0*/ 	.word	0x000000ff
        /*0fe4*/ 	.word	0x000000a8
        /*0fe8*/ 	.short	0x0100
        /*0fea*/ 	.byte	0x08
	.zero		1


	//   ....[20]....
        /*0fec*/ 	.word	0x00000970
        /*0ff0*/ 	.word	0x000000ff
        /*0ff4*/ 	.word	0x00000090
        /*0ff8*/ 	.short	0x0100
        /*0ffa*/ 	.byte	0x08
	.zero		1


	//   ....[21]....
        /*0ffc*/ 	.word	0x00000980
        /*1000*/ 	.word	0x000000ff
        /*1004*/ 	.word	0x000000b0
        /*1008*/ 	.short	0x0100
        /*100a*/ 	.byte	0x08
	.zero		1


	//   ....[22]....
        /*100c*/ 	.word	0x00000990
        /*1010*/ 	.word	0x000000ff
        /*1014*/ 	.word	0x00000098
        /*1018*/ 	.short	0x0100
        /*101a*/ 	.byte	0x08
	.zero		1


	//   ....[23]....
        /*101c*/ 	.word	0x000009a0
        /*1020*/ 	.word	0x000000ff
        /*1024*/ 	.word	0x000000b8
        /*1028*/ 	.short	0x0100
        /*102a*/ 	.byte	0x08
	.zero		1


	//   ....[24]....
        /*102c*/ 	.word	0x00000cb0
        /*1030*/ 	.word	0x000000ff
        /*1034*/ 	.word	0x000000c0
        /*1038*/ 	.short	0x0100
        /*103a*/ 	.byte	0x06
	.zero		1


	//   ....[25]....
        /*103c*/ 	.word	0x00000d30
        /*1040*/ 	.word	0x000000ff
        /*1044*/ 	.word	0x000000c8
        /*1048*/ 	.short	0x0100
        /*104a*/ 	.byte	0x06
	.zero		1


	//   ....[26]....
        /*104c*/ 	.word	0x00002370
        /*1050*/ 	.word	0x000000ff
        /*1054*/ 	.word	0x00000000
        /*1058*/ 	.short	0x010a
        /*105a*/ 	.byte	0x04
	.zero		1


	//   ....[27]....
        /*105c*/ 	.word	0x000023b0
        /*1060*/ 	.word	0x000000ff
        /*1064*/ 	.word	0x00000000
        /*1068*/ 	.short	0x010a
        /*106a*/ 	.byte	0x04
	.zero		1


	//   ....[28]....
        /*106c*/ 	.word	0x000037c0
        /*1070*/ 	.word	0x000000ff
        /*1074*/ 	.word	0x00000000
        /*1078*/ 	.short	0x010a
        /*107a*/ 	.byte	0x06
	.zero		1


	//   ....[29]....
        /*107c*/ 	.word	0x00003800
        /*1080*/ 	.word	0x000000ff
        /*1084*/ 	.word	0x00000000
        /*1088*/ 	.short	0x010a
        /*108a*/ 	.byte	0x06
	.zero		1


	//   ....[30]....
        /*108c*/ 	.word	0x00004940
        /*1090*/ 	.word	0x00000003
        /*1094*/ 	.word	0x00000000
        /*1098*/ 	.short	0x0101
        /*109a*/ 	.byte	0x3f
	.zero		1


	//   ....[31]....
        /*109c*/ 	.word	0x00005990
        /*10a0*/ 	.word	0x00000000
        /*10a4*/ 	.word	0x00000000
        /*10a8*/ 	.short	0x0101
        /*10aa*/ 	.byte	0x3f
	.zero		1


	//   ....[32]....
        /*10ac*/ 	.word	0x000061c0
        /*10b0*/ 	.word	0x0000000e
        /*10b4*/ 	.word	0x00000080
        /*10b8*/ 	.short	0x010a
        /*10ba*/ 	.byte	0x3f
	.zero		1


	//   ....[33]....
        /*10bc*/ 	.word	0x000064e0
        /*10c0*/ 	.word	0x00000007
        /*10c4*/ 	.word	0x00000000
        /*10c8*/ 	.short	0x0101
        /*10ca*/ 	.byte	0x3f
	.zero		1


	//   ....[34]....
        /*10cc*/ 	.word	0x00006d00
        /*10d0*/ 	.word	0x0000000f
        /*10d4*/ 	.word	0x00000080
        /*10d8*/ 	.short	0x010a
        /*10da*/ 	.byte	0x3f
	.zero		1


	//   ....[35]....
        /*10dc*/ 	.word	0x00006f30
        /*10e0*/ 	.word	0x0000000a
        /*10e4*/ 	.word	0x00000000
        /*10e8*/ 	.short	0x0101
        /*10ea*/ 	.byte	0x3f
	.zero		1


	//   ....[36]....
        /*10ec*/ 	.word	0x00007670
        /*10f0*/ 	.word	0x0000000e
        /*10f4*/ 	.word	0x00000080
        /*10f8*/ 	.short	0x010a
        /*10fa*/ 	.byte	0x3f
	.zero		1


	//   ....[37]....
        /*10fc*/ 	.word	0x000078a0
        /*1100*/ 	.word	0x0000000a
        /*1104*/ 	.word	0x00000000
        /*1108*/ 	.short	0x0101
        /*110a*/ 	.byte	0x3f
	.zero		1


	//   ....[38]....
        /*110c*/ 	.word	0x00007fc0
        /*1110*/ 	.word	0x0000000c
        /*1114*/ 	.word	0x00000080
        /*1118*/ 	.short	0x010a
        /*111a*/ 	.byte	0x3f
	.zero		1


	//   ....[39]....
        /*111c*/ 	.word	0x00008240
        /*1120*/ 	.word	0x0000000c
        /*1124*/ 	.word	0x00000000
        /*1128*/ 	.short	0x0101
        /*112a*/ 	.byte	0x3f
	.zero		1


	//   ....[40]....
        /*112c*/ 	.word	0x00008a40
        /*1130*/ 	.word	0x0000000c
        /*1134*/ 	.word	0x00000080
        /*1138*/ 	.short	0x010a
        /*113a*/ 	.byte	0x3f
	.zero		1


	//   ....[41]....
        /*113c*/ 	.word	0x00008cc0
        /*1140*/ 	.word	0x0000000c
        /*1144*/ 	.word	0x00000000
        /*1148*/ 	.short	0x0101
        /*114a*/ 	.byte	0x3f
	.zero		1


	//   ....[42]....
        /*114c*/ 	.word	0x000093f0
        /*1150*/ 	.word	0x0000000c
        /*1154*/ 	.word	0x00000080
        /*1158*/ 	.short	0x010a
        /*115a*/ 	.byte	0x3f
	.zero		1


	//   ....[43]....
        /*115c*/ 	.word	0x00009670
        /*1160*/ 	.word	0x0000000c
        /*1164*/ 	.word	0x00000000
        /*1168*/ 	.short	0x0101
        /*116a*/ 	.byte	0x3f
	.zero		1


	//   ....[44]....
        /*116c*/ 	.word	0x00009ea0
        /*1170*/ 	.word	0x0000000c
        /*1174*/ 	.word	0x00000080
        /*1178*/ 	.short	0x010a
        /*117a*/ 	.byte	0x3f
	.zero		1


	//   ....[45]....
        /*117c*/ 	.word	0x0000a120
        /*1180*/ 	.word	0x0000000c
        /*1184*/ 	.word	0x00000000
        /*1188*/ 	.short	0x0101
        /*118a*/ 	.byte	0x3f
	.zero		1


	//   ....[46]....
        /*118c*/ 	.word	0x0000a850
        /*1190*/ 	.word	0x0000000d
        /*1194*/ 	.word	0x00000080
        /*1198*/ 	.short	0x010a
        /*119a*/ 	.byte	0x3f
	.zero		1


	//   ....[47]....
        /*119c*/ 	.word	0x0000aab0
        /*11a0*/ 	.word	0x00000008
        /*11a4*/ 	.word	0x00000000
        /*11a8*/ 	.short	0x0101
        /*11aa*/ 	.byte	0x3f
	.zero		1


	//   ....[48]....
        /*11ac*/ 	.word	0x0000c030
        /*11b0*/ 	.word	0x000000ff
        /*11b4*/ 	.word	0x000000c8
        /*11b8*/ 	.short	0x010a
        /*11ba*/ 	.byte	0x04
	.zero		1


	//   ....[49]....
        /*11bc*/ 	.word	0x0000c430
        /*11c0*/ 	.word	0x000000ff
        /*11c4*/ 	.word	0x000000a0
        /*11c8*/ 	.short	0x010a
        /*11ca*/ 	.byte	0x0d
	.zero		1


	//   ....[50]....
        /*11cc*/ 	.word	0x0000c520
        /*11d0*/ 	.word	0x000000ff
        /*11d4*/ 	.word	0x00000080
        /*11d8*/ 	.short	0x010b
        /*11da*/ 	.byte	0x0d
	.zero		1


	//   ....[51]....
        /*11dc*/ 	.word	0x0000c580
        /*11e0*/ 	.word	0x000000ff
        /*11e4*/ 	.word	0x00000000
        /*11e8*/ 	.short	0x0101
        /*11ea*/ 	.byte	0x10
	.zero		1


	//   ....[52]....
        /*11ec*/ 	.word	0x0000c5b0
        /*11f0*/ 	.word	0x000000ff
        /*11f4*/ 	.word	0x000000a8
        /*11f8*/ 	.short	0x010a
        /*11fa*/ 	.byte	0x0d
	.zero		1


	//   ....[53]....
        /*11fc*/ 	.word	0x0000c6c0
        /*1200*/ 	.word	0x000000ff
        /*1204*/ 	.word	0x00000088
        /*1208*/ 	.short	0x010b
        /*120a*/ 	.byte	0x0d
	.zero		1


	//   ....[54]....
        /*120c*/ 	.word	0x0000c730
        /*1210*/ 	.word	0x000000ff
        /*1214*/ 	.word	0x00000000
        /*1218*/ 	.short	0x0101
        /*121a*/ 	.byte	0x14
	.zero		1


	//   ....[55]....
        /*121c*/ 	.word	0x0000c760
        /*1220*/ 	.word	0x000000ff
        /*1224*/ 	.word	0x000000b0
        /*1228*/ 	.short	0x010a
        /*122a*/ 	.byte	0x0d
	.zero		1


	//   ....[56]....
        /*122c*/ 	.word	0x0000c860
        /*1230*/ 	.word	0x000000ff
        /*1234*/ 	.word	0x00000090
        /*1238*/ 	.short	0x010b
        /*123a*/ 	.byte	0x0d
	.zero		1


	//   ....[57]....
        /*123c*/ 	.word	0x0000c8c0
        /*1240*/ 	.word	0x000000ff
        /*1244*/ 	.word	0x00000000
        /*1248*/ 	.short	0x0101
        /*124a*/ 	.byte	0x17
	.zero		1


	//   ....[58]....
        /*124c*/ 	.word	0x0000c8f0
        /*1250*/ 	.word	0x000000ff
        /*1254*/ 	.word	0x000000b8
        /*1258*/ 	.short	0x010a
        /*125a*/ 	.byte	0x0d
	.zero		1


	//   ....[59]....
        /*125c*/ 	.word	0x0000c9f0
        /*1260*/ 	.word	0x000000ff
        /*1264*/ 	.word	0x00000098
        /*1268*/ 	.short	0x010b
        /*126a*/ 	.byte	0x0d
	.zero		1


	//   ....[60]....
        /*126c*/ 	.word	0x0000ca60
        /*1270*/ 	.word	0x000000ff
        /*1274*/ 	.word	0x00000000
        /*1278*/ 	.short	0x0101
        /*127a*/ 	.byte	0x1d
	.zero		1


	//   ....[61]....
        /*127c*/ 	.word	0x0000caa0
        /*1280*/ 	.word	0x000000ff
        /*1284*/ 	.word	0x000000a0
        /*1288*/ 	.short	0x010a
        /*128a*/ 	.byte	0x0d
	.zero		1


	//   ....[62]....
        /*128c*/ 	.word	0x0000cb90
        /*1290*/ 	.word	0x000000ff
        /*1294*/ 	.word	0x00000080
        /*1298*/ 	.short	0x010b
        /*129a*/ 	.byte	0x0d
	.zero		1


	//   ....[63]....
        /*129c*/ 	.word	0x0000cbd0
        /*12a0*/ 	.word	0x000000ff
        /*12a4*/ 	.word	0x00000000
        /*12a8*/ 	.short	0x0101
        /*12aa*/ 	.byte	0x10
	.zero		1


	//   ....[64]....
        /*12ac*/ 	.word	0x0000cc00
        /*12b0*/ 	.word	0x000000ff
        /*12b4*/ 	.word	0x000000a8
        /*12b8*/ 	.short	0x010a
        /*12ba*/ 	.byte	0x0d
	.zero		1


	//   ....[65]....
        /*12bc*/ 	.word	0x0000cd00
        /*12c0*/ 	.word	0x000000ff
        /*12c4*/ 	.word	0x00000088
        /*12c8*/ 	.short	0x010b
        /*12ca*/ 	.byte	0x0d
	.zero		1


	//   ....[66]....
        /*12cc*/ 	.word	0x0000cd40
        /*12d0*/ 	.word	0x000000ff
        /*12d4*/ 	.word	0x00000000
        /*12d8*/ 	.short	0x0101
        /*12da*/ 	.byte	0x14
	.zero		1


	//   ....[67]....
        /*12dc*/ 	.word	0x0000cd80
        /*12e0*/ 	.word	0x000000ff
        /*12e4*/ 	.word	0x000000b0
        /*12e8*/ 	.short	0x010a
        /*12ea*/ 	.byte	0x0d
	.zero		1


	//   ....[68]....
        /*12ec*/ 	.word	0x0000ce60
        /*12f0*/ 	.word	0x000000ff
        /*12f4*/ 	.word	0x00000090
        /*12f8*/ 	.short	0x010b
        /*12fa*/ 	.byte	0x0d
	.zero		1


	//   ....[69]....
        /*12fc*/ 	.word	0x0000cea0
        /*1300*/ 	.word	0x000000ff
        /*1304*/ 	.word	0x00000000
        /*1308*/ 	.short	0x0101
        /*130a*/ 	.byte	0x17
	.zero		1


	//   ....[70]....
        /*130c*/ 	.word	0x0000ced0
        /*1310*/ 	.word	0x000000ff
        /*1314*/ 	.word	0x000000b8
        /*1318*/ 	.short	0x010a
        /*131a*/ 	.byte	0x0d
	.zero		1


	//   ....[71]....
        /*131c*/ 	.word	0x0000cfd0
        /*1320*/ 	.word	0x000000ff
        /*1324*/ 	.word	0x00000098
        /*1328*/ 	.short	0x010b
        /*132a*/ 	.byte	0x0d
	.zero		1


	//   ....[72]....
        /*132c*/ 	.word	0x0000d020
        /*1330*/ 	.word	0x000000ff
        /*1334*/ 	.word	0x00000000
        /*1338*/ 	.short	0x0101
        /*133a*/ 	.byte	0x1d
	.zero		1


	//   ....[73]....
        /*133c*/ 	.word	0x0000d760
        /*1340*/ 	.word	0x00000000
        /*1344*/ 	.word	0x000000a0
        /*1348*/ 	.short	0x010a
        /*134a*/ 	.byte	0x3f
	.zero		1


	//   ....[74]....
        /*134c*/ 	.word	0x0000d7a0
        /*1350*/ 	.word	0x00000000
        /*1354*/ 	.word	0x000000a8
        /*1358*/ 	.short	0x010a
        /*135a*/ 	.byte	0x3f
	.zero		1


	//   ....[75]....
        /*135c*/ 	.word	0x0000d7e0
        /*1360*/ 	.word	0x00000000
        /*1364*/ 	.word	0x000000b0
        /*1368*/ 	.short	0x010a
        /*136a*/ 	.byte	0x3f
	.zero		1


	//   ....[76]....
        /*136c*/ 	.word	0x0000d840
        /*1370*/ 	.word	0x00000000
        /*1374*/ 	.word	0x000000b8
        /*1378*/ 	.short	0x010a
        /*137a*/ 	.byte	0x3f
	.zero		1


	//   ....[77]....
        /*137c*/ 	.word	0x0000db90
        /*1380*/ 	.word	0x0000000a
        /*1384*/ 	.word	0x00000040
        /*1388*/ 	.short	0x010a
        /*138a*/ 	.byte	0x3f
	.zero		1


	//   ....[78]....
        /*138c*/ 	.word	0x0000dfa0
        /*1390*/ 	.word	0x00000002
        /*1394*/ 	.word	0x000000c8
        /*1398*/ 	.short	0x0101
        /*139a*/ 	.byte	0x3f
	.zero		1


	//   ....[79]....
        /*139c*/ 	.word	0x0000e730
        /*13a0*/ 	.word	0x00000005
        /*13a4*/ 	.word	0x00000000
        /*13a8*/ 	.short	0x010a
        /*13aa*/ 	.byte	0x3f
	.zero		1


	//   ....[80]....
        /*13ac*/ 	.word	0x0000e7b0
        /*13b0*/ 	.word	0x00000007
        /*13b4*/ 	.word	0x00000000
        /*13b8*/ 	.short	0x010a
        /*13ba*/ 	.byte	0x3f
	.zero		1


	//   ....[81]....
        /*13bc*/ 	.word	0x0000e840
        /*13c0*/ 	.word	0x00000006
        /*13c4*/ 	.word	0x00000000
        /*13c8*/ 	.short	0x010a
        /*13ca*/ 	.byte	0x3f
	.zero		1


	//   ....[82]....
        /*13cc*/ 	.word	0x0000e8d0
        /*13d0*/ 	.word	0x00000007
        /*13d4*/ 	.word	0x00000000
        /*13d8*/ 	.short	0x010a
        /*13da*/ 	.byte	0x3f
	.zero		1


	//   ....[83]....
        /*13dc*/ 	.word	0x0000e960
        /*13e0*/ 	.word	0x00000006
        /*13e4*/ 	.word	0x00000000
        /*13e8*/ 	.short	0x010a
        /*13ea*/ 	.byte	0x3f
	.zero		1


	//   ....[84]....
        /*13ec*/ 	.word	0x0000e9f0
        /*13f0*/ 	.word	0x00000007
        /*13f4*/ 	.word	0x00000000
        /*13f8*/ 	.short	0x010a
        /*13fa*/ 	.byte	0x3f
	.zero		1


	//   ....[85]....
        /*13fc*/ 	.word	0x0000ea80
        /*1400*/ 	.word	0x00000006
        /*1404*/ 	.word	0x00000000
        /*1408*/ 	.short	0x010a
        /*140a*/ 	.byte	0x3f
	.zero		1


	//   ....[86]....
        /*140c*/ 	.word	0x0000eb10
        /*1410*/ 	.word	0x00000003
        /*1414*/ 	.word	0x00000000
        /*1418*/ 	.short	0x010a
        /*141a*/ 	.byte	0x3f
	.zero		1


	//   ....[87]....
        /*141c*/ 	.word	0x0000eb80
        /*1420*/ 	.word	0x00000003
        /*1424*/ 	.word	0x00000000
        /*1428*/ 	.short	0x010a
        /*142a*/ 	.byte	0x3f
	.zero		1


	//   ....[88]....
        /*142c*/ 	.word	0x0000ebe0
        /*1430*/ 	.word	0x00000005
        /*1434*/ 	.word	0x00000000
        /*1438*/ 	.short	0x010a
        /*143a*/ 	.byte	0x3f
	.zero		1


	//   ....[89]....
        /*143c*/ 	.word	0x0000ec30
        /*1440*/ 	.word	0x0000000e
        /*1444*/ 	.word	0x00000080
        /*1448*/ 	.short	0x010a
        /*144a*/ 	.byte	0x3f
	.zero		1


	//   ....[90]....
        /*144c*/ 	.word	0x0000ec80
        /*1450*/ 	.word	0x0000000f
        /*1454*/ 	.word	0x00000080
        /*1458*/ 	.short	0x010a
        /*145a*/ 	.byte	0x3f
	.zero		1


	//   ....[91]....
        /*145c*/ 	.word	0x0000ecd0
        /*1460*/ 	.word	0x0000000e
        /*1464*/ 	.word	0x00000080
        /*1468*/ 	.short	0x010a
        /*146a*/ 	.byte	0x3f
	.zero		1


	//   ....[92]....
        /*146c*/ 	.word	0x0000ed20
        /*1470*/ 	.word	0x0000000c
        /*1474*/ 	.word	0x00000080
        /*1478*/ 	.short	0x010a
        /*147a*/ 	.byte	0x3f
	.zero		1


	//   ....[93]....
        /*147c*/ 	.word	0x0000ed70
        /*1480*/ 	.word	0x0000000c
        /*1484*/ 	.word	0x00000080
        /*1488*/ 	.short	0x010a
        /*148a*/ 	.byte	0x3f
	.zero		1


	//   ....[94]....
        /*148c*/ 	.word	0x0000edc0
        /*1490*/ 	.word	0x0000000c
        /*1494*/ 	.word	0x00000080
        /*1498*/ 	.short	0x010a
        /*149a*/ 	.byte	0x3f
	.zero		1


	//   ....[95]....
        /*149c*/ 	.word	0x0000ee10
        /*14a0*/ 	.word	0x0000000c
        /*14a4*/ 	.word	0x00000080
        /*14a8*/ 	.short	0x010a
        /*14aa*/ 	.byte	0x3f
	.zero		1


	//   ....[96]....
        /*14ac*/ 	.word	0x0000ee60
        /*14b0*/ 	.word	0x0000000d
        /*14b4*/ 	.word	0x00000080
        /*14b8*/ 	.short	0x010a
        /*14ba*/ 	.byte	0x3f
	.zero		1


	//   ....[97]....
        /*14bc*/ 	.word	0x0000eec0
        /*14c0*/ 	.word	0x00000007
        /*14c4*/ 	.word	0x000000c8
        /*14c8*/ 	.short	0x010a
        /*14ca*/ 	.byte	0x3f
	.zero		1


	//   ....[98]....
        /*14cc*/ 	.word	0x0000ef20
        /*14d0*/ 	.word	0x00000003
        /*14d4*/ 	.word	0x000000a0
        /*14d8*/ 	.short	0x010a
        /*14da*/ 	.byte	0x3f
	.zero		1


	//   ....[99]....
        /*14dc*/ 	.word	0x0000ef80
        /*14e0*/ 	.word	0x00000003
        /*14e4*/ 	.word	0x000000a8
        /*14e8*/ 	.short	0x010a
        /*14ea*/ 	.byte	0x3f
	.zero		1


	//   ....[100]....
        /*14ec*/ 	.word	0x0000efe0
        /*14f0*/ 	.word	0x00000003
        /*14f4*/ 	.word	0x000000b0
        /*14f8*/ 	.short	0x010a
        /*14fa*/ 	.byte	0x3f
	.zero		1


	//   ....[101]....
        /*14fc*/ 	.word	0x0000f040
        /*1500*/ 	.word	0x00000003
        /*1504*/ 	.word	0x000000b8
        /*1508*/ 	.short	0x010a
        /*150a*/ 	.byte	0x3f
	.zero		1


	//   ....[102]....
        /*150c*/ 	.word	0x0000f0a0
        /*1510*/ 	.word	0x00000003
        /*1514*/ 	.word	0x000000a0
        /*1518*/ 	.short	0x010a
        /*151a*/ 	.byte	0x3f
	.zero		1


	//   ....[103]....
        /*151c*/ 	.word	0x0000f100
        /*1520*/ 	.word	0x00000003
        /*1524*/ 	.word	0x000000a8
        /*1528*/ 	.short	0x010a
        /*152a*/ 	.byte	0x3f
	.zero		1


	//   ....[104]....
        /*152c*/ 	.word	0x0000f160
        /*1530*/ 	.word	0x00000003
        /*1534*/ 	.word	0x000000b0
        /*1538*/ 	.short	0x010a
        /*153a*/ 	.byte	0x3f
	.zero		1


	//   ....[105]....
        /*153c*/ 	.word	0x0000f1c0
        /*1540*/ 	.word	0x00000003
        /*1544*/ 	.word	0x000000b8
        /*1548*/ 	.short	0x010a
        /*154a*/ 	.byte	0x3f
	.zero		1


	//   ....[106]....
        /*154c*/ 	.word	0x0000f210
        /*1550*/ 	.word	0x00000000
        /*1554*/ 	.word	0x000000a0
        /*1558*/ 	.short	0x010a
        /*155a*/ 	.byte	0x3f
	.zero		1


	//   ....[107]....
        /*155c*/ 	.word	0x0000f260
        /*1560*/ 	.word	0x00000000
        /*1564*/ 	.word	0x000000a8
        /*1568*/ 	.short	0x010a
        /*156a*/ 	.byte	0x3f
	.zero		1


	//   ....[108]....
        /*156c*/ 	.word	0x0000f2b0
        /*1570*/ 	.word	0x00000000
        /*1574*/ 	.word	0x000000b0
        /*1578*/ 	.short	0x010a
        /*157a*/ 	.byte	0x3f
	.zero		1


	//   ....[109]....
        /*157c*/ 	.word	0x0000f390
        /*1580*/ 	.word	0x0000000a
        /*1584*/ 	.word	0x00000040
        /*1588*/ 	.short	0x010a
        /*158a*/ 	.byte	0x3f
	.zero		1


	//   ....[110]....
        /*158c*/ 	.word	0x0000f470
        /*1590*/ 	.word	0x00000005
        /*1594*/ 	.word	0x00000000
        /*1598*/ 	.short	0x010a
        /*159a*/ 	.byte	0x3f
	.zero		1


	//   ....[111]....
        /*159c*/ 	.word	0x0000f4c0
        /*15a0*/ 	.word	0x00000007
        /*15a4*/ 	.word	0x00000000
        /*15a8*/ 	.short	0x010a
        /*15aa*/ 	.byte	0x3f
	.zero		1


	//   ....[112]....
        /*15ac*/ 	.word	0x0000f510
        /*15b0*/ 	.word	0x00000006
        /*15b4*/ 	.word	0x00000000
        /*15b8*/ 	.short	0x010a
        /*15ba*/ 	.byte	0x3f
	.zero		1


	//   ....[113]....
        /*15bc*/ 	.word	0x0000f560
        /*15c0*/ 	.word	0x00000007
        /*15c4*/ 	.word	0x00000000
        /*15c8*/ 	.short	0x010a
        /*15ca*/ 	.byte	0x3f
	.zero		1


	//   ....[114]....
        /*15cc*/ 	.word	0x0000f5b0
        /*15d0*/ 	.word	0x00000006
        /*15d4*/ 	.word	0x00000000
        /*15d8*/ 	.short	0x010a
        /*15da*/ 	.byte	0x3f
	.zero		1


	//   ....[115]....
        /*15dc*/ 	.word	0x0000f600
        /*15e0*/ 	.word	0x00000007
        /*15e4*/ 	.word	0x00000000
        /*15e8*/ 	.short	0x010a
        /*15ea*/ 	.byte	0x3f
	.zero		1


	//   ....[116]....
        /*15ec*/ 	.word	0x0000f650
        /*15f0*/ 	.word	0x00000006
        /*15f4*/ 	.word	0x00000000
        /*15f8*/ 	.short	0x010a
        /*15fa*/ 	.byte	0x3f
	.zero		1


	//----- nvinfo : EIATTR_NUM_MBARRIERS
	.align		4
.L_38:
        /*15fc*/ 	.byte	0x03, 0x38
        /*15fe*/ 	.short	0x001a


	//----- nvinfo : EIATTR_EXIT_INSTR_OFFSETS
	.align		4
        /*1600*/ 	.byte	0x04, 0x1c
        /*1602*/ 	.short	(.L_40 - .L_39)


	//   ....[0]....
.L_39:
        /*1604*/ 	.word	0x00000fb0


	//   ....[1]....
        /*1608*/ 	.word	0x00001750


	//   ....[2]....
        /*160c*/ 	.word	0x0000b970


	//   ....[3]....
        /*1610*/ 	.word	0x0000bf30


	//   ....[4]....
        /*1614*/ 	.word	0x0000bfc0


	//   ....[5]....
        /*1618*/ 	.word	0x0000d890


	//   ....[6]....
        /*161c*/ 	.word	0x0000eb60


	//----- nvinfo : EIATTR_MAX_THREADS
	.align		4
.L_40:
        /*1620*/ 	.byte	0x04, 0x05
        /*1622*/ 	.short	(.L_42 - .L_41)
.L_41:
        /*1624*/ 	.word	0x00000180
        /*1628*/ 	.word	0x00000001
        /*162c*/ 	.word	0x00000001


	//----- nvinfo : EIATTR_CRS_STACK_SIZE
	.align		4
.L_42:
        /*1630*/ 	.byte	0x04, 0x1e
        /*1632*/ 	.short	(.L_44 - .L_43)
.L_43:
        /*1634*/ 	.word	0x00000000


	//----- nvinfo : EIATTR_CBANK_PARAM_SIZE
	.align		4
.L_44:
        /*1638*/ 	.byte	0x03, 0x19
        /*163a*/ 	.short	0x0770


	//----- nvinfo : EIATTR_PARAM_CBANK
	.align		4
        /*163c*/ 	.byte	0x04, 0x0a
        /*163e*/ 	.short	(.L_46 - .L_45)
	.align		4
.L_45:
        /*1640*/ 	.word	index@(.nv.constant0._ZN7cutlass13device_kernelINS_4gemm6kernel13GemmUniversalIN4cute5tupleIJiiiiEEENS1_10collective13CollectiveMmaINS1_37MainloopSm90TmaGmmaWarpSpecializedFP8ILi8ENS5_IJNS4_1CILi2EEENSA_ILi1EEESC_EEENS1_35KernelTmaWarpSpecializedCooperativeEEENS5_IJNSA_ILi256EEENSA_ILi128EEENSA_ILi64EEEEEENS_12float_e4m3_tENS5_IJlSC_lEEESK_SL_NS4_8TiledMMAINS4_8MMA_AtomIJNS4_4SM904GMMA31MMA_64x128x32_F32E4M3E4M3_SS_TNILNSP_7ScaleInE1ELSR_1EEEEEENS4_6LayoutISD_NS5_IJSC_NSA_ILi0EEESV_EEEEENS5_IJNS4_10UnderscoreESY_SY_EEEEENS4_13SM90_TMA_LOADENS4_14ComposedLayoutINS4_7SwizzleILi2ELi4ELi3EEENS4_18smem_ptr_flag_bitsILi8EEENSU_INS5_IJNSA_ILi8EEESI_EEENS5_IJSI_SC_EEEEEEEvNS4_8identityENS4_23SM90_TMA_LOAD_MULTICASTES1B_vS1C_EENS_8epilogue10collective18CollectiveEpilogueINS1F_22Sm90TmaWarpSpecializedILi4ELi2ELi16ELb0ELb0EEEJSJ_NS5_IJSH_NSA_ILi32EEEEEESK_SL_SK_SL_NS1F_6fusion15FusionCallbacksIS1J_NS1M_17LinearCombinationISK_fSK_fLNS_15FloatRoundStyleE2EEESJ_S1L_JEEES11_NS12_INS13_ILi1ELi4ELi3EEES16_NSU_INS5_IJS17_S1K_EEENS5_IJS1K_SC_EEEEEEENS4_39AutoVectorizingCopyWithAssumedAlignmentILi128EEENS4_14SM90_TMA_STOREES1W_S1Y_NS4_9Copy_AtomIJNS4_17SM90_U32x4_STSM_NENS_6half_tEEEEvEEEvvEEEEvNT_6ParamsE)
        /*1644*/ 	.short	0x0210
        /*1646*/ 	.short	0x0770


	//----- nvinfo : EIATTR_SW_WAR
	.align		4
.L_46:
        /*1648*/ 	.byte	0x04, 0x36
        /*164a*/ 	.short	(.L_48 - .L_47)
.L_47:
        /*164c*/ 	.word	0x00000008
.L_48:


//--------------------- .nv.callgraph             --------------------------
	.section	.nv.callgraph,"",@"SHT_CUDA_CALLGRAPH"
	.align	4
	.sectionentsize	8
	.align		4
        /*0000*/ 	.word	0x00000000
	.align		4
        /*0004*/ 	.word	0xffffffff
	.align		4
        /*0008*/ 	.word	index@(_ZN7cutlass13device_kernelINS_4gemm6kernel13GemmUniversalIN4cute5tupleIJiiiiEEENS1_10collective13CollectiveMmaINS1_37MainloopSm90TmaGmmaWarpSpecializedFP8ILi8ENS5_IJNS4_1CILi2EEENSA_ILi1EEESC_EEENS1_35KernelTmaWarpSpecializedCooperativeEEENS5_IJNSA_ILi256EEENSA_ILi128EEENSA_ILi64EEEEEENS_12float_e4m3_tENS5_IJlSC_lEEESK_SL_NS4_8TiledMMAINS4_8MMA_AtomIJNS4_4SM904GMMA31MMA_64x128x32_F32E4M3E4M3_SS_TNILNSP_7ScaleInE1ELSR_1EEEEEENS4_6LayoutISD_NS5_IJSC_NSA_ILi0EEESV_EEEEENS5_IJNS4_10UnderscoreESY_SY_EEEEENS4_13SM90_TMA_LOADENS4_14ComposedLayoutINS4_7SwizzleILi2ELi4ELi3EEENS4_18smem_ptr_flag_bitsILi8EEENSU_INS5_IJNSA_ILi8EEESI_EEENS5_IJSI_SC_EEEEEEEvNS4_8identityENS4_23SM90_TMA_LOAD_MULTICASTES1B_vS1C_EENS_8epilogue10collective18CollectiveEpilogueINS1F_22Sm90TmaWarpSpecializedILi4ELi2ELi16ELb0ELb0EEEJSJ_NS5_IJSH_NSA_ILi32EEEEEESK_SL_SK_SL_NS1F_6fusion15FusionCallbacksIS1J_NS1M_17LinearCombinationISK_fSK_fLNS_15FloatRoundStyleE2EEESJ_S1L_JEEES11_NS12_INS13_ILi1ELi4ELi3EEES16_NSU_INS5_IJS17_S1K_EEENS5_IJS1K_SC_EEEEEEENS4_39AutoVectorizingCopyWithAssumedAlignmentILi128EEENS4_14SM90_TMA_STOREES1W_S1Y_NS4_9Copy_AtomIJNS4_17SM90_U32x4_STSM_NENS_6half_tEEEEvEEEvvEEEEvNT_6ParamsE)
	.align		4
        /*000c*/ 	.word	index@(__assertfail)
	.align		4
        /*0010*/ 	.word	0x00000000
	.align		4
        /*0014*/ 	.word	0xfffffffe
	.align		4
        /*0018*/ 	.word	0x00000000
	.align		4
        /*001c*/ 	.word	0xfffffffd
	.align		4
        /*0020*/ 	.word	0x00000000
	.align		4
        /*0024*/ 	.word	0xfffffffc


//--------------------- .nv.constant4             --------------------------
	.section	.nv.constant4,"a",@progbits
	.align	8
	.align		8
.nv.constant4:
        /*0000*/ 	.dword	__assertfail
	.align		8
        /*0008*/ 	.dword	__unnamed_1
	.align		8
        /*0010*/ 	.dword	__unnamed_2
	.align		8
        /*0018*/ 	.dword	_ZN39_INTERNAL_4ca53060_4_k_cu_d2b96815_27984cuda3std3__45__cpo5beginE
	.align		8
        /*0020*/ 	.dword	_ZN39_INTERNAL_4ca53060_4_k_cu_d2b96815_27984cuda3std3__45__cpo3endE
	.align		8
        /*0028*/ 	.dword	_ZN39_INTERNAL_4ca53060_4_k_cu_d2b96815_27984cuda3std3__45__cpo6cbeginE
	.align		8
        /*0030*/ 	.dword	_ZN39_INTERNAL_4ca53060_4_k_cu_d2b96815_27984cuda3std3__45__cpo4cendE
	.align		8
        /*0038*/ 	.dword	_ZN39_INTERNAL_4ca53060_4_k_cu_d2b96815_27984cuda3std3__441_GLOBAL__N__4ca53060_4_k_cu_d2b96815_27986ignoreE
	.align		8
        /*0040*/ 	.dword	_ZN39_INTERNAL_4ca53060_4_k_cu_d2b96815_27984cuda3std3__419piecewise_constructE
	.align		8
        /*0048*/ 	.dword	_ZN39_INTERNAL_4ca53060_4_k_cu_d2b96815_27984cuda3std3__48in_placeE
	.align		8
        /*0050*/ 	.dword	_ZN39_INTERNAL_4ca53060_4_k_cu_d2b96815_27984cuda3std6ranges3__45__cpo4swapE
	.align		8
        /*0058*/ 	.dword	_ZN39_INTERNAL_4ca53060_4_k_cu_d2b96815_27984cuda3std6ranges3__45__cpo9iter_moveE
	.align		8
        /*0060*/ 	.dword	_ZN39_INTERNAL_4ca53060_4_k_cu_d2b96815_27984cute7productE
	.align		8
        /*0068*/ 	.dword	_ZN39_INTERNAL_4ca53060_4_k_cu_d2b96815_27984cute1_E
	.align		8
        /*0070*/ 	.dword	$str$24
	.align		8
        /*0078*/ 	.dword	$str$25


//--------------------- .text._ZN7cutlass13device_kernelINS_4gemm6kernel13GemmUniversalIN4cute5tupleIJiiiiEEENS1_10collective13CollectiveMmaINS1_37MainloopSm90TmaGmmaWarpSpecializedFP8ILi8ENS5_IJNS4_1CILi2EEENSA_ILi1EEESC_EEENS1_35KernelTmaWarpSpecializedCooperativeEEENS5_IJNSA_ILi256EEENSA_ILi128EEENSA_ILi64EEEEEENS_12float_e4m3_tENS5_IJlSC_lEEESK_SL_NS4_8TiledMMAINS4_8MMA_AtomIJNS4_4SM904GMMA31MMA_64x128x32_F32E4M3E4M3_SS_TNILNSP_7ScaleInE1ELSR_1EEEEEENS4_6LayoutISD_NS5_IJSC_NSA_ILi0EEESV_EEEEENS5_IJNS4_10UnderscoreESY_SY_EEEEENS4_13SM90_TMA_LOADENS4_14ComposedLayoutINS4_7SwizzleILi2ELi4ELi3EEENS4_18smem_ptr_flag_bitsILi8EEENSU_INS5_IJNSA_ILi8EEESI_EEENS5_IJSI_SC_EEEEEEEvNS4_8identityENS4_23SM90_TMA_LOAD_MULTICASTES1B_vS1C_EENS_8epilogue10collective18CollectiveEpilogueINS1F_22Sm90TmaWarpSpecializedILi4ELi2ELi16ELb0ELb0EEEJSJ_NS5_IJSH_NSA_ILi32EEEEEESK_SL_SK_SL_NS1F_6fusion15FusionCallbacksIS1J_NS1M_17LinearCombinationISK_fSK_fLNS_15FloatRoundStyleE2EEESJ_S1L_JEEES11_NS12_INS13_ILi1ELi4ELi3EEES16_NSU_INS5_IJS17_S1K_EEENS5_IJS1K_SC_EEEEEEENS4_39AutoVectorizingCopyWithAssumedAlignmentILi128EEENS4_14SM90_TMA_STOREES1W_S1Y_NS4_9Copy_AtomIJNS4_17SM90_U32x4_STSM_NENS_6half_tEEEEvEEEvvEEEEvNT_6ParamsE --------------------------
	.section	.text._ZN7cutlass13device_kernelINS_4gemm6kernel13GemmUniversalIN4cute5tupleIJiiiiEEENS1_10collective13CollectiveMmaINS1_37MainloopSm90TmaGmmaWarpSpecializedFP8ILi8ENS5_IJNS4_1CILi2EEENSA_ILi1EEESC_EEENS1_35KernelTmaWarpSpecializedCooperativeEEENS5_IJNSA_ILi256EEENSA_ILi128EEENSA_ILi64EEEEEENS_12float_e4m3_tENS5_IJlSC_lEEESK_SL_NS4_8TiledMMAINS4_8MMA_AtomIJNS4_4SM904GMMA31MMA_64x128x32_F32E4M3E4M3_SS_TNILNSP_7ScaleInE1ELSR_1EEEEEENS4_6LayoutISD_NS5_IJSC_NSA_ILi0EEESV_EEEEENS5_IJNS4_10UnderscoreESY_SY_EEEEENS4_13SM90_TMA_LOADENS4_14ComposedLayoutINS4_7SwizzleILi2ELi4ELi3EEENS4_18smem_ptr_flag_bitsILi8EEENSU_INS5_IJNSA_ILi8EEESI_EEENS5_IJSI_SC_EEEEEEEvNS4_8identityENS4_23SM90_TMA_LOAD_MULTICASTES1B_vS1C_EENS_8epilogue10collective18CollectiveEpilogueINS1F_22Sm90TmaWarpSpecializedILi4ELi2ELi16ELb0ELb0EEEJSJ_NS5_IJSH_NSA_ILi32EEEEEESK_SL_SK_SL_NS1F_6fusion15FusionCallbacksIS1J_NS1M_17LinearCombinationISK_fSK_fLNS_15FloatRoundStyleE2EEESJ_S1L_JEEES11_NS12_INS13_ILi1ELi4ELi3EEES16_NSU_INS5_IJS17_S1K_EEENS5_IJS1K_SC_EEEEEEENS4_39AutoVectorizingCopyWithAssumedAlignmentILi128EEENS4_14SM90_TMA_STOREES1W_S1Y_NS4_9Copy_AtomIJNS4_17SM90_U32x4_STSM_NENS_6half_tEEEEvEEEvvEEEEvNT_6ParamsE,"ax",@progbits
	.align	128
.text._ZN7cutlass13device_kernelINS_4gemm6kernel13GemmUniversalIN4cute5tupleIJiiiiEEENS1_10collective13CollectiveMmaINS1_37MainloopSm90TmaGmmaWarpSpecializedFP8ILi8ENS5_IJNS4_1CILi2EEENSA_ILi1EEESC_EEENS1_35KernelTmaWarpSpecializedCooperativeEEENS5_IJNSA_ILi256EEENSA_ILi128EEENSA_ILi64EEEEEENS_12float_e4m3_tENS5_IJlSC_lEEESK_SL_NS4_8TiledMMAINS4_8MMA_AtomIJNS4_4SM904GMMA31MMA_64x128x32_F32E4M3E4M3_SS_TNILNSP_7ScaleInE1ELSR_1EEEEEENS4_6LayoutISD_NS5_IJSC_NSA_ILi0EEESV_EEEEENS5_IJNS4_10UnderscoreESY_SY_EEEEENS4_13SM90_TMA_LOADENS4_14ComposedLayoutINS4_7SwizzleILi2ELi4ELi3EEENS4_18smem_ptr_flag_bitsILi8EEENSU_INS5_IJNSA_ILi8EEESI_EEENS5_IJSI_SC_EEEEEEEvNS4_8identityENS4_23SM90_TMA_LOAD_MULTICASTES1B_vS1C_EENS_8epilogue10collective18CollectiveEpilogueINS1F_22Sm90TmaWarpSpecializedILi4ELi2ELi16ELb0ELb0EEEJSJ_NS5_IJSH_NSA_ILi32EEEEEESK_SL_SK_SL_NS1F_6fusion15FusionCallbacksIS1J_NS1M_17LinearCombinationISK_fSK_fLNS_15FloatRoundStyleE2EEESJ_S1L_JEEES11_NS12_INS13_ILi1ELi4ELi3EEES16_NSU_INS5_IJS17_S1K_EEENS5_IJS1K_SC_EEEEEEENS4_39AutoVectorizingCopyWithAssumedAlignmentILi128EEENS4_14SM90_TMA_STOREES1W_S1Y_NS4_9Copy_AtomIJNS4_17SM90_U32x4_STSM_NENS_6half_tEEEEvEEEvvEEEEvNT_6ParamsE:
        .type           _ZN7cutlass13device_kernelINS_4gemm6kernel13GemmUniversalIN4cute5tupleIJiiiiEEENS1_10collective13CollectiveMmaINS1_37MainloopSm90TmaGmmaWarpSpecializedFP8ILi8ENS5_IJNS4_1CILi2EEENSA_ILi1EEESC_EEENS1_35KernelTmaWarpSpecializedCooperativeEEENS5_IJNSA_ILi256EEENSA_ILi128EEENSA_ILi64EEEEEENS_12float_e4m3_tENS5_IJlSC_lEEESK_SL_NS4_8TiledMMAINS4_8MMA_AtomIJNS4_4SM904GMMA31MMA_64x128x32_F32E4M3E4M3_SS_TNILNSP_7ScaleInE1ELSR_1EEEEEENS4_6LayoutISD_NS5_IJSC_NSA_ILi0EEESV_EEEEENS5_IJNS4_10UnderscoreESY_SY_EEEEENS4_13SM90_TMA_LOADENS4_14ComposedLayoutINS4_7SwizzleILi2ELi4ELi3EEENS4_18smem_ptr_flag_bitsILi8EEENSU_INS5_IJNSA_ILi8EEESI_EEENS5_IJSI_SC_EEEEEEEvNS4_8identityENS4_23SM90_TMA_LOAD_MULTICASTES1B_vS1C_EENS_8epilogue10collective18CollectiveEpilogueINS1F_22Sm90TmaWarpSpecializedILi4ELi2ELi16ELb0ELb0EEEJSJ_NS5_IJSH_NSA_ILi32EEEEEESK_SL_SK_SL_NS1F_6fusion15FusionCallbacksIS1J_NS1M_17LinearCombinationISK_fSK_fLNS_15FloatRoundStyleE2EEESJ_S1L_JEEES11_NS12_INS13_ILi1ELi4ELi3EEES16_NSU_INS5_IJS17_S1K_EEENS5_IJS1K_SC_EEEEEEENS4_39AutoVectorizingCopyWithAssumedAlignmentILi128EEENS4_14SM90_TMA_STOREES1W_S1Y_NS4_9Copy_AtomIJNS4_17SM90_U32x4_STSM_NENS_6half_tEEEEvEEEvvEEEEvNT_6ParamsE,@function
        .size           _ZN7cutlass13device_kernelINS_4gemm6kernel13GemmUniversalIN4cute5tupleIJiiiiEEENS1_10collective13CollectiveMmaINS1_37MainloopSm90TmaGmmaWarpSpecializedFP8ILi8ENS5_IJNS4_1CILi2EEENSA_ILi1EEESC_EEENS1_35KernelTmaWarpSpecializedCooperativeEEENS5_IJNSA_ILi256EEENSA_ILi128EEENSA_ILi64EEEEEENS_12float_e4m3_tENS5_IJlSC_lEEESK_SL_NS4_8TiledMMAINS4_8MMA_AtomIJNS4_4SM904GMMA31MMA_64x128x32_F32E4M3E4M3_SS_TNILNSP_7ScaleInE1ELSR_1EEEEEENS4_6LayoutISD_NS5_IJSC_NSA_ILi0EEESV_EEEEENS5_IJNS4_10UnderscoreESY_SY_EEEEENS4_13SM90_TMA_LOADENS4_14ComposedLayoutINS4_7SwizzleILi2ELi4ELi3EEENS4_18smem_ptr_flag_bitsILi8EEENSU_INS5_IJNSA_ILi8EEESI_EEENS5_IJSI_SC_EEEEEEEvNS4_8identityENS4_23SM90_TMA_LOAD_MULTICASTES1B_vS1C_EENS_8epilogue10collective18CollectiveEpilogueINS1F_22Sm90TmaWarpSpecializedILi4ELi2ELi16ELb0ELb0EEEJSJ_NS5_IJSH_NSA_ILi32EEEEEESK_SL_SK_SL_NS1F_6fusion15FusionCallbacksIS1J_NS1M_17LinearCombinationISK_fSK_fLNS_15FloatRoundStyleE2EEESJ_S1L_JEEES11_NS12_INS13_ILi1ELi4ELi3EEES16_NSU_INS5_IJS17_S1K_EEENS5_IJS1K_SC_EEEEEEENS4_39AutoVectorizingCopyWithAssumedAlignmentILi128EEENS4_14SM90_TMA_STOREES1W_S1Y_NS4_9Copy_AtomIJNS4_17SM90_U32x4_STSM_NENS_6half_tEEEEvEEEvvEEEEvNT_6ParamsE,(.L_x_276 - _ZN7cutlass13device_kernelINS_4gemm6kernel13GemmUniversalIN4cute5tupleIJiiiiEEENS1_10collective13CollectiveMmaINS1_37MainloopSm90TmaGmmaWarpSpecializedFP8ILi8ENS5_IJNS4_1CILi2EEENSA_ILi1EEESC_EEENS1_35KernelTmaWarpSpecializedCooperativeEEENS5_IJNSA_ILi256EEENSA_ILi128EEENSA_ILi64EEEEEENS_12float_e4m3_tENS5_IJlSC_lEEESK_SL_NS4_8TiledMMAINS4_8MMA_AtomIJNS4_4SM904GMMA31MMA_64x128x32_F32E4M3E4M3_SS_TNILNSP_7ScaleInE1ELSR_1EEEEEENS4_6LayoutISD_NS5_IJSC_NSA_ILi0EEESV_EEEEENS5_IJNS4_10UnderscoreESY_SY_EEEEENS4_13SM90_TMA_LOADENS4_14ComposedLayoutINS4_7SwizzleILi2ELi4ELi3EEENS4_18smem_ptr_flag_bitsILi8EEENSU_INS5_IJNSA_ILi8EEESI_EEENS5_IJSI_SC_EEEEEEEvNS4_8identityENS4_23SM90_TMA_LOAD_MULTICASTES1B_vS1C_EENS_8epilogue10collective18CollectiveEpilogueINS1F_22Sm90TmaWarpSpecializedILi4ELi2ELi16ELb0ELb0EEEJSJ_NS5_IJSH_NSA_ILi32EEEEEESK_SL_SK_SL_NS1F_6fusion15FusionCallbacksIS1J_NS1M_17LinearCombinationISK_fSK_fLNS_15FloatRoundStyleE2EEESJ_S1L_JEEES11_NS12_INS13_ILi1ELi4ELi3EEES16_NSU_INS5_IJS17_S1K_EEENS5_IJS1K_SC_EEEEEEENS4_39AutoVectorizingCopyWithAssumedAlignmentILi128EEENS4_14SM90_TMA_STOREES1W_S1Y_NS4_9Copy_AtomIJNS4_17SM90_U32x4_STSM_NENS_6half_tEEEEvEEEvvEEEEvNT_6ParamsE)
        .other          _ZN7cutlass13device_kernelINS_4gemm6kernel13GemmUniversalIN4cute5tupleIJiiiiEEENS1_10collective13CollectiveMmaINS1_37MainloopSm90TmaGmmaWarpSpecializedFP8ILi8ENS5_IJNS4_1CILi2EEENSA_ILi1EEESC_EEENS1_35KernelTmaWarpSpecializedCooperativeEEENS5_IJNSA_ILi256EEENSA_ILi128EEENSA_ILi64EEEEEENS_12float_e4m3_tENS5_IJlSC_lEEESK_SL_NS4_8TiledMMAINS4_8MMA_AtomIJNS4_4SM904GMMA31MMA_64x128x32_F32E4M3E4M3_SS_TNILNSP_7ScaleInE1ELSR_1EEEEEENS4_6LayoutISD_NS5_IJSC_NSA_ILi0EEESV_EEEEENS5_IJNS4_10UnderscoreESY_SY_EEEEENS4_13SM90_TMA_LOADENS4_14ComposedLayoutINS4_7SwizzleILi2ELi4ELi3EEENS4_18smem_ptr_flag_bitsILi8EEENSU_INS5_IJNSA_ILi8EEESI_EEENS5_IJSI_SC_EEEEEEEvNS4_8identityENS4_23SM90_TMA_LOAD_MULTICASTES1B_vS1C_EENS_8epilogue10collective18CollectiveEpilogueINS1F_22Sm90TmaWarpSpecializedILi4ELi2ELi16ELb0ELb0EEEJSJ_NS5_IJSH_NSA_ILi32EEEEEESK_SL_SK_SL_NS1F_6fusion15FusionCallbacksIS1J_NS1M_17LinearCombinationISK_fSK_fLNS_15FloatRoundStyleE2EEESJ_S1L_JEEES11_NS12_INS13_ILi1ELi4ELi3EEES16_NSU_INS5_IJS17_S1K_EEENS5_IJS1K_SC_EEEEEEENS4_39AutoVectorizingCopyWithAssumedAlignmentILi128EEENS4_14SM90_TMA_STOREES1W_S1Y_NS4_9Copy_AtomIJNS4_17SM90_U32x4_STSM_NENS_6half_tEEEEvEEEvvEEEEvNT_6ParamsE,@"STO_CUDA_ENTRY STV_DEFAULT"
_ZN7cutlass13device_kernelINS_4gemm6kernel13GemmUniversalIN4cute5tupleIJiiiiEEENS1_10collective13CollectiveMmaINS1_37MainloopSm90TmaGmmaWarpSpecializedFP8ILi8ENS5_IJNS4_1CILi2EEENSA_ILi1EEESC_EEENS1_35KernelTmaWarpSpecializedCooperativeEEENS5_IJNSA_ILi256EEENSA_ILi128EEENSA_ILi64EEEEEENS_12float_e4m3_tENS5_IJlSC_lEEESK_SL_NS4_8TiledMMAINS4_8MMA_AtomIJNS4_4SM904GMMA31MMA_64x128x32_F32E4M3E4M3_SS_TNILNSP_7ScaleInE1ELSR_1EEEEEENS4_6LayoutISD_NS5_IJSC_NSA_ILi0EEESV_EEEEENS5_IJNS4_10UnderscoreESY_SY_EEEEENS4_13SM90_TMA_LOADENS4_14ComposedLayoutINS4_7SwizzleILi2ELi4ELi3EEENS4_18smem_ptr_flag_bitsILi8EEENSU_INS5_IJNSA_ILi8EEESI_EEENS5_IJSI_SC_EEEEEEEvNS4_8identityENS4_23SM90_TMA_LOAD_MULTICASTES1B_vS1C_EENS_8epilogue10collective18CollectiveEpilogueINS1F_22Sm90TmaWarpSpecializedILi4ELi2ELi16ELb0ELb0EEEJSJ_NS5_IJSH_NSA_ILi32EEEEEESK_SL_SK_SL_NS1F_6fusion15FusionCallbacksIS1J_NS1M_17LinearCombinationISK_fSK_fLNS_15FloatRoundStyleE2EEESJ_S1L_JEEES11_NS12_INS13_ILi1ELi4ELi3EEES16_NSU_INS5_IJS17_S1K_EEENS5_IJS1K_SC_EEEEEEENS4_39AutoVectorizingCopyWithAssumedAlignmentILi128EEENS4_14SM90_TMA_STOREES1W_S1Y_NS4_9Copy_AtomIJNS4_17SM90_U32x4_STSM_NENS_6half_tEEEEvEEEvvEEEEvNT_6ParamsE:
[----:B------:R-:W1:Y:S02]  /*0000*/  LDC R1, c[0x0][0x28] ;  /* 0x00000a00ff017b82 */ /* 0x000e640000000800 */
[----:B-1----:R-:W-:Y:S01]  /*0010*/  IADD3 R1, R1, -0xe0, RZ ;  /* 0xffffff2001017810 */ /* 0x002fe20007ffe0ff */
[----:B------:R-:W1:Y:S05]  /*0020*/  S2R R10, SR_TID.X ;  /* 0x00000000000a7919 */ /* 0x000e6a0000002100 */
[----:B------:R-:W2:Y:S01]  /*0030*/  LDC.64 R2, c[0x0][0x588] ;  /* 0x00016200ff027b82 */ /* 0x000ea20000000a00 */
[----:B------:R-:W-:Y:S01]  /*0040*/  ELECT P0, URZ, PT ;  /* 0x00000000003f782f */ /* 0x000fe20003800000 */
[----:B------:R-:W-:Y:S01]  /*0050*/  BSSY B0, `(.L_x_0) ;  /* 0x000001a000007945 */ /* 0x000fe20003800000 */
[----:B-1----:R-:W-:-:S05]  /*0060*/  SHF.R.U32.HI R7, RZ, 0x5, R10 ;  /* 0x00000005ff077819 */ /* 0x002fca000001160a */
[----:B------:R-:W1:Y:S02]  /*0070*/  SHFL.IDX PT, R0, R7, RZ, 0x1f ;  /* 0x00001fff07007589 */ /* 0x000e6400000e0000 */
[----:B-1----:R-:W-:Y:S02]  /*0080*/  R2UR UR42, R0 ;  /* 0x00000000002a72ca */ /* 0x002fe400000e0000 */
[----:B------:R-:W-:-:S06]  /*0090*/  SHF.R.U32.HI R0, RZ, 0x7, R10 ;  /* 0x00000007ff007819 */ /* 0x000fcc000001160a */
[----:B------:R-:W1:Y:S05]  /*00a0*/  SHFL.IDX PT, R0, R0, RZ, 0x1f ;  /* 0x00001fff00007589 */ /* 0x000e6a00000e0000 */
[----:B------:R-:W-:Y:S02]  /*00b0*/  USHF.R.S32.HI UR4, URZ, 0x1f, UR42 ;  /* 0x0000001f3f047899 */ /* 0x000fe4000801142a */
[----:B------:R-:W-:Y:S02]  /*00c0*/  ISETP.NE.OR P0, PT, RZ, UR42, !P0 ;  /* 0x0000002aff007c0c */ /* 0x000fe4000c705670 */
[----:B------:R-:W-:-:S04]  /*00d0*/  ULEA.HI UR4, UR4, UR42, URZ, 0x2 ;  /* 0x0000002a04047291 */ /* 0x000fc8000f8f103f */
[----:B------:R-:W-:-:S04]  /*00e0*/  ULOP3.LUT UR4, UR4, 0xfffffffc, URZ, 0xc0, !UPT ;  /* 0xfffffffc04047892 */ /* 0x000fc8000f8ec03f */
[----:B------:R-:W-:-:S03]  /*00f0*/  UIADD3 UR42, UR42, -UR4, URZ ;  /* 0x800000042a2a7290 */ /* 0x000fc6000fffe03f */
[----:B--2---:R-:W-:Y:S09]  /*0100*/  @P0 BRA `(.L_x_1) ;  /* 0x0000000000380947 */ /* 0x004ff20003800000 */
[----:B------:R-:W-:Y:S02]  /*0110*/  ULDC.64 UR4, c[0x0][0x198] ;  /* 0x0000660000047ab9 */ /* 0x000fe40000000a00 */
[----:B------:R-:W-:Y:S02]  /*0120*/  UIADD3 UR6, UP0, UR4, 0xf0, URZ ;  /* 0x000000f004067890 */ /* 0x000fe4000ff1e03f */
[----:B------:R-:W-:Y:S02]  /*0130*/  UIADD3 UR8, UP1, UR4, 0x1f0, URZ ;  /* 0x000001f004087890 */ /* 0x000fe4000ff3e03f */
[----:B------:R-:W-:Y:S02]  /*0140*/  UIADD3 UR10, UP2, UR4, 0x3f0, URZ ;  /* 0x000003f0040a7890 */ /* 0x000fe4000ff5e03f */
[----:B------:R-:W-:Y:S02]  /*0150*/  UIADD3 UR4, UP3, UR4, 0x4f0, URZ ;  /* 0x000004f004047890 */ /* 0x000fe4000ff7e03f */
[----:B------:R-:W-:-:S02]  /*0160*/  UIADD3.X UR7, URZ, UR5, URZ, UP0, !UPT ;  /* 0x000000053f077290 */ /* 0x000fc400087fe43f */
[----:B------:R-:W-:Y:S02]  /*0170*/  UIADD3.X UR9, URZ, UR5, URZ, UP1, !UPT ;  /* 0x000000053f097290 */ /* 0x000fe40008ffe43f */
[----:B------:R-:W-:Y:S02]  /*0180*/  UIADD3.X UR11, URZ, UR5, URZ, UP2, !UPT ;  /* 0x000000053f0b7290 */ /* 0x000fe400097fe43f */
[----:B------:R-:W-:-:S03]  /*0190*/  UIADD3.X UR5, URZ, UR5, URZ, UP3, !UPT ;  /* 0x000000053f057290 */ /* 0x000fc60009ffe43f */
[----:B------:R2:W-:Y:S02]  /*01a0*/  UTMACCTL.PF [UR6] ;  /* 0x00000000060079b9 */ /* 0x0005e40008040000 */
[----:B------:R2:W-:Y:S02]  /*01b0*/  UTMACCTL.PF [UR8] ;  /* 0x00000000080079b9 */ /* 0x0005e40008040000 */
[----:B------:R2:W-:Y:S02]  /*01c0*/  UTMACCTL.PF [UR10] ;  /* 0x000000000a0079b9 */ /* 0x0005e40008040000 */
[----:B------:R2:W-:Y:S02]  /*01d0*/  UTMACCTL.PF [UR4] ;  /* 0x00000000040079b9 */ /* 0x0005e40008040000 */
[----:B--2---:R-:W-:Y:S01]  /*01e0*/  NOP ;  /* 0x0000000000007918 */ /* 0x004fe20000000000 */
.L_x_1:
[----:B------:R-:W-:Y:S05]  /*01f0*/  BSYNC B0 ;  /* 0x0000000000007941 */ /* 0x000fea0003800000 */
.L_x_0:
[----:B------:R-:W-:Y:S01]  /*0200*/  ULDC.64 UR6, c[0x0][0x590] ;  /* 0x0001640000067ab9 */ /* 0x000fe20000000a00 */
[----:B-1----:R-:W-:Y:S01]  /*0210*/  R2UR UR4, R0 ;  /* 0x00000000000472ca */ /* 0x002fe200000e0000 */
[----:B------:R-:W-:Y:S01]  /*0220*/  ULDC.64 UR56, c[0x0][0x208] ;  /* 0x0000820000387ab9 */ /* 0x000fe20000000a00 */
[----:B------:R-:W-:Y:S01]  /*0230*/  ISETP.NE.U32.AND P2, PT, RZ, UR6, PT ;  /* 0x00000006ff007c0c */ /* 0x000fe2000bf45070 */
[----:B------:R-:W-:Y:S01]  /*0240*/  IMAD.MOV.U32 R4, RZ, RZ, R2 ;  /* 0x000000ffff047224 */ /* 0x000fe200078e0002 */
[----:B------:R-:W-:Y:S02]  /*0250*/  PRMT R6, RZ, 0x7610, R6 ;  /* 0x00007610ff067816 */ /* 0x000fe40000000006 */
[----:B------:R-:W-:Y:S02]  /*0260*/  ISETP.NE.AND.EX P1, PT, RZ, UR7, PT, P2 ;  /* 0x00000007ff007c0c */ /* 0x000fe4000bf25320 */
[----:B------:R-:W-:-:S11]  /*0270*/  MOV R5, R3 ;  /* 0x0000000300057202 */ /* 0x000fd60000000f00 */
[----:B------:R-:W-:Y:S05]  /*0280*/  @P1 BRA `(.L_x_2) ;  /* 0x0000000000301947 */ /* 0x000fea0003800000 */
[----:B------:R-:W-:Y:S02]  /*0290*/  ULDC.64 UR8, c[0x0][0x588] ;  /* 0x0001620000087ab9 */ /* 0x000fe40000000a00 */
[----:B------:R-:W-:-:S04]  /*02a0*/  ISETP.NE.U32.AND P0, PT, RZ, UR8, PT ;  /* 0x00000008ff007c0c */ /* 0x000fc8000bf05070 */
[----:B------:R-:W-:-:S13]  /*02b0*/  ISETP.NE.AND.EX P0, PT, RZ, UR9, PT, P0 ;  /* 0x00000009ff007c0c */ /* 0x000fda000bf05300 */
[----:B------:R-:W-:Y:S05]  /*02c0*/  @!P0 BRA `(.L_x_3) ;  /* 0x0000000000108947 */ /* 0x000fea0003800000 */
[----:B------:R-:W2:Y:S01]  /*02d0*/  LDG.E R0, desc[UR56][R4.64] ;  /* 0x0000003804007981 */ /* 0x000ea2000c1e1900 */
[----:B------:R-:W-:Y:S01]  /*02e0*/  IMAD.MOV.U32 R6, RZ, RZ, 0x1 ;  /* 0x00000001ff067424 */ /* 0x000fe200078e00ff */
[----:B--2---:R-:W-:Y:S01]  /*02f0*/  FSETP.NEU.AND P3, PT, R0, RZ, PT ;  /* 0x000000ff0000720b */ /* 0x004fe20003f6d000 */
[----:B------:R-:W-:-:S12]  /*0300*/  BRA `(.L_x_2) ;  /* 0x0000000000107947 */ /* 0x000fd80003800000 */
.L_x_3:
[----:B------:R-:W-:Y:S01]  /*0310*/  ULDC UR5, c[0x0][0x580] ;  /* 0x0001600000057ab9 */ /* 0x000fe20000000800 */
[----:B------:R-:W-:Y:S02]  /*0320*/  MOV R6, 0x1 ;  /* 0x0000000100067802 */ /* 0x000fe40000000f00 */
[----:B------:R-:W-:Y:S02]  /*0330*/  CS2R R4, SRZ ;  /* 0x0000000000047805 */ /* 0x000fe4000001ff00 */
[----:B------:R-:W-:-:S13]  /*0340*/  FSETP.NEU.AND P3, PT, RZ, UR5, PT ;  /* 0x00000005ff007c0b */ /* 0x000fda000bf6d000 */
.L_x_2:
[----:B------:R-:W-:Y:S01]  /*0350*/  ISETP.NE.U32.AND P0, PT, R4, RZ, PT ;  /* 0x000000ff0400720c */ /* 0x000fe20003f05070 */
[----:B------:R-:W-:Y:S01]  /*0360*/  IMAD.MOV.U32 R0, RZ, RZ, 0x1 ;  /* 0x00000001ff007424 */ /* 0x000fe200078e00ff */
[----:B------:R-:W-:Y:S02]  /*0370*/  ISETP.NE.AND.EX P2, PT, RZ, UR7, PT, P2 ;  /* 0x00000007ff007c0c */ /* 0x000fe4000bf45320 */
[----:B------:R-:W-:-:S13]  /*0380*/  ISETP.NE.AND.EX P0, PT, R5, RZ, PT, P0 ;  /* 0x000000ff0500720c */ /* 0x000fda0003f05300 */
[----:B------:R-:W-:Y:S05]  /*0390*/  @P0 BRA P2, `(.L_x_4) ;  /* 0x0000000000300947 */ /* 0x000fea0001000000 */
[----:B------:R-:W-:Y:S02]  /*03a0*/  ISETP.NE.U32.AND P2, PT, RZ, UR6, PT ;  /* 0x00000006ff007c0c */ /* 0x000fe4000bf45070 */
[----:B------:R-:W-:Y:S02]  /*03b0*/  ISETP.NE.U32.AND P0, PT, R4, RZ, PT ;  /* 0x000000ff0400720c */ /* 0x000fe40003f05070 */
[----:B------:R-:W-:Y:S02]  /*03c0*/  ISETP.NE.AND.EX P2, PT, RZ, UR7, PT, P2 ;  /* 0x00000007ff007c0c */ /* 0x000fe4000bf45320 */
[----:B------:R-:W-:Y:S02]  /*03d0*/  PRMT R0, R6, 0x9910, RZ ;  /* 0x0000991006007816 */ /* 0x000fe400000000ff */
[----:B------:R-:W-:Y:S02]  /*03e0*/  ISETP.NE.AND.EX P0, PT, R5, RZ, PT, P0 ;  /* 0x000000ff0500720c */ /* 0x000fe40003f05300 */
[----:B------:R-:W-:-:S02]  /*03f0*/  ISETP.NE.AND P4, PT, R0, RZ, PT ;  /* 0x000000ff0000720c */ /* 0x000fc40003f85270 */
[----:B------:R-:W-:Y:S02]  /*0400*/  SEL R5, RZ, 0xffffffff, P3 ;  /* 0xffffffffff057807 */ /* 0x000fe40001800000 */
[----:B------:R-:W-:-:S04]  /*0410*/  SEL R0, RZ, 0xffffffff, P0 ;  /* 0xffffffffff007807 */ /* 0x000fc80000000000 */
[----:B------:R-:W-:-:S04]  /*0420*/  @P2 SEL R5, R0, R5, !P4 ;  /* 0x0000000500052207 */ /* 0x000fc80006000000 */
[----:B------:R-:W-:-:S04]  /*0430*/  LOP3.LUT R5, R5, 0x1, RZ, 0xc0, !PT ;  /* 0x0000000105057812 */ /* 0x000fc800078ec0ff */
[----:B------:R-:W-:-:S04]  /*0440*/  ISETP.NE.U32.AND P0, PT, R5, 0x1, PT ;  /* 0x000000010500780c */ /* 0x000fc80003f05070 */
[----:B------:R-:W-:-:S09]  /*0450*/  SEL R0, RZ, 0x1, !P0 ;  /* 0x00000001ff007807 */ /* 0x000fd20004000000 */
.L_x_4:
[----:B------:R-:W1:Y:S01]  /*0460*/  SHFL.IDX PT, R4, R7, RZ, 0x1f ;  /* 0x00001fff07047589 */ /* 0x000e6200000e0000 */
[----:B------:R-:W-:Y:S02]  /*0470*/  UISETP.NE.AND UP0, UPT, UR42, URZ, UPT ;  /* 0x0000003f2a00728c */ /* 0x000fe4000bf05270 */
[----:B------:R-:W-:Y:S02]  /*0480*/  UIADD3 UR9, UR4, -0x1, URZ ;  /* 0xffffffff04097890 */ /* 0x000fe4000fffe03f */
[----:B------:R-:W-:Y:S02]  /*0490*/  UP2UR UR43, UPR, URZ, 0x1 ;  /* 0x000000013f2b7883 */ /* 0x000fe40008000000 */
[----:B------:R-:W-:Y:S02]  /*04a0*/  UISETP.EQ.OR UP0, UPT, UR42, 0x3, !UP0 ;  /* 0x000000032a00788c */ /* 0x000fe4000c702670 */
[----:B------:R-:W-:Y:S02]  /*04b0*/  UISETP.GE.U32.AND UP1, UPT, UR9, 0x2, UPT ;  /* 0x000000020900788c */ /* 0x000fe4000bf26070 */
[----:B------:R-:W-:-:S04]  /*04c0*/  UISETP.EQ.AND UP0, UPT, UR4, URZ, UP0 ;  /* 0x0000003f0400728c */ /* 0x000fc80008702270 */
[----:B------:R-:W-:Y:S02]  /*04d0*/  USEL UR41, URZ, 0x1, !UP0 ;  /* 0x000000013f297887 */ /* 0x000fe4000c000000 */
[----:B------:R-:W-:Y:S02]  /*04e0*/  UISETP.NE.AND UP0, UPT, UR4, URZ, UPT ;  /* 0x0000003f0400728c */ /* 0x000fe4000bf05270 */
[----:B------:R-:W-:Y:S01]  /*04f0*/  USEL UR41, UR41, 0x2, UP1 ;  /* 0x0000000229297887 */ /* 0x000fe20008800000 */
[----:B-1----:R-:W-:-:S13]  /*0500*/  ISETP.NE.AND P0, PT, R4, RZ, PT ;  /* 0x000000ff0400720c */ /* 0x002fda0003f05270 */
[----:B------:R-:W-:Y:S05]  /*0510*/  @P0 BRA `(.L_x_5) ;  /* 0x0000000000840947 */ /* 0x000fea0003800000 */
[----:B------:R-:W-:Y:S01]  /*0520*/  ELECT P0, URZ, PT ;  /* 0x00000000003f782f */ /* 0x000fe20003800000 */
[----:B------:R-:W-:-:S12]  /*0530*/  BSSY B0, `(.L_x_5) ;  /* 0x000001f000007945 */ /* 0x000fd80003800000 */
[----:B------:R-:W-:Y:S05]  /*0540*/  @!P0 BRA `(.L_x_6) ;  /* 0x0000000000748947 */ /* 0x000fea0003800000 */
[----:B------:R-:W1:Y:S01]  /*0550*/  S2UR UR8, SR_CgaCtaId ;  /* 0x00000000000879c3 */ /* 0x000e620000008800 */
[----:B------:R-:W-:Y:S01]  /*0560*/  UMOV UR4, 0x400 ;  /* 0x0000040000047882 */ /* 0x000fe20000000000 */
[----:B------:R-:W-:Y:S01]  /*0570*/  UMOV UR5, 0x1 ;  /* 0x0000000100057882 */ /* 0x000fe20000000000 */
[----:B------:R-:W-:Y:S02]  /*0580*/  UMOV UR6, 0x4 ;  /* 0x0000000400067882 */ /* 0x000fe40000000000 */
[----:B------:R-:W-:-:S04]  /*0590*/  UIADD3 UR6, -UR6, 0x100000, URZ ;  /* 0x0010000006067890 */ /* 0x000fc8000fffe13f */
[----:B------:R-:W-:Y:S02]  /*05a0*/  USHF.L.U32 UR7, UR6, 0xb, URZ ;  /* 0x0000000b06077899 */ /* 0x000fe4000800063f */
[----:B------:R-:W-:Y:S02]  /*05b0*/  USHF.L.U32 UR6, UR6, 0x1, URZ ;  /* 0x0000000106067899 */ /* 0x000fe4000800063f */
[----:B-1----:R-:W-:Y:S02]  /*05c0*/  ULEA UR8, UR8, UR4, 0x18 ;  /* 0x0000000408087291 */ /* 0x002fe4000f8ec03f */
[----:B------:R-:W-:-:S04]  /*05d0*/  UIADD3 UR4, -UR5, 0x100000, URZ ;  /* 0x0010000005047890 */ /* 0x000fc8000fffe13f */
[----:B------:R-:W-:Y:S02]  /*05e0*/  USHF.L.U32 UR5, UR4, 0xb, URZ ;  /* 0x0000000b04057899 */ /* 0x000fe4000800063f */
[----:B------:R-:W-:Y:S01]  /*05f0*/  USHF.L.U32 UR4, UR4, 0x1, URZ ;  /* 0x0000000104047899 */ /* 0x000fe2000800063f */
[----:B------:R-:W1:Y:S11]  /*0600*/  FENCE.VIEW.ASYNC.S ;  /* 0x00000000000073c6 */ /* 0x000e760000000000 */
[----:B-1----:R1:W2:Y:S01]  /*0610*/  SYNCS.EXCH.64 URZ, [UR8], UR4 ;  /* 0x00000004083f75b2 */ /* 0x0022a20008000100 */
[----:B------:R1:W3:Y:S01]  /*0620*/  SYNCS.EXCH.64 URZ, [UR8+0x40], UR6 ;  /* 0x00004006083f75b2 */ /* 0x0002e20008000100 */
[----:B------:R1:W4:Y:S01]  /*0630*/  SYNCS.EXCH.64 URZ, [UR8+0x8], UR4 ;  /* 0x00000804083f75b2 */ /* 0x0003220008000100 */
[----:B------:R1:W1:Y:S01]  /*0640*/  SYNCS.EXCH.64 URZ, [UR8+0x48], UR6 ;  /* 0x00004806083f75b2 */ /* 0x0002620008000100 */
        /* <DEDUP_REMOVED lines=12> */
[----:B------:R-:W-:Y:S01]  /*0710*/  NOP ;  /* 0x0000000000007918 */ /* 0x000fe20000000000 */
.L_x_6:
[----:B-1----:R-:W-:Y:S05]  /*0720*/  BSYNC B0 ;  /* 0x0000000000007941 */ /* 0x002fea0003800000 */
.L_x_5:
[----:B------:R-:W1:Y:S01]  /*0730*/  S2UR UR10, SR_CTAID.X ;  /* 0x00000000000a79c3 */ /* 0x000e620000002500 */
[----:B------:R-:W5:Y:S01]  /*0740*/  S2R R6, SR_CTAID.Y ;  /* 0x0000000000067919 */ /* 0x000f620000002600 */
[----:B------:R-:W-:Y:S01]  /*0750*/  ULDC UR4, c[0x0][0x150] ;  /* 0x0000540000047ab9 */ /* 0x000fe20000000800 */
[----:B------:R-:W-:Y:S01]  /*0760*/  UISETP.EQ.AND UP2, UPT, UR42, 0x2, !UP0 ;  /* 0x000000022a00788c */ /* 0x000fe2000c742270 */
[----:B------:R-:W-:Y:S01]  /*0770*/  NOP ;  /* 0x0000000000007918 */ /* 0x000fe20000000000 */
[----:B------:R-:W2:Y:S02]  /*0780*/  SHFL.IDX PT, R9, R7, RZ, 0x1f ;  /* 0x00001fff07097589 */ /* 0x000ea400000e0000 */
[----:B------:R-:W-:Y:S01]  /*0790*/  USEL UR40, URZ, 0x1, !UP2 ;  /* 0x000000013f287887 */ /* 0x000fe2000d000000 */
[----:B------:R-:W3:Y:S03]  /*07a0*/  LDC R8, c[0x0][0x144] ;  /* 0x00005100ff087b82 */ /* 0x000ee60000000800 */
[----:B------:R-:W-:Y:S01]  /*07b0*/  USEL UR40, UR40, 0x2, UP1 ;  /* 0x0000000228287887 */ /* 0x000fe20008800000 */
[----:B-1----:R-:W-:-:S05]  /*07c0*/  I2FP.F32.U32 R5, UR10 ;  /* 0x0000000a00057c45 */ /* 0x002fca0008201000 */
[----:B------:R-:W-:Y:S01]  /*07d0*/  FMUL R5, R5, UR4 ;  /* 0x0000000405057c20 */ /* 0x000fe20008400000 */
[----:B--2---:R-:W-:Y:S01]  /*07e0*/  ISETP.NE.AND P0, PT, R9, RZ, PT ;  /* 0x000000ff0900720c */ /* 0x004fe20003f05270 */
[----:B------:R-:W-:Y:S01]  /*07f0*/  ULDC UR4, c[0x0][0x154] ;  /* 0x0000550000047ab9 */ /* 0x000fe20000000800 */
[----:B-----5:R-:W-:-:S03]  /*0800*/  I2FP.F32.U32 R9, R6 ;  /* 0x0000000600097245 */ /* 0x020fc60000201000 */
[----:B------:R-:W1:Y:S02]  /*0810*/  F2I.U32.TRUNC.NTZ R5, R5 ;  /* 0x0000000500057305 */ /* 0x000e64000020f000 */
[----:B------:R-:W-:Y:S01]  /*0820*/  FMUL R12, R9, UR4 ;  /* 0x00000004090c7c20 */ /* 0x000fe20008400000 */
[----:B-1----:R-:W-:-:S05]  /*0830*/  IADD3 R11, -R5, RZ, RZ ;  /* 0x000000ff050b7210 */ /* 0x002fca0007ffe1ff */
[----:B---3--:R-:W-:Y:S01]  /*0840*/  IMAD R8, R8, R11, UR10 ;  /* 0x0000000a08087e24 */ /* 0x008fe2000f8e020b */
[----:B------:R-:W-:Y:S06]  /*0850*/  @P0 BRA `(.L_x_7) ;  /* 0x0000000000580947 */ /* 0x000fec0003800000 */
[----:B------:R-:W1:Y:S01]  /*0860*/  S2UR UR5, SR_CgaCtaId ;  /* 0x00000000000579c3 */ /* 0x000e620000008800 */
[----:B------:R-:W-:Y:S01]  /*0870*/  UMOV UR4, 0x400 ;  /* 0x0000040000047882 */ /* 0x000fe20000000000 */
[----:B------:R-:W-:Y:S01]  /*0880*/  UMOV UR6, 0x20 ;  /* 0x0000002000067882 */ /* 0x000fe20000000000 */
[----:B------:R-:W-:Y:S01]  /*0890*/  UMOV UR7, 0x100 ;  /* 0x0000010000077882 */ /* 0x000fe20000000000 */
[----:B------:R-:W-:Y:S01]  /*08a0*/  ELECT P0, URZ, PT ;  /* 0x00000000003f782f */ /* 0x000fe20003800000 */
[----:B-1----:R-:W-:Y:S02]  /*08b0*/  ULEA UR8, UR5, UR4, 0x18 ;  /* 0x0000000405087291 */ /* 0x002fe4000f8ec03f */
[----:B------:R-:W-:-:S04]  /*08c0*/  UIADD3 UR4, -UR6, 0x100000, URZ ;  /* 0x0010000006047890 */ /* 0x000fc8000fffe13f */
[----:B------:R-:W-:Y:S02]  /*08d0*/  USHF.L.U32 UR5, UR4, 0xb, URZ ;  /* 0x0000000b04057899 */ /* 0x000fe4000800063f */
[----:B------:R-:W-:Y:S02]  /*08e0*/  USHF.L.U32 UR4, UR4, 0x1, URZ ;  /* 0x0000000104047899 */ /* 0x000fe4000800063f */
[----:B------:R-:W-:-:S04]  /*08f0*/  UIADD3 UR6, -UR7, 0x100000, URZ ;  /* 0x0010000007067890 */ /* 0x000fc8000fffe13f */
[----:B------:R-:W-:Y:S02]  /*0900*/  USHF.L.U32 UR7, UR6, 0xb, URZ ;  /* 0x0000000b06077899 */ /* 0x000fe4000800063f */
[----:B------:R-:W-:Y:S01]  /*0910*/  USHF.L.U32 UR6, UR6, 0x1, URZ ;  /* 0x0000000106067899 */ /* 0x000fe2000800063f */
[----:B------:R-:W1:Y:S03]  /*0920*/  FENCE.VIEW.ASYNC.S ;  /* 0x00000000000073c6 */ /* 0x000e660000000000 */
[----:B-1----:R1:W2:Y:S08]  /*0930*/  SYNCS.EXCH.64 URZ, [UR8+0x80], UR4 ;  /* 0x00008004083f75b2 */ /* 0x0022b00008000100 */
[----:B------:R1:W3:Y:S01]  /*0940*/  SYNCS.EXCH.64 URZ, [UR8+0xa0], UR6 ;  /* 0x0000a006083f75b2 */ /* 0x0002e20008000100 */
[----:B------:R1:W1:Y:S01]  /*0950*/  SYNCS.EXCH.64 URZ, [UR8+0x88], UR4 ;  /* 0x00008804083f75b2 */ /* 0x0002620008000100 */
[----:B------:R1:W1:Y:S01]  /*0960*/  SYNCS.EXCH.64 URZ, [UR8+0xa8], UR6 ;  /* 0x0000a806083f75b2 */ /* 0x0002620008000100 */
[----:B------:R1:W1:Y:S01]  /*0970*/  SYNCS.EXCH.64 URZ, [UR8+0x90], UR4 ;  /* 0x00009004083f75b2 */ /* 0x0002620008000100 */
[----:B------:R1:W1:Y:S01]  /*0980*/  SYNCS.EXCH.64 URZ, [UR8+0xb0], UR6 ;  /* 0x0000b006083f75b2 */ /* 0x0002620008000100 */
[----:B------:R1:W1:Y:S01]  /*0990*/  SYNCS.EXCH.64 URZ, [UR8+0x98], UR4 ;  /* 0x00009804083f75b2 */ /* 0x0002620008000100 */
[----:B------:R1:W1:Y:S01]  /*09a0*/  SYNCS.EXCH.64 URZ, [UR8+0xb8], UR6 ;  /* 0x0000b806083f75b2 */ /* 0x0002620008000100 */
[----:B------:R-:W-:Y:S01]  /*09b0*/  NOP ;  /* 0x0000000000007918 */ /* 0x000fe20000000000 */
.L_x_7:
[----:B------:R-:W-:Y:S01]  /*09c0*/  SHF.R.S32.HI R5, RZ, 0x1f, R10 ;  /* 0x0000001fff057819 */ /* 0x000fe2000001140a */
[----:B------:R-:W5:Y:S01]  /*09d0*/  SHFL.IDX PT, R9, R7, RZ, 0x1f ;  /* 0x00001fff07097589 */ /* 0x000f6200000e0000 */
[----:B------:R-:W-:Y:S02]  /*09e0*/  ELECT P0, URZ, PT ;  /* 0x00000000003f782f */ /* 0x000fe40003800000 */
[----:B------:R-:W-:Y:S01]  /*09f0*/  SHF.R.S32.HI R11, RZ, 0x1f, R4 ;  /* 0x0000001fff0b7819 */ /* 0x000fe20000011404 */
[----:B------:R-:W4:Y:S01]  /*0a00*/  LDC R15, c[0x0][0x148] ;  /* 0x00005200ff0f7b82 */ /* 0x000f220000000800 */
[----:B------:R-:W-:Y:S01]  /*0a10*/  LEA.HI R5, R5, R10, RZ, 0x7 ;  /* 0x0000000a05057211 */ /* 0x000fe200078f38ff */
[----:B------:R-:W2:Y:S01]  /*0a20*/  F2I.U32.TRUNC.NTZ R12, R12 ;  /* 0x0000000c000c7305 */ /* 0x000ea2000020f000 */
[----:B------:R-:W-:Y:S01]  /*0a30*/  LEA.HI R11, R11, R4, RZ, 0x2 ;  /* 0x000000040b0b7211 */ /* 0x000fe200078f10ff */
[----:B-1----:R-:W-:Y:S01]  /*0a40*/  UMOV UR4, 0x20 ;  /* 0x0000002000047882 */ /* 0x002fe20000000000 */
[----:B------:R-:W-:Y:S01]  /*0a50*/  LOP3.LUT R5, R5, 0xffffff80, RZ, 0xc0, !PT ;  /* 0xffffff8005057812 */ /* 0x000fe200078ec0ff */
[----:B------:R-:W-:Y:S01]  /*0a60*/  NOP ;  /* 0x0000000000007918 */ /* 0x000fe20000000000 */
[----:B------:R-:W-:Y:S01]  /*0a70*/  LOP3.LUT R11, R11, 0x3ffffffc, RZ, 0xc0, !PT ;  /* 0x3ffffffc0b0b7812 */ /* 0x000fe200078ec0ff */
[----:B------:R-:W-:-:S02]  /*0a80*/  UMOV UR38, 0x1 ;  /* 0x0000000100267882 */ /* 0x000fc40000000000 */
[----:B------:R-:W-:Y:S01]  /*0a90*/  IMAD.IADD R5, R10, 0x1, -R5 ;  /* 0x000000010a057824 */ /* 0x000fe200078e0a05 */
[----:B------:R-:W-:-:S04]  /*0aa0*/  IADD3 R11, R4, -R11, RZ ;  /* 0x8000000b040b7210 */ /* 0x000fc80007ffe0ff */
[----:B------:R-:W-:Y:S01]  /*0ab0*/  SHF.R.S32.HI R10, RZ, 0x1f, R5 ;  /* 0x0000001fff0a7819 */ /* 0x000fe20000011405 */
[----:B--2---:R-:W-:-:S03]  /*0ac0*/  IMAD.MOV R16, RZ, RZ, -R12 ;  /* 0x000000ffff107224 */ /* 0x004fc600078e0a0c */
[----:B------:R-:W-:Y:S02]  /*0ad0*/  LEA.HI R10, R10, R5, RZ, 0x3 ;  /* 0x000000050a0a7211 */ /* 0x000fe400078f18ff */
[----:B-----5:R-:W-:Y:S02]  /*0ae0*/  ISETP.NE.OR P0, PT, R9, RZ, !P0 ;  /* 0x000000ff0900720c */ /* 0x020fe40004705670 */
[--C-:B------:R-:W-:Y:S02]  /*0af0*/  SHF.R.S32.HI R9, RZ, 0x3, R10.reuse ;  /* 0x00000003ff097819 */ /* 0x100fe4000001140a */
[----:B------:R-:W-:-:S04]  /*0b00*/  SHF.R.S32.HI R10, RZ, 0x1f, R10 ;  /* 0x0000001fff0a7819 */ /* 0x000fc8000001140a */
[----:B------:R-:W-:-:S04]  /*0b10*/  LEA.HI R10, R10, R9, RZ, 0x2 ;  /* 0x000000090a0a7211 */ /* 0x000fc800078f10ff */
[----:B------:R-:W-:Y:S01]  /*0b20*/  LOP3.LUT R10, R10, 0xfffffffc, RZ, 0xc0, !PT ;  /* 0xfffffffc0a0a7812 */ /* 0x000fe200078ec0ff */
[----:B------:R-:W-:Y:S01]  /*0b30*/  VOTEU.ALL UP1, P0 ;  /* 0x00000000003f7886 */ /* 0x000fe20000020000 */
[----:B------:R-:W-:-:S03]  /*0b40*/  VOTEU.ALL UP2, P0 ;  /* 0x00000000003f7886 */ /* 0x000fc60000040000 */
[----:B------:R-:W-:Y:S01]  /*0b50*/  IMAD.IADD R10, R9, 0x1, -R10 ;  /* 0x00000001090a7824 */ /* 0x000fe200078e0a0a */
[----:B------:R-:W1:Y:S01]  /*0b60*/  @!UP1 S2UR UR7, SR_CgaCtaId ;  /* 0x00000000000799c3 */ /* 0x000e620000008800 */
[----:B------:R-:W-:Y:S01]  /*0b70*/  @!UP1 UMOV UR6, 0x400 ;  /* 0x0000040000069882 */ /* 0x000fe20000000000 */
[----:B------:R-:W-:-:S04]  /*0b80*/  @!UP1 UIADD3 UR4, -UR4, 0x100000, URZ ;  /* 0x0010000004049890 */ /* 0x000fc8000fffe13f */
[----:B------:R-:W-:Y:S02]  /*0b90*/  @!UP1 USHF.L.U32 UR5, UR4, 0xb, URZ ;  /* 0x0000000b04059899 */ /* 0x000fe4000800063f */
[----:B------:R-:W-:Y:S01]  /*0ba0*/  @!UP1 USHF.L.U32 UR4, UR4, 0x1, URZ ;  /* 0x0000000104049899 */ /* 0x000fe2000800063f */
[----:B------:R-:W-:-:S04]  /*0bb0*/  LEA R10, R11, R10, 0x2 ;  /* 0x0000000a0b0a7211 */ /* 0x000fc800078e10ff */
[----:B------:R-:W-:Y:S01]  /*0bc0*/  LEA.HI R4, R10, R10, RZ, 0x1 ;  /* 0x0000000a0a047211 */ /* 0x000fe200078f08ff */
[----:B------:R-:W2:Y:S03]  /*0bd0*/  LDC R11, c[0x0][0x140] ;  /* 0x00005000ff0b7b82 */ /* 0x000ea60000000800 */
[----:B------:R-:W-:-:S05]  /*0be0*/  LOP3.LUT R9, R4, 0xfffffffe, RZ, 0xc0, !PT ;  /* 0xfffffffe04097812 */ /* 0x000fca00078ec0ff */
[----:B------:R-:W-:-:S05]  /*0bf0*/  IMAD.IADD R9, R10, 0x1, -R9 ;  /* 0x000000010a097824 */ /* 0x000fca00078e0a09 */
[----:B------:R-:W-:Y:S02]  /*0c00*/  ISETP.NE.AND P2, PT, R9, R8, PT ;  /* 0x000000080900720c */ /* 0x000fe40003f45270 */
[C---:B------:R-:W-:Y:S01]  /*0c10*/  SHF.L.U32 R9, R10.reuse, 0x2, RZ ;  /* 0x000000020a097819 */ /* 0x040fe200000006ff */
[----:B-1----:R-:W-:Y:S01]  /*0c20*/  @!UP1 ULEA UR6, UR7, UR6, 0x18 ;  /* 0x0000000607069291 */ /* 0x002fe2000f8ec03f */
[----:B------:R-:W-:Y:S02]  /*0c30*/  VOTEU.ALL UP1, P0 ;  /* 0x00000000003f7886 */ /* 0x000fe40000020000 */
[----:B------:R-:W-:Y:S01]  /*0c40*/  LOP3.LUT R13, R10, 0xc, R9, 0x78, !PT ;  /* 0x0000000c0a0d7812 */ /* 0x000fe200078e7809 */
[----:B----4-:R-:W-:Y:S01]  /*0c50*/  IMAD R9, R15, R16, R6 ;  /* 0x000000100f097224 */ /* 0x010fe200078e0206 */
[----:B------:R-:W-:-:S03]  /*0c60*/  LOP3.LUT P0, RZ, R5, 0x7, RZ, 0xc0, !PT ;  /* 0x0000000705ff7812 */ /* 0x000fc6000780c0ff */
[----:B------:R1:W-:Y:S01]  /*0c70*/  STL [R1+0xc0], R13 ;  /* 0x0000c00d01007387 */ /* 0x0003e20000100800 */
[C---:B------:R-:W-:Y:S02]  /*0c80*/  ISETP.LT.U32.AND P0, PT, R13.reuse, 0x2, !P0 ;  /* 0x000000020d00780c */ /* 0x040fe40004701070 */
[----:B------:R-:W-:Y:S01]  /*0c90*/  @P2 LEA.HI R4, R13, R13, RZ, 0x1 ;  /* 0x0000000d0d042211 */ /* 0x000fe200078f08ff */
[----:B------:R-:W4:Y:S02]  /*0ca0*/  FENCE.VIEW.ASYNC.S ;  /* 0x00000000000073c6 */ /* 0x000f240000000000 */
[----:B----4-:R1:W4:Y:S01]  /*0cb0*/  @!UP1 SYNCS.EXCH.64 URZ, [UR6+0xc0], UR4 ;  /* 0x0000c004063f95b2 */ /* 0x0103220008000100 */
[----:B------:R-:W-:Y:S02]  /*0cc0*/  SEL R5, RZ, 0x1, !P0 ;  /* 0x00000001ff057807 */ /* 0x000fe40004000000 */
[----:B------:R-:W-:Y:S02]  /*0cd0*/  @P2 SHF.R.S32.HI R4, RZ, 0x1, R4 ;  /* 0x00000001ff042819 */ /* 0x000fe40000011404 */
[----:B--2---:R-:W-:-:S02]  /*0ce0*/  ISETP.EQ.U32.AND P4, PT, R11, 0x1, PT ;  /* 0x000000010b00780c */ /* 0x004fc40003f82070 */
[----:B------:R-:W-:Y:S02]  /*0cf0*/  @P2 ISETP.NE.AND P3, PT, R4, R9, PT ;  /* 0x000000090400220c */ /* 0x000fe40003f65270 */
[----:B------:R-:W-:Y:S02]  /*0d00*/  MOV R4, 0x1 ;  /* 0x0000000100047802 */ /* 0x000fe40000000f00 */
[----:B------:R-:W-:-:S04]  /*0d10*/  @P2 SEL R4, RZ, 0x1, P3 ;  /* 0x00000001ff042807 */ /* 0x000fc80001800000 */
[----:B------:R-:W-:Y:S01]  /*0d20*/  LOP3.LUT R4, R4, R5, RZ, 0xc0, !PT ;  /* 0x0000000504047212 */ /* 0x000fe200078ec0ff */
[----:B------:R1:W2:Y:S01]  /*0d30*/  @!UP2 SYNCS.EXCH.64 URZ, [UR6+0xc8], UR4 ;  /* 0x0000c804063fa5b2 */ /* 0x0002a20008000100 */
[----:B------:R-:W-:-:S03]  /*0d40*/  NOP ;  /* 0x0000000000007918 */ /* 0x000fc60000000000 */
[----:B------:R1:W-:Y:S01]  /*0d50*/  STL [R1+0xbc], R4 ;  /* 0x0000bc0401007387 */ /* 0x0003e20000100800 */
[----:B----4-:R-:W-:Y:S05]  /*0d60*/  @!P4 BRA `(.L_x_8) ;  /* 0x000000000008c947 */ /* 0x010fea0003800000 */
[----:B--23--:R-:W-:Y:S01]  /*0d70*/  UCGABAR_ARV ;  /* 0x00000000000079c7 */ /* 0x00cfe20008000000 */
[----:B------:R-:W-:Y:S05]  /*0d80*/  BRA `(.L_x_9) ;  /* 0x0000000000047947 */ /* 0x000fea0003800000 */
.L_x_8:
[----:B--23--:R-:W-:Y:S01]  /*0d90*/  NOP ;  /* 0x0000000000007918 */ /* 0x00cfe20000000000 */
.L_x_9:
[----:B-1----:R-:W1:Y:S01]  /*0da0*/  LDC R4, c[0x0][0x904] ;  /* 0x00024100ff047b82 */ /* 0x002e620000000800 */
[----:B------:R-:W-:Y:S01]  /*0db0*/  IMAD.MOV.U32 R5, RZ, RZ, RZ ;  /* 0x000000ffff057224 */ /* 0x000fe200078e00ff */
[----:B-1----:R-:W-:Y:S01]  /*0dc0*/  ISETP.NE.AND P2, PT, R4, 0x1, PT ;  /* 0x000000010400780c */ /* 0x002fe20003f45270 */
[----:B------:R-:W-:-:S12]  /*0dd0*/  IMAD.U32 R4, RZ, RZ, UR10 ;  /* 0x0000000aff047e24 */ /* 0x000fd8000f8e00ff */
[----:B------:R-:W1:Y:S01]  /*0de0*/  @P2 LDC R11, c[0x0][0x10] ;  /* 0x00000400ff0b2b82 */ /* 0x000e620000000800 */
[----:B------:R-:W-:Y:S02]  /*0df0*/  @P2 MOV R7, RZ ;  /* 0x000000ff00072202 */ /* 0x000fe40000000f00 */
[----:B------:R-:W-:-:S05]  /*0e00*/  @P2 MOV R13, RZ ;  /* 0x000000ff000d2202 */ /* 0x000fca0000000f00 */
[----:B------:R-:W2:Y:S01]  /*0e10*/  @!P2 LDC R9, c[0x0][0xc] ;  /* 0x00000300ff09ab82 */ /* 0x000ea20000000800 */
[----:B------:R-:W-:Y:S01]  /*0e20*/  ULDC UR4, c[0x0][0xc] ;  /* 0x0000030000047ab9 */ /* 0x000fe20000000800 */
[----:B------:R-:W-:Y:S01]  /*0e30*/  ULDC UR5, c[0x0][0x10] ;  /* 0x0000040000057ab9 */ /* 0x000fe20000000800 */
[----:B------:R-:W-:Y:S01]  /*0e40*/  ULDC UR6, c[0x0][0x14] ;  /* 0x0000050000067ab9 */ /* 0x000fe20000000800 */
[----:B------:R-:W-:-:S04]  /*0e50*/  UIMAD.WIDE.U32 UR4, UR4, UR5, URZ ;  /* 0x00000005040472a5 */ /* 0x000fc8000f8e003f */
[----:B------:R-:W-:Y:S02]  /*0e60*/  UIMAD.WIDE.U32 UR54, UR4, UR6, URZ ;  /* 0x00000006043672a5 */ /* 0x000fe4000f8e003f */
[----:B------:R-:W-:-:S04]  /*0e70*/  UIMAD UR39, UR5, UR6, URZ ;  /* 0x00000006052772a4 */ /* 0x000fc8000f8e023f */
[----:B------:R-:W-:Y:S01]  /*0e80*/  UIADD3 UR39, UR55, UR39, URZ ;  /* 0x0000002737277290 */ /* 0x000fe2000fffe03f */
[----:B-1----:R-:W-:-:S04]  /*0e90*/  @P2 IMAD.WIDE.U32 R10, R11, UR10, R6 ;  /* 0x0000000a0b0a2c25 */ /* 0x002fc8000f8e0006 */
[----:B------:R-:W-:Y:S01]  /*0ea0*/  @P2 IMAD.MOV.U32 R12, RZ, RZ, R10 ;  /* 0x000000ffff0c2224 */ /* 0x000fe200078e000a */
[----:B------:R-:W-:Y:S01]  /*0eb0*/  @P2 IADD3 R14, R11, R13, RZ ;  /* 0x0000000d0b0e2210 */ /* 0x000fe20007ffe0ff */
[----:B--2---:R-:W-:-:S04]  /*0ec0*/  @!P2 IMAD.WIDE.U32 R4, R6, R9, R4 ;  /* 0x000000090604a225 */ /* 0x004fc800078e0004 */
[----:B------:R-:W-:Y:S01]  /*0ed0*/  @!P2 IMAD.MOV.U32 R12, RZ, RZ, R4 ;  /* 0x000000ffff0ca224 */ /* 0x000fe200078e0004 */
[----:B------:R-:W-:-:S04]  /*0ee0*/  @!P2 MOV R14, R5 ;  /* 0x00000005000ea202 */ /* 0x000fc80000000f00 */
[----:B------:R1:W-:Y:S04]  /*0ef0*/  STL [R1+0xc4], R12 ;  /* 0x0000c40c01007387 */ /* 0x0003e80000100800 */
[----:B------:R1:W-:Y:S01]  /*0f00*/  STL [R1+0xc8], R14 ;  /* 0x0000c80e01007387 */ /* 0x0003e20000100800 */
[----:B------:R-:W-:Y:S05]  /*0f10*/  @!P4 BRA `(.L_x_10) ;  /* 0x00000000000cc947 */ /* 0x000fea0003800000 */
[----:B------:R-:W-:Y:S01]  /*0f20*/  UCGABAR_WAIT ;  /* 0x0000000000007dc7 */ /* 0x000fe20008000000 */
[----:B------:R-:W-:Y:S01]  /*0f30*/  CCTL.IVALL ;  /* 0x00000000ff00798f */ /* 0x000fe20002000000 */
[----:B------:R-:W-:Y:S05]  /*0f40*/  BRA `(.L_x_11) ;  /* 0x0000000000047947 */ /* 0x000fea0003800000 */
.L_x_10:
[----:B------:R-:W-:Y:S06]  /*0f50*/  BAR.SYNC.DEFER_BLOCKING 0x0 ;  /* 0x0000000000007b1d */ /* 0x000fec0000010000 */
.L_x_11:
[----:B------:R-:W-:Y:S01]  /*0f60*/  PLOP3.LUT P0, PT, PT, PT, UP0, 0x80, 0x0 ;  /* 0x000000000000781c */ /* 0x000fe20003f0f008 */
[----:B------:R-:W2:-:S12]  /*0f70*/  S2UR UR37, SR_CgaCtaId ;  /* 0x00000000002579c3 */ /* 0x000e980000008800 */
[----:B------:R-:W-:Y:S05]  /*0f80*/  @!P0 BRA `(.L_x_12) ;  /* 0x000000a8007c8947 */ /* 0x000fea0003800000 */
[----:B------:R-:W-:-:S06]  /*0f90*/  UISETP.GT.U32.AND UP0, UPT, UR9, 0x1, UPT ;  /* 0x000000010900788c */ /* 0x000fcc000bf04070 */
[----:B------:R-:W-:-:S13]  /*0fa0*/  PLOP3.LUT P0, PT, PT, PT, UP0, 0x80, 0x0 ;  /* 0x000000000000781c */ /* 0x000fda0003f0f008 */
[----:B--2---:R-:W-:Y:S05]  /*0fb0*/  @P0 EXIT ;  /* 0x000000000000094d */ /* 0x004fea0003800000 */
[----:B------:R-:W-:Y:S01]  /*0fc0*/  PRMT R2, RZ, 0x7610, R2 ;  /* 0x00007610ff027816 */ /* 0x000fe20000000002 */
[----:B------:R-:W-:Y:S01]  /*0fd0*/  ULDC.64 UR4, c[0x0][0x8f8] ;  /* 0x00023e0000047ab9 */ /* 0x000fe20000000a00 */
[----:B------:R-:W-:Y:S01]  /*0fe0*/  UMOV UR45, 0xffffffff ;  /* 0xffffffff002d7882 */ /* 0x000fe20000000000 */
[----:B------:R-:W-:Y:S01]  /*0ff0*/  ISETP.GE.U32.AND P0, PT, R12, UR4, PT ;  /* 0x000000040c007c0c */ /* 0x000fe2000bf06070 */
[----:B------:R-:W-:Y:S01]  /*1000*/  UMOV UR47, 0xffffffff ;  /* 0xffffffff002f7882 */ /* 0x000fe20000000000 */
[----:B------:R2:W-:Y:S01]  /*1010*/  STL.S16 [R1+0xcc], R2 ;  /* 0x0000cc0201007387 */ /* 0x0005e20000100600 */
[----:B------:R-:W-:Y:S01]  /*1020*/  IMAD.MOV.U32 R4, RZ, RZ, -0x1 ;  /* 0xffffffffff047424 */ /* 0x000fe200078e00ff */
[----:B------:R-:W-:Y:S02]  /*1030*/  ISETP.GE.U32.AND.EX P0, PT, R14, UR5, PT, P0 ;  /* 0x000000050e007c0c */ /* 0x000fe4000bf06100 */
[----:B------:R-:W-:-:S11]  /*1040*/  PRMT R0, RZ, 0x7610, R0 ;  /* 0x00007610ff007816 */ /* 0x000fd60000000000 */
[----:B--2---:R-:W-:Y:S05]  /*1050*/  @P0 BRA `(.L_x_13) ;  /* 0x0000000400300947 */ /* 0x004fea0003800000 */
[----:B------:R-:W2:Y:S01]  /*1060*/  LDC.64 R18, c[0x0][0x8d0] ;  /* 0x00023400ff127b82 */ /* 0x000ea20000000a00 */
[----:B------:R-:W-:Y:S01]  /*1070*/  MOV R2, R12 ;  /* 0x0000000c00027202 */ /* 0x000fe20000000f00 */
[----:B------:R-:W-:-:S06]  /*1080*/  IMAD.MOV.U32 R3, RZ, RZ, R14 ;  /* 0x000000ffff037224 */ /* 0x000fcc00078e000e */
[----:B------:R-:W3:Y:S08]  /*1090*/  LDC R0, c[0x0][0x8d8] ;  /* 0x00023600ff007b82 */ /* 0x000ef00000000800 */
[----:B------:R-:W4:Y:S01]  /*10a0*/  LDC.64 R20, c[0x0][0x8c8] ;  /* 0x00023200ff147b82 */ /* 0x000f220000000a00 */
[----:B--2---:R-:W-:-:S04]  /*10b0*/  ISETP.NE.U32.AND P0, PT, R18, RZ, PT ;  /* 0x000000ff1200720c */ /* 0x004fc80003f05070 */
[----:B------:R-:W-:-:S13]  /*10c0*/  ISETP.NE.AND.EX P0, PT, R19, RZ, PT, P0 ;  /* 0x000000ff1300720c */ /* 0x000fda0003f05300 */
[----:B---34-:R-:W-:Y:S05]  /*10d0*/  @!P0 BRA `(.L_x_14) ;  /* 0x0000000000288947 */ /* 0x018fea0003800000 */
[----:B------:R-:W2:Y:S02]  /*10e0*/  LDC R9, c[0x0][0x8dc] ;  /* 0x00023700ff097b82 */ /* 0x000ea40000000800 */
[----:B--2---:R-:W-:-:S04]  /*10f0*/  IADD3 R9, P0, R12, R9, RZ ;  /* 0x000000090c097210 */ /* 0x004fc80007f1e0ff */
[----:B------:R-:W-:-:S05]  /*1100*/  IADD3.X R13, RZ, R14, RZ, P0, !PT ;  /* 0x0000000eff0d7210 */ /* 0x000fca00007fe4ff */
[----:B------:R-:W-:-:S04]  /*1110*/  IMAD.WIDE.U32 R2, R13, R18, RZ ;  /* 0x000000120d027225 */ /* 0x000fc800078e00ff */
[----:B------:R-:W-:-:S04]  /*1120*/  IMAD.WIDE.U32 R4, P0, R9, R19, R2 ;  /* 0x0000001309047225 */ /* 0x000fc80007800002 */
[----:B------:R-:W-:Y:S01]  /*1130*/  IMAD.WIDE.U32 R2, R9, R18, RZ ;  /* 0x0000001209027225 */ /* 0x000fe200078e00ff */
[----:B------:R-:W-:-:S03]  /*1140*/  MOV R10, R5 ;  /* 0x00000005000a7202 */ /* 0x000fc60000000f00 */
[----:B------:R-:W-:Y:S01]  /*1150*/  IMAD.X R11, RZ, RZ, RZ, P0 ;  /* 0x000000ffff0b7224 */ /* 0x000fe200000e06ff */
[----:B------:R-:W-:-:S05]  /*1160*/  IADD3 RZ, P0, R3, R4, RZ ;  /* 0x0000000403ff7210 */ /* 0x000fca0007f1e0ff */
[----:B------:R-:W-:-:S08]  /*1170*/  IMAD.WIDE.U32.X R2, R13, R19, R10, P0 ;  /* 0x000000130d027225 */ /* 0x000fd000000e040a */
.L_x_14:
[----:B------:R-:W2:Y:S01]  /*1180*/  LDC.64 R18, c[0x0][0x8e8] ;  /* 0x00023a00ff127b82 */ /* 0x000ea20000000a00 */
[-CC-:B------:R-:W-:Y:S01]  /*1190*/  SHF.R.U64 R22, R2, R0.reuse, R3.reuse ;  /* 0x0000000002167219 */ /* 0x180fe20000001203 */
[----:B------:R-:W-:Y:S01]  /*11a0*/  ULDC UR4, c[0x0][0x900] ;  /* 0x0002400000047ab9 */ /* 0x000fe20000000800 */
[----:B------:R-:W-:Y:S01]  /*11b0*/  SHF.R.U32.HI R0, RZ, R0, R3 ;  /* 0x00000000ff007219 */ /* 0x000fe20000011603 */
[----:B------:R-:W-:Y:S01]  /*11c0*/  IMAD R15, R15, R16, R6 ;  /* 0x000000100f0f7224 */ /* 0x000fe200078e0206 */
[----:B------:R-:W-:Y:S02]  /*11d0*/  IADD3 R5, P0, RZ, -R22, RZ ;  /* 0x80000016ff057210 */ /* 0x000fe40007f1e0ff */
[----:B------:R-:W-:Y:S01]  /*11e0*/  MOV R2, R12 ;  /* 0x0000000c00027202 */ /* 0x000fe20000000f00 */
[----:B------:R-:W3:Y:S02]  /*11f0*/  LDC R4, c[0x0][0x8c0] ;  /* 0x00023000ff047b82 */ /* 0x000ee40000000800 */
[----:B------:R-:W-:-:S04]  /*1200*/  IMAD.X R3, RZ, RZ, ~R0, P0 ;  /* 0x000000ffff037224 */ /* 0x000fc800000e0e00 */
[-C--:B------:R-:W-:Y:S02]  /*1210*/  IMAD R0, R3, R20.reuse, RZ ;  /* 0x0000001403007224 */ /* 0x080fe400078e02ff */
[----:B------:R-:W4:Y:S01]  /*1220*/  LDC R7, c[0x0][0x8b0] ;  /* 0x00022c00ff077b82 */ /* 0x000f220000000800 */
[----:B------:R-:W-:Y:S02]  /*1230*/  IMAD.MOV.U32 R3, RZ, RZ, R14 ;  /* 0x000000ffff037224 */ /* 0x000fe400078e000e */
[----:B------:R-:W-:-:S05]  /*1240*/  IMAD.WIDE.U32 R2, R5, R20, R2 ;  /* 0x0000001405027225 */ /* 0x000fca00078e0002 */
[----:B------:R-:W1:Y:S01]  /*1250*/  LDC R13, c[0x0][0x8a8] ;  /* 0x00022a00ff0d7b82 */ /* 0x000e620000000800 */
[----:B------:R-:W-:Y:S01]  /*1260*/  IMAD R5, R5, R21, R0 ;  /* 0x0000001505057224 */ /* 0x000fe200078e0200 */
[----:B--2---:R-:W-:Y:S01]  /*1270*/  ISETP.NE.U32.AND P0, PT, R18, RZ, PT ;  /* 0x000000ff1200720c */ /* 0x004fe20003f05070 */
[----:B------:R-:W-:-:S03]  /*1280*/  IMAD.MOV.U32 R0, RZ, RZ, -0x1 ;  /* 0xffffffffff007424 */ /* 0x000fc600078e00ff */
[----:B------:R-:W-:Y:S02]  /*1290*/  IADD3 R3, R3, R5, RZ ;  /* 0x0000000503037210 */ /* 0x000fe40007ffe0ff */
[----:B------:R-:W2:Y:S01]  /*12a0*/  LDC R10, c[0x0][0x8f0] ;  /* 0x00023c00ff0a7b82 */ /* 0x000ea20000000800 */
[----:B------:R-:W-:Y:S02]  /*12b0*/  ISETP.NE.AND.EX P0, PT, R19, RZ, PT, P0 ;  /* 0x000000ff1300720c */ /* 0x000fe40003f05300 */
[-CC-:B---3--:R-:W-:Y:S02]  /*12c0*/  SHF.R.U64 R11, R2, R4.reuse, R3.reuse ;  /* 0x00000004020b7219 */ /* 0x188fe40000001203 */
[----:B------:R-:W-:Y:S02]  /*12d0*/  SHF.R.U32.HI R2, RZ, R4, R3 ;  /* 0x00000004ff027219 */ /* 0x000fe40000011603 */
[----:B------:R-:W-:Y:S01]  /*12e0*/  SHF.L.U32 R0, R0, UR4, RZ ;  /* 0x0000000400007c19 */ /* 0x000fe200080006ff */
[----:B------:R-:W3:Y:S01]  /*12f0*/  LDC R17, c[0x0][0x8e0] ;  /* 0x00023800ff117b82 */ /* 0x000ee20000000800 */
[----:B----4-:R-:W-:-:S02]  /*1300*/  SHF.R.U64 R21, R11, R7, R2 ;  /* 0x000000070b157219 */ /* 0x010fc40000001202 */
[----:B------:R-:W-:Y:S02]  /*1310*/  SHF.R.U32.HI R2, RZ, R7, R2 ;  /* 0x00000007ff027219 */ /* 0x000fe40000011602 */
[----:B------:R-:W-:Y:S02]  /*1320*/  LOP3.LUT R0, RZ, R0, RZ, 0x33, !PT ;  /* 0x00000000ff007212 */ /* 0x000fe400078e33ff */
[--C-:B-1----:R-:W-:Y:S01]  /*1330*/  SHF.R.U64 R14, R21, UR4, R2.reuse ;  /* 0x00000004150e7c19 */ /* 0x102fe20008001202 */
[----:B------:R-:W1:Y:S01]  /*1340*/  LDC R12, c[0x0][0x8b8] ;  /* 0x00022e00ff0c7b82 */ /* 0x000e620000000800 */
[----:B------:R-:W-:Y:S02]  /*1350*/  SHF.R.U32.HI R3, RZ, UR4, R2 ;  /* 0x00000004ff037c19 */ /* 0x000fe40008011602 */
[----:B------:R-:W-:Y:S01]  /*1360*/  MOV R2, R14 ;  /* 0x0000000e00027202 */ /* 0x000fe20000000f00 */
[----:B------:R-:W-:Y:S06]  /*1370*/  @!P0 BRA `(.L_x_15) ;  /* 0x0000000000288947 */ /* 0x000fec0003800000 */
[----:B------:R-:W4:Y:S02]  /*1380*/  LDC R7, c[0x0][0x8f4] ;  /* 0x00023d00ff077b82 */ /* 0x000f240000000800 */
[----:B----4-:R-:W-:-:S05]  /*1390*/  IADD3 R7, P0, R14, R7, RZ ;  /* 0x000000070e077210 */ /* 0x010fca0007f1e0ff */
[----:B------:R-:W-:-:S04]  /*13a0*/  IMAD.X R9, RZ, RZ, R3, P0 ;  /* 0x000000ffff097224 */ /* 0x000fc800000e0603 */
[----:B------:R-:W-:-:S04]  /*13b0*/  IMAD.WIDE.U32 R2, R9, R18, RZ ;  /* 0x0000001209027225 */ /* 0x000fc800078e00ff */
[----:B------:R-:W-:-:S04]  /*13c0*/  IMAD.WIDE.U32 R4, P0, R7, R19, R2 ;  /* 0x0000001307047225 */ /* 0x000fc80007800002 */
[----:B------:R-:W-:Y:S01]  /*13d0*/  IMAD.WIDE.U32 R2, R7, R18, RZ ;  /* 0x0000001207027225 */ /* 0x000fe200078e00ff */
[----:B------:R-:W-:-:S03]  /*13e0*/  IADD3.X R7, RZ, RZ, RZ, P0, !PT ;  /* 0x000000ffff077210 */ /* 0x000fc600007fe4ff */
[----:B------:R-:W-:Y:S01]  /*13f0*/  IMAD.MOV.U32 R6, RZ, RZ, R5 ;  /* 0x000000ffff067224 */ /* 0x000fe200078e0005 */
[----:B------:R-:W-:-:S05]  /*1400*/  IADD3 RZ, P0, R3, R4, RZ ;  /* 0x0000000403ff7210 */ /* 0x000fca0007f1e0ff */
[----:B------:R-:W-:-:S08]  /*1410*/  IMAD.WIDE.U32.X R2, R9, R19, R6, P0 ;  /* 0x0000001309027225 */ /* 0x000fd000000e0406 */
.L_x_15:
[----:B--2---:R-:W-:Y:S01]  /*1420*/  SHF.R.U64 R3, R2, R10, R3 ;  /* 0x0000000a02037219 */ /* 0x004fe20000001203 */
[----:B------:R-:W-:Y:S01]  /*1430*/  USHF.L.U32 UR4, UR38, UR4, URZ ;  /* 0x0000000426047299 */ /* 0x000fe2000800063f */
[----:B------:R-:W-:Y:S02]  /*1440*/  LOP3.LUT R0, R21, R0, RZ, 0xc0, !PT ;  /* 0x0000000015007212 */ /* 0x000fe400078ec0ff */
[----:B------:R-:W-:Y:S01]  /*1450*/  IADD3 R2, R13, -0x1, RZ ;  /* 0xffffffff0d027810 */ /* 0x000fe20007ffe0ff */
[----:B------:R-:W-:Y:S01]  /*1460*/  IMAD.MOV R4, RZ, RZ, -R3 ;  /* 0x000000ffff047224 */ /* 0x000fe200078e0a03 */
[----:B------:R-:W-:Y:S01]  /*1470*/  SEL R8, R8, R15, !P2 ;  /* 0x0000000f08087207 */ /* 0x000fe20005000000 */
[----:B------:R-:W-:Y:S01]  /*1480*/  IMAD R3, R3, UR4, R0 ;  /* 0x0000000403037c24 */ /* 0x000fe2000f8e0200 */
[----:B------:R-:W-:Y:S01]  /*1490*/  LOP3.LUT R2, R11, R2, RZ, 0xc0, !PT ;  /* 0x000000020b027212 */ /* 0x000fe200078ec0ff */
[----:B---3--:R-:W-:Y:S01]  /*14a0*/  IMAD R0, R4, R17, R14 ;  /* 0x0000001104007224 */ /* 0x008fe200078e020e */
[----:B------:R-:W-:Y:S01]  /*14b0*/  R2UR UR47, R22 ;  /* 0x00000000162f72ca */ /* 0x000fe200000e0000 */
[----:B-1----:R-:W-:-:S02]  /*14c0*/  IMAD R8, R3, R12, R8 ;  /* 0x0000000c03087224 */ /* 0x002fc400078e0208 */
[----:B------:R-:W-:-:S05]  /*14d0*/  IMAD R3, R0, R13, R2 ;  /* 0x0000000d00037224 */ /* 0x000fca00078e0202 */
[----:B------:R-:W-:Y:S02]  /*14e0*/  SEL R0, R3, R8, !P2 ;  /* 0x0000000803007207 */ /* 0x000fe40005000000 */
[----:B------:R-:W-:Y:S02]  /*14f0*/  SEL R4, R8, R3, !P2 ;  /* 0x0000000308047207 */ /* 0x000fe40005000000 */
[----:B------:R-:W-:Y:S02]  /*1500*/  R2UR UR45, R0 ;  /* 0x00000000002d72ca */ /* 0x000fe400000e0000 */
[----:B------:R-:W-:-:S13]  /*1510*/  MOV R0, 0x1 ;  /* 0x0000000100007802 */ /* 0x000fda0000000f00 */
.L_x_13:
[----:B------:R-:W-:-:S08]  /*1520*/  NOP ;  /* 0x0000000000007918 */ /* 0x000fd00000000000 */
[----:B------:R-:W2:Y:S02]  /*1530*/  USETMAXREG.TRY_ALLOC.CTAPOOL UP0, 0xe8 ;  /* 0x000000e8000079c8 */ /* 0x000ea40008000600 */
[----:B--2---:R-:W-:-:S13]  /*1540*/  PLOP3.LUT P0, PT, PT, PT, UP0, 0x80, 0x0 ;  /* 0x000000000000781c */ /* 0x004fda0003f0f008 */
[----:B------:R-:W-:Y:S05]  /*1550*/  @!P0 BRA `(.L_x_13) ;  /* 0xfffffffc00f08947 */ /* 0x000fea000383ffff */
[----:B------:R-:W-:Y:S02]  /*1560*/  ULDC.64 UR4, c[0x0][0x590] ;  /* 0x0001640000047ab9 */ /* 0x000fe40000000a00 */
[----:B------:R-:W-:-:S04]  /*1570*/  ISETP.NE.U32.AND P0, PT, RZ, UR4, PT ;  /* 0x00000004ff007c0c */ /* 0x000fc8000bf05070 */
[----:B------:R-:W-:-:S13]  /*1580*/  ISETP.NE.AND.EX P0, PT, RZ, UR5, PT, P0 ;  /* 0x00000005ff007c0c */ /* 0x000fda000bf05300 */
[----:B------:R-:W-:Y:S05]  /*1590*/  @P0 BRA `(.L_x_16) ;  /* 0x0000000000340947 */ /* 0x000fea0003800000 */
[----:B------:R-:W-:Y:S02]  /*15a0*/  ULDC.64 UR4, c[0x0][0x588] ;  /* 0x0001620000047ab9 */ /* 0x000fe40000000a00 */
[----:B------:R-:W-:-:S04]  /*15b0*/  ISETP.NE.U32.AND P0, PT, RZ, UR4, PT ;  /* 0x00000004ff007c0c */ /* 0x000fc8000bf05070 */
[----:B------:R-:W-:-:S13]  /*15c0*/  ISETP.NE.AND.EX P0, PT, RZ, UR5, PT, P0 ;  /* 0x00000005ff007c0c */ /* 0x000fda000bf05300 */
[----:B------:R-:W-:Y:S05]  /*15d0*/  @!P0 BRA `(.L_x_17) ;  /* 0x0000000000148947 */ /* 0x000fea0003800000 */
[----:B------:R-:W2:Y:S02]  /*15e0*/  LDC.64 R16, c[0x0][0x588] ;  /* 0x00016200ff107b82 */ /* 0x000ea40000000a00 */
[----:B--2---:R2:W5:Y:S01]  /*15f0*/  LDG.E R16, desc[UR56][R16.64] ;  /* 0x0000003810107981 */ /* 0x004562000c1e1900 */
[----:B------:R-:W-:-:S05]  /*1600*/  IMAD.MOV.U32 R2, RZ, RZ, 0x1 ;  /* 0x00000001ff027424 */ /* 0x000fca00078e00ff */
[----:B------:R2:W-:Y:S01]  /*1610*/  STL.S16 [R1+0xcc], R2 ;  /* 0x0000cc0201007387 */ /* 0x0005e20000100600 */
[----:B------:R-:W-:Y:S05]  /*1620*/  BRA `(.L_x_16) ;  /* 0x0000000000107947 */ /* 0x000fea0003800000 */
.L_x_17:
[----:B------:R-:W-:Y:S01]  /*1630*/  MOV R2, 0x1 ;  /* 0x0000000100027802 */ /* 0x000fe20000000f00 */
[----:B------:R-:W-:Y:S02]  /*1640*/  ULDC UR4, c[0x0][0x580] ;  /* 0x0001600000047ab9 */ /* 0x000fe40000000800 */
[----:B------:R-:W-:Y:S02]  /*1650*/  IMAD.U32 R16, RZ, RZ, UR4 ;  /* 0x00000004ff107e24 */ /* 0x000fe4000f8e00ff */
[----:B------:R3:W-:Y:S05]  /*1660*/  STL.S16 [R1+0xcc], R2 ;  /* 0x0000cc0201007387 */ /* 0x0007ea0000100600 */
.L_x_16:
        /* <DEDUP_REMOVED lines=8> */
[----:B--23--:R-:W2:Y:S02]  /*16f0*/  LDC.64 R2, c[0x0][0x5a8] ;  /* 0x00016a00ff027b82 */ /* 0x00cea40000000a00 */
[----:B--2---:R4:W5:Y:S01]  /*1700*/  LDG.E R2, desc[UR56][R2.64] ;  /* 0x0000003802027981 */ /* 0x004962000c1e1900 */
[----:B------:R-:W-:Y:S05]  /*1710*/  BRA `(.L_x_18) ;  /* 0x0000000000087947 */ /* 0x000fea0003800000 */
.L_x_19:
[----:B------:R-:W-:Y:S02]  /*1720*/  ULDC UR4, c[0x0][0x5a0] ;  /* 0x0001680000047ab9 */ /* 0x000fe40000000800 */
[----:B--23--:R-:W-:-:S07]  /*1730*/  MOV R2, UR4 ;  /* 0x0000000400027c02 */ /* 0x00cfce0008000f00 */
.L_x_18:
[----:B------:R-:W-:-:S13]  /*1740*/  LOP3.LUT P0, RZ, R0, 0xff, RZ, 0xc0, !PT ;  /* 0x000000ff00ff7812 */ /* 0x000fda000780c0ff */
[----:B------:R-:W-:Y:S05]  /*1750*/  @!P0 EXIT ;  /* 0x000000000000894d */ /* 0x000fea0003800000 */
[----:B------:R1:W-:Y:S01]  /*1760*/  STL [R1+0xb8], RZ ;  /* 0x0000b8ff01007387 */ /* 0x0003e20000100800 */
[----:B------:R-:W-:Y:S01]  /*1770*/  ULDC UR4, c[0x0][0x28c] ;  /* 0x0000a30000047ab9 */ /* 0x000fe20000000800 */
[----:B------:R-:W-:Y:S02]  /*1780*/  ULOP3.LUT UR49, UR41, 0x1, URZ, 0xfc, !UPT ;  /* 0x0000000129317892 */ /* 0x000fe4000f8efc3f */
[----:B------:R1:W-:Y:S01]  /*1790*/  STL [R1+0xb4], RZ ;  /* 0x0000b4ff01007387 */ /* 0x0003e20000100800 */
[----:B------:R-:W-:Y:S02]  /*17a0*/  UIADD3 UR4, UR4, 0x3f, URZ ;  /* 0x0000003f04047890 */ /* 0x000fe4000fffe03f */
[----:B------:R-:W-:Y:S02]  /*17b0*/  ULOP3.LUT UR50, UR40, 0x1, URZ, 0xfc, !UPT ;  /* 0x0000000128327892 */ /* 0x000fe4000f8efc3f */
[----:B------:R-:W-:Y:S01]  /*17c0*/  USHF.R.S32.HI UR5, URZ, 0x1f, UR4 ;  /* 0x0000001f3f057899 */ /* 0x000fe20008011404 */
[----:B------:R-:W-:Y:S01]  /*17d0*/  ULDC.64 UR58, c[0x0][0x198] ;  /* 0x00006600003a7ab9 */ /* 0x000fe20000000a00 */
[----:B------:R-:W-:-:S02]  /*17e0*/  UMOV UR36, URZ ;  /* 0x0000003f00247c82 */ /* 0x000fc40008000000 */
[----:B------:R-:W-:Y:S01]  /*17f0*/  ULEA.HI UR5, UR5, UR4, URZ, 0x6 ;  /* 0x0000000405057291 */ /* 0x000fe2000f8f303f */
[----:B------:R-:W-:-:S03]  /*1800*/  UMOV UR48, URZ ;  /* 0x0000003f00307c82 */ /* 0x000fc60008000000 */
[----:B-1----:R-:W-:-:S12]  /*1810*/  USHF.R.S32.HI UR52, URZ, 0x6, UR5 ;  /* 0x000000063f347899 */ /* 0x002fd80008011405 */
.L_x_142:
[----:B-1----:R-:W1:Y:S01]  /*1820*/  S2R R0, SR_TID.X ;  /* 0x0000000000007919 */ /* 0x002e620000002100 */
[----:B------:R-:W3:Y:S01]  /*1830*/  S2UR UR9, SR_CgaCtaId ;  /* 0x00000000000979c3 */ /* 0x000ee20000008800 */
[----:B------:R-:W-:Y:S01]  /*1840*/  UMOV UR51, 0x400 ;  /* 0x0000040000337882 */ /* 0x000fe20000000000 */
[----:B------:R-:W-:Y:S01]  /*1850*/  UMOV UR4, URZ ;  /* 0x0000003f00047c82 */ /* 0x000fe20008000000 */
[----:B------:R-:W-:Y:S01]  /*1860*/  STL [R1+0xb0], RZ ;  /* 0x0000b0ff01007387 */ /* 0x000fe20000100800 */
[----:B------:R-:W-:Y:S01]  /*1870*/  UMOV UR8, URZ ;  /* 0x0000003f00087c82 */ /* 0x000fe20008000000 */
[----:B------:R-:W-:Y:S01]  /*1880*/  UMOV UR5, URZ ;  /* 0x0000003f00057c82 */ /* 0x000fe20008000000 */
[----:B------:R-:W-:Y:S01]  /*1890*/  UMOV UR10, UR48 ;  /* 0x00000030000a7c82 */ /* 0x000fe20008000000 */
[----:B------:R-:W-:Y:S01]  /*18a0*/  STL [R1+0xac], RZ ;  /* 0x0000acff01007387 */ /* 0x000fe20000100800 */
[----:B----4-:R-:W4:Y:S01]  /*18b0*/  LDC R3, c[0x0][0x28c] ;  /* 0x0000a300ff037b82 */ /* 0x010f220000000800 */
[----:B------:R-:W-:Y:S01]  /*18c0*/  CS2R R228, SRZ ;  /* 0x0000000000e47805 */ /* 0x000fe2000001ff00 */
[----:B--2---:R-:W-:Y:S01]  /*18d0*/  IMAD.MOV.U32 R17, RZ, RZ, RZ ;  /* 0x000000ffff117224 */ /* 0x004fe200078e00ff */
[----:B------:R-:W-:Y:S01]  /*18e0*/  STL [R1+0xa8], RZ ;  /* 0x0000a8ff01007387 */ /* 0x000fe20000100800 */
[----:B------:R-:W-:-:S02]  /*18f0*/  CS2R R18, SRZ ;  /* 0x0000000000127805 */ /* 0x000fc4000001ff00 */
[----:B------:R-:W-:Y:S02]  /*1900*/  CS2R R22, SRZ ;  /* 0x0000000000167805 */ /* 0x000fe4000001ff00 */
[----:B------:R-:W-:Y:S01]  /*1910*/  CS2R R152, SRZ ;  /* 0x0000000000987805 */ /* 0x000fe2000001ff00 */
[----:B------:R-:W-:Y:S01]  /*1920*/  STL [R1+0xa4], RZ ;  /* 0x0000a4ff01007387 */ /* 0x000fe20000100800 */
[----:B------:R-:W-:Y:S02]  /*1930*/  CS2R R154, SRZ ;  /* 0x00000000009a7805 */ /* 0x000fe4000001ff00 */
[----:B------:R-:W-:Y:S02]  /*1940*/  CS2R R156, SRZ ;  /* 0x00000000009c7805 */ /* 0x000fe4000001ff00 */
[----:B------:R-:W-:Y:S01]  /*1950*/  CS2R R158, SRZ ;  /* 0x00000000009e7805 */ /* 0x000fe2000001ff00 */
[----:B------:R-:W-:Y:S01]  /*1960*/  STL [R1+0xa0], RZ ;  /* 0x0000a0ff01007387 */ /* 0x000fe20000100800 */
[----:B------:R-:W-:-:S02]  /*1970*/  CS2R R160, SRZ ;  /* 0x0000000000a07805 */ /* 0x000fc4000001ff00 */
[----:B------:R-:W-:Y:S02]  /*1980*/  CS2R R162, SRZ ;  /* 0x0000000000a27805 */ /* 0x000fe4000001ff00 */
[----:B------:R-:W-:Y:S01]  /*1990*/  CS2R R164, SRZ ;  /* 0x0000000000a47805 */ /* 0x000fe2000001ff00 */
[----:B------:R-:W-:Y:S01]  /*19a0*/  STL [R1+0x9c], RZ ;  /* 0x00009cff01007387 */ /* 0x000fe20000100800 */
[----:B---3--:R-:W-:Y:S01]  /*19b0*/  ULEA UR51, UR9, UR51, 0x18 ;  /* 0x0000003309337291 */ /* 0x008fe2000f8ec03f */
[----:B------:R-:W-:Y:S02]  /*19c0*/  CS2R R166, SRZ ;  /* 0x0000000000a67805 */ /* 0x000fe4000001ff00 */
[----:B------:R-:W-:Y:S01]  /*19d0*/  CS2R R168, SRZ ;  /* 0x0000000000a87805 */ /* 0x000fe2000001ff00 */
[----:B------:R-:W-:Y:S01]  /*19e0*/  STL [R1+0x98], RZ ;  /* 0x000098ff01007387 */ /* 0x000fe20000100800 */
[----:B------:R-:W-:Y:S02]  /*19f0*/  CS2R R170, SRZ ;  /* 0x0000000000aa7805 */ /* 0x000fe4000001ff00 */
[----:B------:R-:W-:-:S02]  /*1a00*/  CS2R R172, SRZ ;  /* 0x0000000000ac7805 */ /* 0x000fc4000001ff00 */
[----:B------:R-:W-:Y:S02]  /*1a10*/  CS2R R174, SRZ ;  /* 0x0000000000ae7805 */ /* 0x000fe4000001ff00 */
[----:B-1----:R-:W-:Y:S01]  /*1a20*/  LOP3.LUT R0, R0, 0x80, RZ, 0xc0, !PT ;  /* 0x0000008000007812 */ /* 0x002fe200078ec0ff */
[----:B------:R-:W-:Y:S01]  /*1a30*/  STL [R1+0x94], RZ ;  /* 0x000094ff01007387 */ /* 0x000fe20000100800 */
[----:B----4-:R-:W-:Y:S02]  /*1a40*/  ISETP.GE.AND P0, PT, R3, 0x1, PT ;  /* 0x000000010300780c */ /* 0x010fe40003f06270 */
[----:B------:R-:W-:Y:S02]  /*1a50*/  CS2R R176, SRZ ;  /* 0x0000000000b07805 */ /* 0x000fe4000001ff00 */
[----:B------:R-:W-:Y:S01]  /*1a60*/  SHF.R.U32.HI R0, RZ, 0x7, R0 ;  /* 0x00000007ff007819 */ /* 0x000fe20000011600 */
        /* <DEDUP_REMOVED lines=8> */
[----:B------:R-:W1:Y:S01]  /*1af0*/  SHFL.IDX PT, R0, R0, RZ, 0x1f ;  /* 0x00001fff00007589 */ /* 0x000e6200000e0000 */
[----:B------:R-:W-:-:S02]  /*1b00*/  CS2R R190, SRZ ;  /* 0x0000000000be7805 */ /* 0x000fc4000001ff00 */
[----:B------:R-:W-:Y:S02]  /*1b10*/  CS2R R192, SRZ ;  /* 0x0000000000c07805 */ /* 0x000fe4000001ff00 */
[----:B------:R-:W-:Y:S01]  /*1b20*/  CS2R R194, SRZ ;  /* 0x0000000000c27805 */ /* 0x000fe2000001ff00 */
[----:B------:R2:W-:Y:S01]  /*1b30*/  STL [R1+0x88], RZ ;  /* 0x000088ff01007387 */ /* 0x0005e20000100800 */
[----:B------:R-:W-:Y:S02]  /*1b40*/  CS2R R196, SRZ ;  /* 0x0000000000c47805 */ /* 0x000fe4000001ff00 */
[----:B------:R-:W-:Y:S02]  /*1b50*/  CS2R R198, SRZ ;  /* 0x0000000000c67805 */ /* 0x000fe4000001ff00 */
[----:B------:R-:W-:Y:S01]  /*1b60*/  CS2R R200, SRZ ;  /* 0x0000000000c87805 */ /* 0x000fe2000001ff00 */
[----:B------:R2:W-:Y:S01]  /*1b70*/  STL [R1+0x84], RZ ;  /* 0x000084ff01007387 */ /* 0x0005e20000100800 */
        /* <DEDUP_REMOVED lines=16> */
[----:B-1----:R-:W-:-:S02]  /*1c80*/  R2UR UR6, R0 ;  /* 0x00000000000672ca */ /* 0x002fc400000e0000 */
[----:B------:R-:W-:Y:S02]  /*1c90*/  CS2R R226, SRZ ;  /* 0x0000000000e27805 */ /* 0x000fe4000001ff00 */
[----:B------:R-:W-:Y:S01]  /*1ca0*/  MOV R0, UR36 ;  /* 0x0000002400007c02 */ /* 0x000fe20008000f00 */
        /* <DEDUP_REMOVED lines=9> */
[----:B------:R-:W-:Y:S01]  /*1d40*/  CS2R R100, SRZ ;  /* 0x0000000000647805 */ /* 0x000fe2000001ff00 */
[----:B------:R-:W-:Y:S01]  /*1d50*/  ULEA.HI UR7, UR6, UR6, URZ, 0x1 ;  /* 0x0000000606077291 */ /* 0x000fe2000f8f083f */
[----:B------:R-:W-:Y:S01]  /*1d60*/  CS2R R102, SRZ ;  /* 0x0000000000667805 */ /* 0x000fe2000001ff00 */
[----:B------:R2:W-:Y:S01]  /*1d70*/  STL [R1+0x64], RZ ;  /* 0x000064ff01007387 */ /* 0x0005e20000100800 */
[----:B------:R-:W-:Y:S01]  /*1d80*/  CS2R R104, SRZ ;  /* 0x0000000000687805 */ /* 0x000fe2000001ff00 */
[----:B------:R-:W-:Y:S01]  /*1d90*/  ULOP3.LUT UR7, UR7, 0xffffe, URZ, 0xc0, !UPT ;  /* 0x000ffffe07077892 */ /* 0x000fe2000f8ec03f */
[----:B------:R-:W-:Y:S01]  /*1da0*/  CS2R R106, SRZ ;  /* 0x00000000006a7805 */ /* 0x000fe2000001ff00 */
[----:B------:R2:W-:Y:S01]  /*1db0*/  STL [R1+0x60], RZ ;  /* 0x000060ff01007387 */ /* 0x0005e20000100800 */
[----:B------:R-:W-:Y:S01]  /*1dc0*/  CS2R R108, SRZ ;  /* 0x00000000006c7805 */ /* 0x000fe2000001ff00 */
[----:B------:R-:W-:Y:S01]  /*1dd0*/  UIADD3 UR7, UR6, -UR7, URZ ;  /* 0x8000000706077290 */ /* 0x000fe2000fffe03f */
[----:B------:R-:W-:Y:S01]  /*1de0*/  CS2R R110, SRZ ;  /* 0x00000000006e7805 */ /* 0x000fe2000001ff00 */
[----:B------:R2:W-:Y:S01]  /*1df0*/  STL [R1+0x5c], RZ ;  /* 0x00005cff01007387 */ /* 0x0005e20000100800 */
[----:B------:R-:W-:Y:S01]  /*1e00*/  CS2R R112, SRZ ;  /* 0x0000000000707805 */ /* 0x000fe2000001ff00 */
[----:B------:R-:W-:Y:S01]  /*1e10*/  ULEA UR7, UR7, UR51, 0xc ;  /* 0x0000003307077291 */ /* 0x000fe2000f8e603f */
[----:B------:R-:W-:Y:S01]  /*1e20*/  CS2R R114, SRZ ;  /* 0x0000000000727805 */ /* 0x000fe2000001ff00 */
[----:B------:R2:W-:Y:S01]  /*1e30*/  STL [R1+0x58], RZ ;  /* 0x000058ff01007387 */ /* 0x0005e20000100800 */
[----:B------:R-:W-:Y:S01]  /*1e40*/  CS2R R116, SRZ ;  /* 0x0000000000747805 */ /* 0x000fe2000001ff00 */
[----:B------:R-:W-:Y:S01]  /*1e50*/  UIADD3 UR7, UR7, 0x6200, URZ ;  /* 0x0000620007077890 */ /* 0x000fe2000fffe03f */
[----:B------:R-:W-:Y:S01]  /*1e60*/  CS2R R118, SRZ ;  /* 0x0000000000767805 */ /* 0x000fe2000001ff00 */
[----:B------:R2:W-:Y:S01]  /*1e70*/  STL [R1+0x54], RZ ;  /* 0x000054ff01007387 */ /* 0x0005e20000100800 */
[----:B------:R-:W-:Y:S01]  /*1e80*/  CS2R R120, SRZ ;  /* 0x0000000000787805 */ /* 0x000fe2000001ff00 */
[----:B------:R-:W-:Y:S01]  /*1e90*/  USHF.R.U32.HI UR7, URZ, 0x4, UR7 ;  /* 0x000000043f077899 */ /* 0x000fe20008011607 */
[----:B------:R-:W-:Y:S01]  /*1ea0*/  CS2R R122, SRZ ;  /* 0x00000000007a7805 */ /* 0x000fe2000001ff00 */
[----:B------:R2:W-:Y:S01]  /*1eb0*/  STL [R1+0x50], RZ ;  /* 0x000050ff01007387 */ /* 0x0005e20000100800 */
[----:B------:R-:W-:Y:S01]  /*1ec0*/  CS2R R124, SRZ ;  /* 0x00000000007c7805 */ /* 0x000fe2000001ff00 */
[----:B------:R-:W-:Y:S01]  /*1ed0*/  ULOP3.LUT UR9, UR7, 0x3fff, URZ, 0xc0, !UPT ;  /* 0x00003fff07097892 */ /* 0x000fe2000f8ec03f */
        /* <DEDUP_REMOVED lines=59> */
[----:B------:R-:W-:Y:S01]  /*2290*/  CS2R R86, SRZ ;  /* 0x0000000000567805 */ /* 0x000fe2000001ff00 */
[----:B------:R2:W-:Y:S04]  /*22a0*/  STL [R1+0x10], RZ ;  /* 0x000010ff01007387 */ /* 0x0005e80000100800 */
[----:B------:R2:W-:Y:S04]  /*22b0*/  STL [R1+0xc], RZ ;  /* 0x00000cff01007387 */ /* 0x0005e80000100800 */
[----:B------:R2:W-:Y:S04]  /*22c0*/  STL [R1+0x8], RZ ;  /* 0x000008ff01007387 */ /* 0x0005e80000100800 */
[----:B------:R2:W-:Y:S04]  /*22d0*/  STL [R1+0x4], RZ ;  /* 0x000004ff01007387 */ /* 0x0005e80000100800 */
[----:B------:R2:W-:Y:S01]  /*22e0*/  STL [R1], RZ ;  /* 0x000000ff01007387 */ /* 0x0005e20000100800 */
[----:B------:R-:W-:Y:S05]  /*22f0*/  @!P0 BRA `(.L_x_20) ;  /* 0x0000001000f88947 */ /* 0x000fea0003800000 */
[----:B------:R-:W-:-:S06]  /*2300*/  UISETP.NE.AND UP0, UPT, UR49, 0x3, UPT ;  /* 0x000000033100788c */ /* 0x000fcc000bf05270 */
[----:B------:R-:W-:-:S13]  /*2310*/  PLOP3.LUT P1, PT, PT, PT, UP0, 0x80, 0x0 ;  /* 0x000000000000781c */ /* 0x000fda0003f2f008 */
[----:B------:R-:W-:Y:S05]  /*2320*/  @!P1 BRA `(.L_x_21) ;  /* 0x0000000000049947 */ /* 0x000fea0003800000 */
[----:B------:R-:W-:Y:S01]  /*2330*/  BPT.TRAP 0x1 ;  /* 0x000000040000795c */ /* 0x000fe20000300000 */
.L_x_21:
[----:B------:R-:W-:Y:S01]  /*2340*/  ULEA UR4, UR48, UR51, 0x3 ;  /* 0x0000003330047291 */ /* 0x000fe2000f8e183f */
[----:B------:R-:W-:-:S05]  /*2350*/  IMAD.U32 R0, RZ, RZ, UR36 ;  /* 0x00000024ff007e24 */ /* 0x000fca000f8e00ff */
[----:B------:R-:W-:-:S04]  /*2360*/  SHF.L.U32 R0, R0, 0x1f, RZ ;  /* 0x0000001f00007819 */ /* 0x000fc800000006ff */
[----:B------:R1:W3:Y:S01]  /*2370*/  SYNCS.PHASECHK.TRANS64.TRYWAIT P0, [UR4], R0 ;  /* 0x00000000ff0075a7 */ /* 0x0002e20008000144 */
[----:B------:R-:W-:Y:S05]  /*2380*/  @!P1 BRA `(.L_x_22) ;  /* 0x0000000000049947 */ /* 0x000fea0003800000 */
[----:B------:R-:W-:Y:S01]  /*2390*/  BPT.TRAP 0x1 ;  /* 0x000000040000795c */ /* 0x000fe20000300000 */
.L_x_22:
[----:B---3--:R-:W-:Y:S05]  /*23a0*/  @P0 BRA `(.L_x_23) ;  /* 0x0000000000080947 */ /* 0x008fea0003800000 */
[----:B------:R-:W3:Y:S02]  /*23b0*/  SYNCS.PHASECHK.TRANS64.TRYWAIT P0, [UR4], R0 ;  /* 0x00000000ff0075a7 */ /* 0x000ee40008000144 */
[----:B---3--:R-:W-:Y:S05]  /*23c0*/  @!P0 BRA `(.L_x_24) ;  /* 0x000000c400e88947 */ /* 0x008fea0003800000 */
.L_x_23:
[----:B------:R-:W-:Y:S01]  /*23d0*/  UIADD3 UR4, UR51, 0x26200, URZ ;  /* 0x0002620033047890 */ /* 0x000fe2000fffe03f */
[----:B------:R-:W-:Y:S01]  /*23e0*/  WARPGROUP.ARRIVE ;  /* 0x00000000000079c5 */ /* 0x000fe20000000000 */
[----:B------:R-:W-:Y:S01]  /*23f0*/  ULOP3.LUT UR10, UR9, 0x10000, URZ, 0xfc, !UPT ;  /* 0x00010000090a7892 */ /* 0x000fe2000f8efc3f */
[----:B------:R4:W-:Y:S01]  /*2400*/  STL [R1+0xb0], RZ ;  /* 0x0000b0ff01007387 */ /* 0x0009e20000100800 */
[----:B------:R-:W-:Y:S01]  /*2410*/  USHF.R.U32.HI UR4, URZ, 0x4, UR4 ;  /* 0x000000043f047899 */ /* 0x000fe20008011604 */
[----:B------:R-:W-:Y:S01]  /*2420*/  CS2R R228, SRZ ;  /* 0x0000000000e47805 */ /* 0x000fe2000001ff00 */
[----:B------:R-:W-:Y:S01]  /*2430*/  ULEA UR10, UR48, UR10, 0xa ;  /* 0x0000000a300a7291 */ /* 0x000fe2000f8e503f */
[----:B------:R4:W-:Y:S01]  /*2440*/  STL [R1+0xac], RZ ;  /* 0x0000acff01007387 */ /* 0x0009e20000100800 */
[----:B------:R-:W-:Y:S01]  /*2450*/  ULOP3.LUT UR4, UR4, 0x3fff, URZ, 0xc0, !UPT ;  /* 0x00003fff04047892 */ /* 0x000fe2000f8ec03f */
[----:B------:R-:W-:Y:S01]  /*2460*/  MOV R17, RZ ;  /* 0x000000ff00117202 */ /* 0x000fe20000000f00 */
[----:B------:R-:W-:Y:S01]  /*2470*/  UMOV UR5, 0x80000020 ;  /* 0x8000002000057882 */ /* 0x000fe20000000000 */
[----:B------:R-:W-:Y:S01]  /*2480*/  UMOV UR7, 0x80000020 ;  /* 0x8000002000077882 */ /* 0x000fe20000000000 */
[----:B------:R-:W-:Y:S01]  /*2490*/  ULOP3.LUT UR4, UR4, 0x10000, URZ, 0xfc, !UPT ;  /* 0x0001000004047892 */ /* 0x000fe2000f8efc3f */
[----:B------:R4:W-:Y:S01]  /*24a0*/  STL [R1+0xa8], RZ ;  /* 0x0000a8ff01007387 */ /* 0x0009e20000100800 */
[----:B------:R-:W-:Y:S01]  /*24b0*/  UMOV UR8, 0x2 ;  /* 0x0000000200087882 */ /* 0x000fe20000000000 */
[----:B------:R-:W-:Y:S01]  /*24c0*/  CS2R R18, SRZ ;  /* 0x0000000000127805 */ /* 0x000fe2000001ff00 */
[----:B------:R-:W-:Y:S01]  /*24d0*/  ULEA UR11, UR48, UR4, 0x9 ;  /* 0x00000004300b7291 */ /* 0x000fe2000f8e483f */
[----:B------:R4:W-:Y:S01]  /*24e0*/  STL [R1+0xa4], RZ ;  /* 0x0000a4ff01007387 */ /* 0x0009e20000100800 */
[----:B------:R-:W-:Y:S01]  /*24f0*/  CS2R R22, SRZ ;  /* 0x0000000000167805 */ /* 0x000fe2000001ff00 */
[----:B------:R-:W-:Y:S01]  /*2500*/  UMOV UR4, UR10 ;  /* 0x0000000a00047c82 */ /* 0x000fe20008000000 */
[----:B------:R-:W-:Y:S01]  /*2510*/  CS2R R152, SRZ ;  /* 0x0000000000987805 */ /* 0x000fe2000001ff00 */
[----:B------:R4:W-:Y:S01]  /*2520*/  STL [R1+0xa0], RZ ;  /* 0x0000a0ff01007387 */ /* 0x0009e20000100800 */
[----:B------:R-:W-:Y:S01]  /*2530*/  CS2R R154, SRZ ;  /* 0x00000000009a7805 */ /* 0x000fe2000001ff00 */
[----:B------:R-:W-:Y:S01]  /*2540*/  UMOV UR6, UR11 ;  /* 0x0000000b00067c82 */ /* 0x000fe20008000000 */
[----:B------:R-:W-:Y:S01]  /*2550*/  CS2R R156, SRZ ;  /* 0x00000000009c7805 */ /* 0x000fe2000001ff00 */
[----:B------:R-:W-:Y:S01]  /*2560*/  QGMMA.64x128x32.F32.E4M3.E4M3 R88, gdesc[UR4], RZ, !UPT, gsb0 ;  /* 0x01e00000045879f3 */ /* 0x000fe2000c0008ff */
[----:B------:R-:W-:Y:S01]  /*2570*/  UIADD3 UR4, UR10, 0x200, URZ ;  /* 0x000002000a047890 */ /* 0x000fe2000fffe03f */
[----:B------:R4:W-:Y:S01]  /*2580*/  STL [R1+0x9c], RZ ;  /* 0x00009cff01007387 */ /* 0x0009e20000100800 */
[----:B------:R-:W-:Y:S01]  /*2590*/  UMOV UR5, 0x80000020 ;  /* 0x8000002000057882 */ /* 0x000fe20000000000 */
[----:B------:R-:W-:-:S02]  /*25a0*/  CS2R R158, SRZ ;  /* 0x00000000009e7805 */ /* 0x000fc4000001ff00 */
[----:B------:R-:W-:Y:S01]  /*25b0*/  CS2R R160, SRZ ;  /* 0x0000000000a07805 */ /* 0x000fe2000001ff00 */
[----:B------:R4:W-:Y:S01]  /*25c0*/  STL [R1+0x98], RZ ;  /* 0x000098ff01007387 */ /* 0x0009e20000100800 */
[----:B------:R-:W-:Y:S02]  /*25d0*/  CS2R R162, SRZ ;  /* 0x0000000000a27805 */ /* 0x000fe4000001ff00 */
[----:B------:R-:W-:Y:S02]  /*25e0*/  CS2R R164, SRZ ;  /* 0x0000000000a47805 */ /* 0x000fe4000001ff00 */
[----:B------:R-:W-:Y:S01]  /*25f0*/  CS2R R166, SRZ ;  /* 0x0000000000a67805 */ /* 0x000fe2000001ff00 */
[----:B------:R4:W-:Y:S01]  /*2600*/  STL [R1+0x94], RZ ;  /* 0x000094ff01007387 */ /* 0x0009e20000100800 */
[----:B------:R-:W-:Y:S02]  /*2610*/  CS2R R168, SRZ ;  /* 0x0000000000a87805 */ /* 0x000fe4000001ff00 */
        /* <DEDUP_REMOVED lines=38> */
[----:B------:R4:W-:Y:S04]  /*2880*/  STL [R1+0x6c], RZ ;  /* 0x00006cff01007387 */ /* 0x0009e80000100800 */
        /* <DEDUP_REMOVED lines=19> */
[----:B------:R4:W-:Y:S01]  /*29c0*/  STL [R1+0x1c], RZ ;  /* 0x00001cff01007387 */ /* 0x0009e20000100800 */
[----:B------:R-:W-:-:S02]  /*29d0*/  WARPGROUP.DEPBAR.LE gsb0, 0x0 ;  /* 0x00008000000079c5 */ /* 0x000fc40000010000 */
[----:B------:R-:W-:Y:S01]  /*29e0*/  WARPGROUP.ARRIVE ;  /* 0x00000000000079c5 */ /* 0x000fe20000000000 */
[----:B------:R4:W-:Y:S04]  /*29f0*/  STL [R1+0x18], RZ ;  /* 0x000018ff01007387 */ /* 0x0009e80000100800 */
[----:B------:R4:W-:Y:S01]  /*2a00*/  STL [R1+0x14], RZ ;  /* 0x000014ff01007387 */ /* 0x0009e20000100800 */
[----:B------:R-:W-:Y:S01]  /*2a10*/  QGMMA.64x128x32.F32.E4M3.E4M3 R24, gdesc[UR4], RZ, !UPT, gsb0 ;  /* 0x01e00000041879f3 */ /* 0x000fe2000c0008ff */
[----:B------:R-:W-:Y:S02]  /*2a20*/  UIADD3 UR4, UR10, 0x2, URZ ;  /* 0x000000020a047890 */ /* 0x000fe4000fffe03f */
[----:B------:R-:W-:Y:S01]  /*2a30*/  UIADD3 UR6, UR11, 0x2, URZ ;  /* 0x000000020b067890 */ /* 0x000fe2000fffe03f */
[----:B------:R4:W-:Y:S01]  /*2a40*/  STL [R1+0x10], RZ ;  /* 0x000010ff01007387 */ /* 0x0009e20000100800 */
[----:B------:R-:W-:Y:S01]  /*2a50*/  UMOV UR5, 0x80000020 ;  /* 0x8000002000057882 */ /* 0x000fe20000000000 */
[----:B------:R-:W-:-:S02]  /*2a60*/  UMOV UR7, 0x80000020 ;  /* 0x8000002000077882 */ /* 0x000fc40000000000 */
[----:B------:R4:W-:Y:S04]  /*2a70*/  STL [R1+0xc], RZ ;  /* 0x00000cff01007387 */ /* 0x0009e80000100800 */
[----:B------:R4:W-:Y:S04]  /*2a80*/  STL [R1+0x8], RZ ;  /* 0x000008ff01007387 */ /* 0x0009e80000100800 */
[----:B------:R4:W-:Y:S04]  /*2a90*/  STL [R1+0x4], RZ ;  /* 0x000004ff01007387 */ /* 0x0009e80000100800 */
[----:B------:R4:W-:Y:S01]  /*2aa0*/  STL [R1], RZ ;  /* 0x000000ff01007387 */ /* 0x0009e20000100800 */
[----:B------:R-:W-:-:S02]  /*2ab0*/  WARPGROUP.DEPBAR.LE gsb0, 0x0 ;  /* 0x00008000000079c5 */ /* 0x000fc40000010000 */
[----:B------:R-:W-:-:S06]  /*2ac0*/  WARPGROUP.ARRIVE ;  /* 0x00000000000079c5 */ /* 0x000fcc0000000000 */
[----:B------:R-:W-:Y:S01]  /*2ad0*/  QGMMA.64x128x32.F32.E4M3.E4M3 R88, gdesc[UR4], R88, gsb0 ;  /* 0x01e00000045879f3 */ /* 0x000fe20008000858 */
[----:B------:R-:W-:Y:S01]  /*2ae0*/  UIADD3 UR4, UR10, 0x202, URZ ;  /* 0x000002020a047890 */ /* 0x000fe2000fffe03f */
[----:B------:R-:W-:Y:S01]  /*2af0*/  UMOV UR5, 0x80000020 ;  /* 0x8000002000057882 */ /* 0x000fe20000000000 */
[----:B------:R-:W-:Y:S02]  /*2b00*/  WARPGROUP.DEPBAR.LE gsb0, 0x0 ;  /* 0x00008000000079c5 */ /* 0x000fe40000010000 */
[----:B------:R-:W-:-:S07]  /*2b10*/  WARPGROUP.ARRIVE ;  /* 0x00000000000079c5 */ /* 0x000fce0000000000 */
[----:B------:R-:W-:Y:S01]  /*2b20*/  QGMMA.64x128x32.F32.E4M3.E4M3 R24, gdesc[UR4], R24, gsb0 ;  /* 0x01e00000041879f3 */ /* 0x000fe20008000818 */
[----:B------:R-:W-:Y:S02]  /*2b30*/  ULDC UR4, c[0x0][0x50c] ;  /* 0x0001430000047ab9 */ /* 0x000fe40000000800 */
[----:B------:R-:W-:-:S04]  /*2b40*/  UISETP.NE.AND UP0, UPT, UR4, 0x2, UPT ;  /* 0x000000020400788c */ /* 0x000fc8000bf05270 */
[----:B------:R-:W-:-:S06]  /*2b50*/  USEL UR4, URZ, 0x1, UP0 ;  /* 0x000000013f047887 */ /* 0x000fcc0008000000 */
[----:B------:R-:W-:Y:S01]  /*2b60*/  ISETP.NE.AND P0, PT, RZ, UR4, PT ;  /* 0x00000004ff007c0c */ /* 0x000fe2000bf05270 */
[----:B------:R-:W-:-:S12]  /*2b70*/  WARPGROUP.DEPBAR.LE gsb0, 0x0 ;  /* 0x00008000000079c5 */ /* 0x000fd80000010000 */
[----:B----4-:R-:W-:Y:S05]  /*2b80*/  @!P0 BRA `(.L_x_25) ;  /* 0x0000000800b88947 */ /* 0x010fea0003800000 */
[----:B------:R-:W-:Y:S01]  /*2b90*/  FADD R5, RZ, R43 ;  /* 0x0000002bff057221 */ /* 0x000fe20000000000 */
[----:B-1-3--:R-:W-:-:S01]  /*2ba0*/  FADD R0, RZ, R44 ;  /* 0x0000002cff007221 */ /* 0x00afc20000000000 */
[----:B------:R-:W-:Y:S01]  /*2bb0*/  FADD R3, RZ, R45 ;  /* 0x0000002dff037221 */ /* 0x000fe20000000000 */
[----:B------:R-:W-:-:S01]  /*2bc0*/  FADD R227, RZ, R88 ;  /* 0x00000058ffe37221 */ /* 0x000fc20000000000 */
[----:B------:R-:W-:Y:S01]  /*2bd0*/  FADD R226, RZ, R89 ;  /* 0x00000059ffe27221 */ /* 0x000fe20000000000 */
[----:B------:R1:W-:Y:S01]  /*2be0*/  STL [R1], R5 ;  /* 0x0000000501007387 */ /* 0x0003e20000100800 */
[----:B------:R-:W-:-:S01]  /*2bf0*/  FADD R225, RZ, R90 ;  /* 0x0000005affe17221 */ /* 0x000fc20000000000 */
[----:B------:R-:W-:Y:S01]  /*2c00*/  FADD R224, RZ, R91 ;  /* 0x0000005bffe07221 */ /* 0x000fe20000000000 */
[----:B------:R-:W-:-:S01]  /*2c10*/  FADD R223, RZ, R92 ;  /* 0x0000005cffdf7221 */ /* 0x000fc20000000000 */
[----:B------:R3:W-:Y:S01]  /*2c20*/  STL [R1+0x4], R0 ;  /* 0x0000040001007387 */ /* 0x0007e20000100800 */
[----:B------:R-:W-:-:S01]  /*2c30*/  FADD R222, RZ, R93 ;  /* 0x0000005dffde7221 */ /* 0x000fc20000000000 */
[----:B------:R-:W-:Y:S01]  /*2c40*/  FADD R221, RZ, R94 ;  /* 0x0000005effdd7221 */ /* 0x000fe20000000000 */
[----:B------:R-:W-:-:S01]  /*2c50*/  FADD R220, RZ, R95 ;  /* 0x0000005fffdc7221 */ /* 0x000fc20000000000 */
[----:B------:R4:W-:Y:S01]  /*2c60*/  STL [R1+0x8], R3 ;  /* 0x0000080301007387 */ /* 0x0009e20000100800 */
[----:B------:R-:W-:-:S01]  /*2c70*/  FADD R219, RZ, R96 ;  /* 0x00000060ffdb7221 */ /* 0x000fc20000000000 */
[----:B-1----:R-:W-:Y:S01]  /*2c80*/  FADD R5, RZ, R46 ;  /* 0x0000002eff057221 */ /* 0x002fe20000000000 */
[----:B------:R-:W-:-:S01]  /*2c90*/  FADD R218, RZ, R97 ;  /* 0x00000061ffda7221 */ /* 0x000fc20000000000 */
[----:B------:R-:W-:Y:S01]  /*2ca0*/  FADD R217, RZ, R98 ;  /* 0x00000062ffd97221 */ /* 0x000fe20000000000 */
[----:B------:R-:W-:-:S01]  /*2cb0*/  FADD R216, RZ, R99 ;  /* 0x00000063ffd87221 */ /* 0x000fc20000000000 */
[----:B---3--:R-:W-:Y:S01]  /*2cc0*/  FADD R0, RZ, R47 ;  /* 0x0000002fff007221 */ /* 0x008fe20000000000 */
[----:B------:R1:W-:Y:S01]  /*2cd0*/  STL [R1+0xc], R5 ;  /* 0x00000c0501007387 */ /* 0x0003e20000100800 */
[----:B------:R-:W-:-:S01]  /*2ce0*/  FADD R215, RZ, R100 ;  /* 0x00000064ffd77221 */ /* 0x000fc20000000000 */
[----:B------:R-:W-:Y:S01]  /*2cf0*/  FADD R214, RZ, R101 ;  /* 0x00000065ffd67221 */ /* 0x000fe20000000000 */
[----:B----4-:R-:W-:-:S01]  /*2d00*/  FADD R3, RZ, R48 ;  /* 0x00000030ff037221 */ /* 0x010fc20000000000 */
        /* <DEDUP_REMOVED lines=90> */
[----:B------:R-:W-:Y:S01]  /*32b0*/  FADD R159, RZ, R28 ;  /* 0x0000001cff9f7221 */ /* 0x000fe20000000000 */
[----:B------:R-:W-:-:S01]  /*32c0*/  FADD R158, RZ, R29 ;  /* 0x0000001dff9e7221 */ /* 0x000fc20000000000 */
[----:B------:R-:W-:Y:S01]  /*32d0*/  FADD R157, RZ, R30 ;  /* 0x0000001eff9d7221 */ /* 0x000fe20000000000 */
[----:B------:R-:W-:-:S01]  /*32e0*/  FADD R156, RZ, R31 ;  /* 0x0000001fff9c7221 */ /* 0x000fc20000000000 */
[----:B------:R3:W-:Y:S01]  /*32f0*/  STL [R1+0x5c], R3 ;  /* 0x00005c0301007387 */ /* 0x0007e20000100800 */
[----:B------:R-:W-:-:S01]  /*3300*/  FADD R155, RZ, R32 ;  /* 0x00000020ff9b7221 */ /* 0x000fc20000000000 */
[----:B-1----:R-:W-:Y:S01]  /*3310*/  FADD R5, RZ, R70 ;  /* 0x00000046ff057221 */ /* 0x002fe20000000000 */
[----:B------:R-:W-:-:S01]  /*3320*/  FADD R154, RZ, R33 ;  /* 0x00000021ff9a7221 */ /* 0x000fc20000000000 */
[----:B------:R1:W-:Y:S01]  /*3330*/  STL [R1+0x58], R0 ;  /* 0x0000580001007387 */ /* 0x0003e20000100800 */
[----:B------:R-:W-:-:S01]  /*3340*/  FADD R153, RZ, R34 ;  /* 0x00000022ff997221 */ /* 0x000fc20000000000 */
[----:B------:R-:W-:Y:S01]  /*3350*/  FADD R152, RZ, R35 ;  /* 0x00000023ff987221 */ /* 0x000fe20000000000 */
[----:B------:R-:W-:-:S01]  /*3360*/  FADD R23, RZ, R36 ;  /* 0x00000024ff177221 */ /* 0x000fc20000000000 */
[----:B------:R-:W-:Y:S01]  /*3370*/  FADD R22, RZ, R37 ;  /* 0x00000025ff167221 */ /* 0x000fe20000000000 */
[----:B------:R-:W-:-:S01]  /*3380*/  FADD R19, RZ, R38 ;  /* 0x00000026ff137221 */ /* 0x000fc20000000000 */
[----:B---3--:R-:W-:Y:S01]  /*3390*/  FADD R3, RZ, R68 ;  /* 0x00000044ff037221 */ /* 0x008fe20000000000 */
[----:B------:R-:W-:-:S01]  /*33a0*/  FADD R18, RZ, R39 ;  /* 0x00000027ff127221 */ /* 0x000fc20000000000 */
[----:B------:R-:W-:Y:S01]  /*33b0*/  FADD R17, RZ, R40 ;  /* 0x00000028ff117221 */ /* 0x000fe20000000000 */
[----:B------:R-:W-:-:S01]  /*33c0*/  FADD R228, RZ, R41 ;  /* 0x00000029ffe47221 */ /* 0x000fc20000000000 */
[----:B-1----:R-:W-:Y:S01]  /*33d0*/  FADD R0, RZ, R67 ;  /* 0x00000043ff007221 */ /* 0x002fe20000000000 */
[----:B------:R-:W-:-:S01]  /*33e0*/  FADD R229, RZ, R42 ;  /* 0x0000002affe57221 */ /* 0x000fc20000000000 */
[----:B------:R-:W-:-:S03]  /*33f0*/  UMOV UR8, URZ ;  /* 0x0000003f00087c82 */ /* 0x000fc60008000000 */
[----:B------:R1:W-:Y:S04]  /*3400*/  STL [R1+0x60], R0 ;  /* 0x0000600001007387 */ /* 0x0003e80000100800 */
[----:B------:R3:W-:Y:S01]  /*3410*/  STL [R1+0x64], R3 ;  /* 0x0000640301007387 */ /* 0x0007e20000100800 */
[----:B-1----:R-:W-:-:S01]  /*3420*/  FADD R0, RZ, R69 ;  /* 0x00000045ff007221 */ /* 0x002fc20000000000 */
[----:B---3--:R-:W-:-:S04]  /*3430*/  FADD R3, RZ, R71 ;  /* 0x00000047ff037221 */ /* 0x008fc80000000000 */
[----:B------:R1:W-:Y:S04]  /*3440*/  STL [R1+0x68], R0 ;  /* 0x0000680001007387 */ /* 0x0003e80000100800 */
[----:B------:R3:W-:Y:S04]  /*3450*/  STL [R1+0x6c], R5 ;  /* 0x00006c0501007387 */ /* 0x0007e80000100800 */
[----:B------:R4:W-:Y:S01]  /*3460*/  STL [R1+0x70], R3 ;  /* 0x0000700301007387 */ /* 0x0009e20000100800 */
[----:B-1----:R-:W-:-:S01]  /*3470*/  FADD R0, RZ, R72 ;  /* 0x00000048ff007221 */ /* 0x002fc20000000000 */
[----:B---3--:R-:W-:-:S04]  /*3480*/  FADD R5, RZ, R73 ;  /* 0x00000049ff057221 */ /* 0x008fc80000000000 */
[----:B------:R1:W-:Y:S01]  /*3490*/  STL [R1+0x74], R0 ;  /* 0x0000740001007387 */ /* 0x0003e20000100800 */
[----:B----4-:R-:W-:-:S03]  /*34a0*/  FADD R3, RZ, R74 ;  /* 0x0000004aff037221 */ /* 0x010fc60000000000 */
        /* <DEDUP_REMOVED lines=26> */
[----:B-1----:R-:W-:-:S05]  /*3650*/  FADD R0, RZ, R87 ;  /* 0x00000057ff007221 */ /* 0x002fca0000000000 */
[----:B------:R4:W-:Y:S02]  /*3660*/  STL [R1+0xb0], R0 ;  /* 0x0000b00001007387 */ /* 0x0009e40000100800 */
.L_x_25:
[----:B------:R-:W-:-:S04]  /*3670*/  UIADD3 UR10, UR48, 0x1, URZ ;  /* 0x00000001300a7890 */ /* 0x000fc8000fffe03f */
[----:B------:R-:W-:-:S04]  /*3680*/  UISETP.NE.AND UP0, UPT, UR10, 0x8, UPT ;  /* 0x000000080a00788c */ /* 0x000fc8000bf05270 */
[----:B------:R-:W-:Y:S02]  /*3690*/  USEL UR5, URZ, 0x1, UP0 ;  /* 0x000000013f057887 */ /* 0x000fe40008000000 */
[----:B------:R-:W-:Y:S02]  /*36a0*/  USEL UR10, UR10, URZ, UP0 ;  /* 0x0000003f0a0a7287 */ /* 0x000fe40008000000 */
[----:B------:R-:W-:-:S06]  /*36b0*/  ULOP3.LUT UR5, UR36, UR5, URZ, 0x3c, !UPT ;  /* 0x0000000524057292 */ /* 0x000fcc000f8e3c3f */
[----:B-1-34-:R-:W-:Y:S01]  /*36c0*/  IMAD.U32 R0, RZ, RZ, UR5 ;  /* 0x00000005ff007e24 */ /* 0x01afe2000f8e00ff */
[----:B------:R-:W-:-:S06]  /*36d0*/  UMOV UR5, 0x1 ;  /* 0x0000000100057882 */ /* 0x000fcc0000000000 */
.L_x_20:
[----:B------:R-:W-:-:S04]  /*36e0*/  UISETP.LT.AND UP0, UPT, UR52, 0x1, UPT ;  /* 0x000000013400788c */ /* 0x000fc8000bf01270 */
[----:B------:R-:W-:-:S04]  /*36f0*/  USEL UR6, UR52, 0x1, UP0 ;  /* 0x0000000134067887 */ /* 0x000fc80008000000 */
[----:B------:R-:W-:-:S04]  /*3700*/  UIADD3 UR11, UR52, -UR6, URZ ;  /* 0x80000006340b7290 */ /* 0x000fc8000fffe03f */
[----:B------:R-:W-:-:S06]  /*3710*/  UISETP.GE.AND UP0, UPT, UR11, 0x1, UPT ;  /* 0x000000010b00788c */ /* 0x000fcc000bf06270 */
[----:B------:R-:W-:-:S13]  /*3720*/  PLOP3.LUT P0, PT, PT, PT, UP0, 0x80, 0x0 ;  /* 0x000000000000781c */ /* 0x000fda0003f0f008 */
[----:B------:R-:W-:Y:S05]  /*3730*/  @!P0 BRA `(.L_x_26) ;  /* 0x0000001000c48947 */ /* 0x000fea0003800000 */
[----:B------:R-:W-:Y:S01]  /*3740*/  UMOV UR12, UR48 ;  /* 0x00000030000c7c82 */ /* 0x000fe20008000000 */
[----:B------:R-:W-:-:S05]  /*3750*/  ULDC UR15, c[0x0][0x50c] ;  /* 0x00014300000f7ab9 */ /* 0x000fca0000000800 */
.L_x_34:
[----:B------:R-:W-:-:S06]  /*3760*/  UISETP.NE.AND UP0, UPT, UR49, 0x3, UPT ;  /* 0x000000033100788c */ /* 0x000fcc000bf05270 */
[----:B------:R-:W-:-:S13]  /*3770*/  PLOP3.LUT P1, PT, PT, PT, UP0, 0x80, 0x0 ;  /* 0x000000000000781c */ /* 0x000fda0003f2f008 */
[----:B------:R-:W-:Y:S05]  /*3780*/  @!P1 BRA `(.L_x_27) ;  /* 0x0000000000049947 */ /* 0x000fea0003800000 */
[----:B------:R-:W-:Y:S01]  /*3790*/  BPT.TRAP 0x1 ;  /* 0x000000040000795c */ /* 0x000fe20000300000 */
.L_x_27:
[----:B------:R-:W-:Y:S01]  /*37a0*/  ULEA UR6, UR10, UR51, 0x3 ;  /* 0x000000330a067291 */ /* 0x000fe2000f8e183f */
[----:B------:R-:W-:-:S08]  /*37b0*/  SHF.L.U32 R3, R0, 0x1f, RZ ;  /* 0x0000001f00037819 */ /* 0x000fd000000006ff */
[----:B------:R1:W3:Y:S01]  /*37c0*/  SYNCS.PHASECHK.TRANS64.TRYWAIT P0, [UR6], R3 ;  /* 0x00000003ff0075a7 */ /* 0x0002e20008000146 */
[----:B------:R-:W-:Y:S05]  /*37d0*/  @!P1 BRA `(.L_x_28) ;  /* 0x0000000000049947 */ /* 0x000fea0003800000 */
[----:B------:R-:W-:Y:S01]  /*37e0*/  BPT.TRAP 0x1 ;  /* 0x000000040000795c */ /* 0x000fe20000300000 */
.L_x_28:
[----:B---3--:R-:W-:Y:S05]  /*37f0*/  @P0 BRA `(.L_x_29) ;  /* 0x0000000000080947 */ /* 0x008fea0003800000 */
[----:B------:R-:W3:Y:S02]  /*3800*/  SYNCS.PHASECHK.TRANS64.TRYWAIT P0, [UR6], R3 ;  /* 0x00000003ff0075a7 */ /* 0x000ee40008000146 */
[----:B---3--:R-:W-:Y:S05]  /*3810*/  @!P0 BRA `(.L_x_30) ;  /* 0x000000b000ec8947 */ /* 0x008fea0003800000 */
.L_x_29:
[----:B------:R-:W-:Y:S01]  /*3820*/  UIADD3 UR6, UR51, 0x26200, URZ ;  /* 0x0002620033067890 */ /* 0x000fe2000fffe03f */
[----:B------:R-:W-:Y:S01]  /*3830*/  WARPGROUP.ARRIVE ;  /* 0x00000000000079c5 */ /* 0x000fe20000000000 */
[----:B------:R-:W-:Y:S02]  /*3840*/  UISETP.NE.AND UP0, UPT, UR4, URZ, UPT ;  /* 0x0000003f0400728c */ /* 0x000fe4000bf05270 */
[----:B------:R-:W-:Y:S02]  /*3850*/  USHF.R.U32.HI UR6, URZ, 0x4, UR6 ;  /* 0x000000043f067899 */ /* 0x000fe40008011606 */
[----:B------:R-:W-:Y:S02]  /*3860*/  USEL UR5, UR5, URZ, !UP0 ;  /* 0x0000003f05057287 */ /* 0x000fe4000c000000 */
[----:B------:R-:W-:Y:S02]  /*3870*/  ULOP3.LUT UR6, UR6, 0x3fff, URZ, 0xc0, !UPT ;  /* 0x00003fff06067892 */ /* 0x000fe4000f8ec03f */
[----:B------:R-:W-:-:S02]  /*3880*/  ULOP3.LUT UR13, UR9, 0x10000, URZ, 0xfc, !UPT ;  /* 0x00010000090d7892 */ /* 0x000fc4000f8efc3f */
[----:B------:R-:W-:Y:S02]  /*3890*/  ULOP3.LUT UR6, UR6, 0x10000, URZ, 0xfc, !UPT ;  /* 0x0001000006067892 */ /* 0x000fe4000f8efc3f */
[----:B------:R-:W-:Y:S02]  /*38a0*/  UISETP.NE.U32.AND UP0, UPT, UR5, URZ, UPT ;  /* 0x0000003f0500728c */ /* 0x000fe4000bf05070 */
[----:B------:R-:W-:Y:S02]  /*38b0*/  ULEA UR13, UR10, UR13, 0xa ;  /* 0x0000000d0a0d7291 */ /* 0x000fe4000f8e503f */
[----:B------:R-:W-:Y:S01]  /*38c0*/  ULEA UR14, UR10, UR6, 0x9 ;  /* 0x000000060a0e7291 */ /* 0x000fe2000f8e483f */
[----:B------:R-:W-:Y:S01]  /*38d0*/  UMOV UR5, 0x80000020 ;  /* 0x8000002000057882 */ /* 0x000fe20000000000 */
[----:B------:R-:W-:Y:S01]  /*38e0*/  UMOV UR7, 0x80000020 ;  /* 0x8000002000077882 */ /* 0x000fe20000000000 */
[----:B------:R-:W-:Y:S02]  /*38f0*/  UIADD3 UR8, UR8, 0x2, URZ ;  /* 0x0000000208087890 */ /* 0x000fe4000fffe03f */
[----:B------:R-:W-:-:S02]  /*3900*/  UMOV UR4, UR13 ;  /* 0x0000000d00047c82 */ /* 0x000fc40008000000 */
[----:B------:R-:W-:Y:S02]  /*3910*/  UMOV UR6, UR14 ;  /* 0x0000000e00067c82 */ /* 0x000fe40008000000 */
[----:B------:R-:W-:Y:S01]  /*3920*/  QGMMA.64x128x32.F32.E4M3.E4M3 R88, gdesc[UR4], R88, UP0, gsb0 ;  /* 0x01e00000045879f3 */ /* 0x000fe2000b800858 */
[----:B------:R-:W-:Y:S01]  /*3930*/  UIADD3 UR4, UR13, 0x200, URZ ;  /* 0x000002000d047890 */ /* 0x000fe2000fffe03f */
[----:B------:R-:W-:Y:S01]  /*3940*/  UMOV UR5, 0x80000020 ;  /* 0x8000002000057882 */ /* 0x000fe20000000000 */
[----:B------:R-:W-:Y:S02]  /*3950*/  WARPGROUP.DEPBAR.LE gsb0, 0x0 ;  /* 0x00008000000079c5 */ /* 0x000fe40000010000 */
[----:B------:R-:W-:-:S07]  /*3960*/  WARPGROUP.ARRIVE ;  /* 0x00000000000079c5 */ /* 0x000fce0000000000 */
[----:B------:R-:W-:Y:S01]  /*3970*/  QGMMA.64x128x32.F32.E4M3.E4M3 R24, gdesc[UR4], R24, UP0, gsb0 ;  /* 0x01e00000041879f3 */ /* 0x000fe2000b800818 */
[----:B------:R-:W-:Y:S02]  /*3980*/  UIADD3 UR4, UR13, 0x2, URZ ;  /* 0x000000020d047890 */ /* 0x000fe4000fffe03f */
[----:B------:R-:W-:Y:S01]  /*3990*/  UIADD3 UR6, UR14, 0x2, URZ ;  /* 0x000000020e067890 */ /* 0x000fe2000fffe03f */
[----:B------:R-:W-:Y:S01]  /*39a0*/  UMOV UR5, 0x80000020 ;  /* 0x8000002000057882 */ /* 0x000fe20000000000 */
[----:B------:R-:W-:Y:S01]  /*39b0*/  UMOV UR7, 0x80000020 ;  /* 0x8000002000077882 */ /* 0x000fe20000000000 */
[----:B------:R-:W-:Y:S01]  /*39c0*/  UISETP.NE.AND UP0, UPT, UR8, UR15, UPT ;  /* 0x0000000f0800728c */ /* 0x000fe2000bf05270 */
[----:B------:R-:W-:Y:S02]  /*39d0*/  WARPGROUP.DEPBAR.LE gsb0, 0x0 ;  /* 0x00008000000079c5 */ /* 0x000fe40000010000 */
[----:B------:R-:W-:-:S06]  /*39e0*/  WARPGROUP.ARRIVE ;  /* 0x00000000000079c5 */ /* 0x000fcc0000000000 */
[----:B------:R-:W-:Y:S01]  /*39f0*/  QGMMA.64x128x32.F32.E4M3.E4M3 R88, gdesc[UR4], R88, gsb0 ;  /* 0x01e00000045879f3 */ /* 0x000fe20008000858 */
[----:B------:R-:W-:Y:S01]  /*3a00*/  UIADD3 UR4, UR13, 0x202, URZ ;  /* 0x000002020d047890 */ /* 0x000fe2000fffe03f */
[----:B------:R-:W-:Y:S01]  /*3a10*/  UMOV UR5, 0x80000020 ;  /* 0x8000002000057882 */ /* 0x000fe20000000000 */
[----:B------:R-:W-:Y:S02]  /*3a20*/  WARPGROUP.DEPBAR.LE gsb0, 0x0 ;  /* 0x00008000000079c5 */ /* 0x000fe40000010000 */
[----:B------:R-:W-:-:S07]  /*3a30*/  WARPGROUP.ARRIVE ;  /* 0x00000000000079c5 */ /* 0x000fce0000000000 */
[----:B------:R-:W-:Y:S01]  /*3a40*/  QGMMA.64x128x32.F32.E4M3.E4M3 R24, gdesc[UR4], R24, gsb0 ;  /* 0x01e00000041879f3 */ /* 0x000fe20008000818 */
[----:B------:R-:W-:-:S06]  /*3a50*/  USEL UR4, URZ, 0x1, UP0 ;  /* 0x000000013f047887 */ /* 0x000fcc0008000000 */
[----:B------:R-:W-:Y:S01]  /*3a60*/  ISETP.NE.AND P0, PT, RZ, UR4, PT ;  /* 0x00000004ff007c0c */ /* 0x000fe2000bf05270 */
[----:B------:R-:W-:-:S12]  /*3a70*/  WARPGROUP.DEPBAR.LE gsb0, 0x0 ;  /* 0x00008000000079c5 */ /* 0x000fd80000010000 */
[----:B------:R-:W-:Y:S05]  /*3a80*/  @!P0 BRA `(.L_x_31) ;  /* 0x0000000c00848947 */ /* 0x000fea0003800000 */
[----:B------:R-:W4:Y:S04]  /*3a90*/  LDL.LU R15, [R1] ;  /* 0x00000000010f7983 */ /* 0x000f280000300800 */
[----:B------:R-:W2:Y:S04]  /*3aa0*/  LDL.LU R14, [R1+0x4] ;  /* 0x00000400010e7983 */ /* 0x000ea80000300800 */
        /* <DEDUP_REMOVED lines=8> */
[----:B---3--:R-:W3:Y:S01]  /*3b30*/  LDL.LU R5, [R1+0x28] ;  /* 0x0000280001057983 */ /* 0x008ee20000300800 */
[----:B------:R-:W-:-:S01]  /*3b40*/  FADD R227, R88, R227 ;  /* 0x000000e358e37221 */ /* 0x000fc20000000000 */
[----:B------:R-:W-:Y:S01]  /*3b50*/  FADD R226, R89, R226 ;  /* 0x000000e259e27221 */ /* 0x000fe20000000000 */
[----:B------:R-:W-:-:S01]  /*3b60*/  FADD R225, R90, R225 ;  /* 0x000000e15ae17221 */ /* 0x000fc20000000000 */
[----:B------:R-:W-:Y:S01]  /*3b70*/  STL [R1+0xd8], R4 ;  /* 0x0000d80401007387 */ /* 0x000fe20000100800 */
[----:B------:R-:W-:-:S01]  /*3b80*/  FADD R224, R91, R224 ;  /* 0x000000e05be07221 */ /* 0x000fc20000000000 */
[----:B------:R-:W-:Y:S01]  /*3b90*/  FADD R223, R92, R223 ;  /* 0x000000df5cdf7221 */ /* 0x000fe20000000000 */
[----:B------:R-:W-:-:S01]  /*3ba0*/  FADD R222, R93, R222 ;  /* 0x000000de5dde7221 */ /* 0x000fc20000000000 */
[----:B-----5:R-:W-:Y:S01]  /*3bb0*/  STL [R1+0xd4], R2 ;  /* 0x0000d40201007387 */ /* 0x020fe20000100800 */
[----:B------:R-:W-:-:S01]  /*3bc0*/  FADD R221, R94, R221 ;  /* 0x000000dd5edd7221 */ /* 0x000fc20000000000 */
[----:B------:R-:W-:Y:S01]  /*3bd0*/  FADD R220, R95, R220 ;  /* 0x000000dc5fdc7221 */ /* 0x000fe20000000000 */
[----:B------:R-:W-:-:S01]  /*3be0*/  FADD R219, R96, R219 ;  /* 0x000000db60db7221 */ /* 0x000fc20000000000 */
[----:B------:R-:W-:Y:S01]  /*3bf0*/  STL [R1+0xd0], R0 ;  /* 0x0000d00001007387 */ /* 0x000fe20000100800 */
[----:B------:R-:W-:-:S01]  /*3c00*/  FADD R218, R97, R218 ;  /* 0x000000da61da7221 */ /* 0x000fc20000000000 */
[----:B------:R-:W-:Y:S01]  /*3c10*/  FADD R217, R98, R217 ;  /* 0x000000d962d97221 */ /* 0x000fe20000000000 */
        /* <DEDUP_REMOVED lines=72> */
[----:B----4-:R-:W-:-:S01]  /*40a0*/  FADD R15, R43, R15 ;  /* 0x0000000f2b0f7221 */ /* 0x010fc20000000000 */
[----:B--2---:R-:W-:-:S04]  /*40b0*/  FADD R14, R44, R14 ;  /* 0x0000000e2c0e7221 */ /* 0x004fc80000000000 */
[----:B------:R2:W-:Y:S01]  /*40c0*/  STL [R1], R15 ;  /* 0x0000000f01007387 */ /* 0x0005e20000100800 */
[----:B------:R-:W-:-:S03]  /*40d0*/  FADD R13, R45, R13 ;  /* 0x0000000d2d0d7221 */ /* 0x000fc60000000000 */
[----:B------:R4:W-:Y:S01]  /*40e0*/  STL [R1+0x4], R14 ;  /* 0x0000040e01007387 */ /* 0x0009e20000100800 */
        /* <DEDUP_REMOVED lines=13> */
[----:B------:R-:W4:Y:S01]  /*41c0*/  LDL.LU R21, [R1+0x2c] ;  /* 0x00002c0001157983 */ /* 0x000f220000300800 */
[----:B---3--:R-:W-:-:S03]  /*41d0*/  FADD R5, R53, R5 ;  /* 0x0000000535057221 */ /* 0x008fc60000000000 */
[----:B------:R3:W-:Y:S04]  /*41e0*/  STL [R1+0x20], R7 ;  /* 0x0000200701007387 */ /* 0x0007e80000100800 */
[----:B------:R-:W3:Y:S04]  /*41f0*/  LDL.LU R20, [R1+0x30] ;  /* 0x0000300001147983 */ /* 0x000ee80000300800 */
[----:B------:R3:W-:Y:S04]  /*4200*/  STL [R1+0x24], R6 ;  /* 0x0000240601007387 */ /* 0x0007e80000100800 */
[----:B--2---:R-:W2:Y:S04]  /*4210*/  LDL.LU R15, [R1+0x34] ;  /* 0x00003400010f7983 */ /* 0x004ea80000300800 */
[----:B------:R3:W-:Y:S04]  /*4220*/  STL [R1+0x28], R5 ;  /* 0x0000280501007387 */ /* 0x0007e80000100800 */
[----:B----4-:R-:W4:Y:S04]  /*4230*/  LDL.LU R14, [R1+0x38] ;  /* 0x00003800010e7983 */ /* 0x010f280000300800 */
[----:B-1----:R-:W4:Y:S04]  /*4240*/  LDL.LU R13, [R1+0x3c] ;  /* 0x00003c00010d7983 */ /* 0x002f280000300800 */
[----:B------:R-:W4:Y:S04]  /*4250*/  LDL.LU R12, [R1+0x40] ;  /* 0x00004000010c7983 */ /* 0x000f280000300800 */
[----:B------:R-:W4:Y:S04]  /*4260*/  LDL.LU R11, [R1+0x44] ;  /* 0x00004400010b7983 */ /* 0x000f280000300800 */
[----:B------:R-:W4:Y:S04]  /*4270*/  LDL.LU R10, [R1+0x48] ;  /* 0x00004800010a7983 */ /* 0x000f280000300800 */
[----:B------:R-:W4:Y:S04]  /*4280*/  LDL.LU R9, [R1+0x4c] ;  /* 0x00004c0001097983 */ /* 0x000f280000300800 */
[----:B------:R-:W4:Y:S04]  /*4290*/  LDL.LU R8, [R1+0x50] ;  /* 0x0000500001087983 */ /* 0x000f280000300800 */
[----:B---3--:R-:W3:Y:S04]  /*42a0*/  LDL.LU R7, [R1+0x54] ;  /* 0x0000540001077983 */ /* 0x008ee80000300800 */
[----:B------:R-:W3:Y:S04]  /*42b0*/  LDL.LU R6, [R1+0x58] ;  /* 0x0000580001067983 */ /* 0x000ee80000300800 */
[----:B------:R-:W3:Y:S04]  /*42c0*/  LDL.LU R5, [R1+0x5c] ;  /* 0x00005c0001057983 */ /* 0x000ee80000300800 */
[----:B------:R-:W3:Y:S04]  /*42d0*/  LDL.LU R4, [R1+0x60] ;  /* 0x0000600001047983 */ /* 0x000ee80000300800 */
[----:B------:R-:W3:Y:S04]  /*42e0*/  LDL.LU R3, [R1+0x64] ;  /* 0x0000640001037983 */ /* 0x000ee80000300800 */
[----:B------:R-:W3:Y:S04]  /*42f0*/  LDL.LU R2, [R1+0x68] ;  /* 0x0000680001027983 */ /* 0x000ee80000300800 */
[----:B------:R-:W3:Y:S01]  /*4300*/  LDL.LU R0, [R1+0x6c] ;  /* 0x00006c0001007983 */ /* 0x000ee20000300800 */
[----:B------:R-:W-:-:S01]  /*4310*/  FADD R21, R54, R21 ;  /* 0x0000001536157221 */ /* 0x000fc20000000000 */
[----:B------:R-:W-:-:S04]  /*4320*/  FADD R20, R55, R20 ;  /* 0x0000001437147221 */ /* 0x000fc80000000000 */
[----:B------:R-:W-:Y:S01]  /*4330*/  STL [R1+0x2c], R21 ;  /* 0x00002c1501007387 */ /* 0x000fe20000100800 */
[----:B--2---:R-:W-:-:S03]  /*4340*/  FADD R15, R56, R15 ;  /* 0x0000000f380f7221 */ /* 0x004fc60000000000 */
[----:B------:R-:W-:Y:S01]  /*4350*/  STL [R1+0x30], R20 ;  /* 0x0000301401007387 */ /* 0x000fe20000100800 */
[----:B----4-:R-:W-:-:S03]  /*4360*/  FADD R14, R57, R14 ;  /* 0x0000000e390e7221 */ /* 0x010fc60000000000 */
[----:B------:R-:W-:Y:S01]  /*4370*/  STL [R1+0x34], R15 ;  /* 0x0000340f01007387 */ /* 0x000fe20000100800 */
[----:B------:R-:W-:-:S03]  /*4380*/  FADD R13, R58, R13 ;  /* 0x0000000d3a0d7221 */ /* 0x000fc60000000000 */
        /* <DEDUP_REMOVED lines=11> */
[----:B---3--:R-:W-:-:S03]  /*4440*/  FADD R7, R64, R7 ;  /* 0x0000000740077221 */ /* 0x008fc60000000000 */
        /* <DEDUP_REMOVED lines=8> */
[----:B------:R1:W-:Y:S01]  /*44d0*/  STL [R1+0x60], R4 ;  /* 0x0000600401007387 */ /* 0x0003e20000100800 */
[----:B------:R-:W-:-:S01]  /*44e0*/  FADD R2, R69, R2 ;  /* 0x0000000245027221 */ /* 0x000fc20000000000 */
[----:B------:R-:W-:Y:S02]  /*44f0*/  FADD R0, R70, R0 ;  /* 0x0000000046007221 */ /* 0x000fe40000000000 */
[----:B-1----:R-:W2:Y:S04]  /*4500*/  LDL.LU R4, [R1+0x70] ;  /* 0x0000700001047983 */ /* 0x002ea80000300800 */
[----:B------:R-:W-:Y:S04]  /*4510*/  STL [R1+0x64], R3 ;  /* 0x0000640301007387 */ /* 0x000fe80000100800 */
[----:B------:R1:W-:Y:S04]  /*4520*/  STL [R1+0x68], R2 ;  /* 0x0000680201007387 */ /* 0x0003e80000100800 */
[----:B-1----:R-:W3:Y:S04]  /*4530*/  LDL.LU R2, [R1+0x74] ;  /* 0x0000740001027983 */ /* 0x002ee80000300800 */
[----:B------:R1:W-:Y:S04]  /*4540*/  STL [R1+0x6c], R0 ;  /* 0x00006c0001007387 */ /* 0x0003e80000100800 */
[----:B-1----:R-:W4:Y:S04]  /*4550*/  LDL.LU R0, [R1+0x78] ;  /* 0x0000780001007983 */ /* 0x002f280000300800 */
[----:B------:R-:W4:Y:S04]  /*4560*/  LDL.LU R21, [R1+0x7c] ;  /* 0x00007c0001157983 */ /* 0x000f280000300800 */
        /* <DEDUP_REMOVED lines=12> */
[----:B------:R-:W4:Y:S01]  /*4630*/  LDL.LU R3, [R1+0xb0] ;  /* 0x0000b00001037983 */ /* 0x000f220000300800 */
[----:B------:R-:W-:Y:S01]  /*4640*/  UMOV UR8, URZ ;  /* 0x0000003f00087c82 */ /* 0x000fe20008000000 */
[----:B--2---:R-:W-:-:S05]  /*4650*/  FADD R4, R71, R4 ;  /* 0x0000000447047221 */ /* 0x004fca0000000000 */
[----:B------:R1:W-:Y:S04]  /*4660*/  STL [R1+0x70], R4 ;  /* 0x0000700401007387 */ /* 0x0003e80000100800 */
[----:B-1----:R1:W5:Y:S01]  /*4670*/  LDL.LU R4, [R1+0xd8] ;  /* 0x0000d80001047983 */ /* 0x0023620000300800 */
[----:B---3--:R-:W-:-:S05]  /*4680*/  FADD R2, R72, R2 ;  /* 0x0000000248027221 */ /* 0x008fca0000000000 */
[----:B------:R2:W-:Y:S01]  /*4690*/  STL [R1+0x74], R2 ;  /* 0x0000740201007387 */ /* 0x0005e20000100800 */
[----:B----4-:R-:W-:-:S03]  /*46a0*/  FADD R0, R73, R0 ;  /* 0x0000000049007221 */ /* 0x010fc60000000000 */
[----:B--2---:R1:W5:Y:S01]  /*46b0*/  LDL.LU R2, [R1+0xd4] ;  /* 0x0000d40001027983 */ /* 0x0043620000300800 */
[----:B------:R-:W-:-:S03]  /*46c0*/  FADD R21, R74, R21 ;  /* 0x000000154a157221 */ /* 0x000fc60000000000 */
[----:B------:R2:W-:Y:S01]  /*46d0*/  STL [R1+0x78], R0 ;  /* 0x0000780001007387 */ /* 0x0005e20000100800 */
[----:B------:R-:W-:-:S01]  /*46e0*/  FADD R20, R75, R20 ;  /* 0x000000144b147221 */ /* 0x000fc20000000000 */
[----:B------:R-:W-:Y:S02]  /*46f0*/  FADD R15, R76, R15 ;  /* 0x0000000f4c0f7221 */ /* 0x000fe40000000000 */
[----:B--2---:R1:W5:Y:S01]  /*4700*/  LDL.LU R0, [R1+0xd0] ;  /* 0x0000d00001007983 */ /* 0x0043620000300800 */
        /* <DEDUP_REMOVED lines=18> */
[----:B------:R-:W-:-:S01]  /*4830*/  FADD R5, R86, R5 ;  /* 0x0000000556057221 */ /* 0x000fc20000000000 */
[----:B------:R-:W-:Y:S02]  /*4840*/  FADD R3, R3, R87 ;  /* 0x0000005703037221 */ /* 0x000fe40000000000 */
[----:B------:R1:W-:Y:S04]  /*4850*/  STL [R1+0xa0], R8 ;  /* 0x0000a00801007387 */ /* 0x0003e80000100800 */
[----:B------:R1:W-:Y:S04]  /*4860*/  STL [R1+0xa4], R7 ;  /* 0x0000a40701007387 */ /* 0x0003e80000100800 */
[----:B------:R1:W-:Y:S04]  /*4870*/  STL [R1+0xa8], R6 ;  /* 0x0000a80601007387 */ /* 0x0003e80000100800 */
[----:B------:R1:W-:Y:S04]  /*4880*/  STL [R1+0xb0], R3 ;  /* 0x0000b00301007387 */ /* 0x0003e80000100800 */
[----:B------:R1:W-:Y:S02]  /*4890*/  STL [R1+0xac], R5 ;  /* 0x0000ac0501007387 */ /* 0x0003e40000100800 */
.L_x_31:
[----:B------:R-:W-:Y:S05]  /*48a0*/  @!P1 BRA `(.L_x_32) ;  /* 0x0000000000049947 */ /* 0x000fea0003800000 */
[----:B------:R-:W-:Y:S01]  /*48b0*/  BPT.TRAP 0x1 ;  /* 0x000000040000795c */ /* 0x000fe20000300000 */
.L_x_32:
[----:B-1-3--:R-:W3:Y:S04]  /*48c0*/  LDL R3, [R1+0xbc] ;  /* 0x0000bc0001037983 */ /* 0x00aee80000100800 */
[----:B------:R-:W4:Y:S01]  /*48d0*/  LDL R5, [R1+0xc0] ;  /* 0x0000c00001057983 */ /* 0x000f220000100800 */
[----:B------:R-:W-:Y:S01]  /*48e0*/  UISETP.GT.U32.AND UP0, UPT, UR41, 0x1, UPT ;  /* 0x000000012900788c */ /* 0x000fe2000bf04070 */
[----:B---3--:R-:W-:Y:S02]  /*48f0*/  ISETP.NE.AND P0, PT, R3, RZ, PT ;  /* 0x000000ff0300720c */ /* 0x008fe40003f05270 */
[----:B------:R-:W-:-:S11]  /*4900*/  MOV R3, UR12 ;  /* 0x0000000c00037c02 */ /* 0x000fd60008000f00 */
[----:B------:R-:W-:-:S05]  /*4910*/  @P0 LEA R3, R3, UR51, 0x3 ;  /* 0x0000003303030c11 */ /* 0x000fca000f8e18ff */
[----:B------:R-:W-:-:S05]  /*4920*/  @P0 VIADD R3, R3, 0x40 ;  /* 0x0000004003030836 */ /* 0x000fca0000000000 */
[----:B----4-:R-:W-:-:S04]  /*4930*/  @P0 PRMT R3, R5, 0x654, R3 ;  /* 0x0000065405030816 */ /* 0x010fc80000000003 */
[----:B------:R1:W-:Y:S01]  /*4940*/  @P0 SYNCS.ARRIVE.TRANS64.RED.A1T0 RZ, [R3+URZ], RZ ;  /* 0x000000ff03ff09a7 */ /* 0x0003e2000810043f */
[----:B------:R-:W-:-:S13]  /*4950*/  PLOP3.LUT P0, PT, PT, PT, UP0, 0x80, 0x0 ;  /* 0x000000000000781c */ /* 0x000fda0003f0f008 */
[----:B-1----:R-:W-:Y:S05]  /*4960*/  @P0 BRA `(.L_x_33) ;  /* 0x0000000000040947 */ /* 0x002fea0003800000 */
[----:B------:R-:W-:Y:S01]  /*4970*/  BPT.TRAP 0x1 ;  /* 0x000000040000795c */ /* 0x000fe20000300000 */
.L_x_33:
[----:B------:R-:W-:Y:S02]  /*4980*/  UISETP.GT.AND UP2, UPT, UR11, 0x1, UPT ;  /* 0x000000010b00788c */ /* 0x000fe4000bf44270 */
[----:B------:R-:W-:Y:S02]  /*4990*/  UIADD3 UR10, UR10, 0x1, URZ ;  /* 0x000000010a0a7890 */ /* 0x000fe4000fffe03f */
[----:B------:R-:W-:Y:S02]  /*49a0*/  UIADD3 UR12, UR12, 0x1, URZ ;  /* 0x000000010c0c7890 */ /* 0x000fe4000fffe03f */
[----:B------:R-:W-:Y:S01]  /*49b0*/  PLOP3.LUT P0, PT, PT, PT, UP2, 0x80, 0x0 ;  /* 0x000000000000781c */ /* 0x000fe20003f0f028 */
[----:B------:R-:W-:Y:S02]  /*49c0*/  UISETP.NE.AND UP0, UPT, UR10, 0x8, UPT ;  /* 0x000000080a00788c */ /* 0x000fe4000bf05270 */
[----:B------:R-:W-:Y:S02]  /*49d0*/  UISETP.NE.AND UP1, UPT, UR12, 0x8, UPT ;  /* 0x000000080c00788c */ /* 0x000fe4000bf25270 */
[----:B------:R-:W-:-:S02]  /*49e0*/  USEL UR5, URZ, 0x1, UP0 ;  /* 0x000000013f057887 */ /* 0x000fc40008000000 */
[----:B------:R-:W-:Y:S02]  /*49f0*/  UIADD3 UR11, UR11, -0x1, URZ ;  /* 0xffffffff0b0b7890 */ /* 0x000fe4000fffe03f */
[----:B------:R-:W-:Y:S02]  /*4a00*/  USEL UR10, UR10, URZ, UP0 ;  /* 0x0000003f0a0a7287 */ /* 0x000fe40008000000 */
[----:B-----5:R-:W-:Y:S01]  /*4a10*/  LOP3.LUT R0, R0, UR5, RZ, 0x3c, !PT ;  /* 0x0000000500007c12 */ /* 0x020fe2000f8e3cff */
[----:B------:R-:W-:Y:S01]  /*4a20*/  USEL UR12, UR12, URZ, UP1 ;  /* 0x0000003f0c0c7287 */ /* 0x000fe20008800000 */
[----:B------:R-:W-:Y:S01]  /*4a30*/  UMOV UR5, 0x1 ;  /* 0x0000000100057882 */ /* 0x000fe20000000000 */
[----:B------:R-:W-:Y:S10]  /*4a40*/  @P0 BRA `(.L_x_34) ;  /* 0xffffffec00440947 */ /* 0x000ff4000383ffff */
.L_x_26:
[----:B------:R-:W-:-:S04]  /*4a50*/  UISETP.NE.AND UP0, UPT, UR8, URZ, UPT ;  /* 0x0000003f0800728c */ /* 0x000fc8000bf05270 */
[----:B------:R-:W-:-:S06]  /*4a60*/  USEL UR4, URZ, 0x1, !UP0 ;  /* 0x000000013f047887 */ /* 0x000fcc000c000000 */
[----:B------:R-:W-:-:S13]  /*4a70*/  ISETP.NE.AND P0, PT, RZ, UR4, PT ;  /* 0x00000004ff007c0c */ /* 0x000fda000bf05270 */
[----:B------:R-:W-:Y:S05]  /*4a80*/  @!P0 BRA `(.L_x_35) ;  /* 0x0000000c00688947 */ /* 0x000fea0003800000 */
[----:B------:R-:W3:Y:S04]  /*4a90*/  LDL.LU R3, [R1+0xb0] ;  /* 0x0000b00001037983 */ /* 0x000ee80000300800 */
[----:B------:R-:W4:Y:S04]  /*4aa0*/  LDL.LU R5, [R1+0xac] ;  /* 0x0000ac0001057983 */ /* 0x000f280000300800 */
[----:B------:R-:W2:Y:S04]  /*4ab0*/  LDL.LU R6, [R1+0xa8] ;  /* 0x0000a80001067983 */ /* 0x000ea80000300800 */
[----:B------:R-:W3:Y:S04]  /*4ac0*/  LDL.LU R7, [R1+0xa4] ;  /* 0x0000a40001077983 */ /* 0x000ee80000300800 */
[----:B------:R-:W4:Y:S04]  /*4ad0*/  LDL.LU R8, [R1+0xa0] ;  /* 0x0000a00001087983 */ /* 0x000f280000300800 */
[----:B------:R-:W2:Y:S04]  /*4ae0*/  LDL.LU R9, [R1+0x9c] ;  /* 0x00009c0001097983 */ /* 0x000ea80000300800 */
[----:B------:R-:W3:Y:S04]  /*4af0*/  LDL.LU R10, [R1+0x98] ;  /* 0x00009800010a7983 */ /* 0x000ee80000300800 */
[----:B------:R-:W4:Y:S04]  /*4b00*/  LDL.LU R11, [R1+0x94] ;  /* 0x00009400010b7983 */ /* 0x000f280000300800 */
[----:B------:R-:W2:Y:S04]  /*4b10*/  LDL.LU R12, [R1+0x90] ;  /* 0x00009000010c7983 */ /* 0x000ea80000300800 */
[----:B------:R-:W3:Y:S04]  /*4b20*/  LDL.LU R13, [R1+0x8c] ;  /* 0x00008c00010d7983 */ /* 0x000ee80000300800 */
[----:B------:R-:W4:Y:S01]  /*4b30*/  LDL.LU R0, [R1+0x24] ;  /* 0x0000240001007983 */ /* 0x000f220000300800 */
[----:B------:R-:W-:-:S03]  /*4b40*/  FADD R227, R88, R227 ;  /* 0x000000e358e37221 */ /* 0x000fc60000000000 */
[----:B------:R-:W2:Y:S01]  /*4b50*/  LDL.LU R21, [R1+0x28] ;  /* 0x0000280001157983 */ /* 0x000ea20000300800 */
[----:B------:R-:W-:-:S03]  /*4b60*/  FADD R226, R89, R226 ;  /* 0x000000e259e27221 */ /* 0x000fc60000000000 */
[----:B------:R-:W3:Y:S01]  /*4b70*/  LDL.LU R20, [R1+0x2c] ;  /* 0x00002c0001147983 */ /* 0x000ee20000300800 */
        /* <DEDUP_REMOVED lines=13> */
[----:B------:R-:W3:Y:S04]  /*4c50*/  LDL.LU R92, [R1+0x10] ;  /* 0x00001000015c7983 */ /* 0x000ee80000300800 */
[----:B------:R-:W3:Y:S04]  /*4c60*/  LDL.LU R93, [R1+0xc] ;  /* 0x00000c00015d7983 */ /* 0x000ee80000300800 */
[----:B------:R-:W3:Y:S04]  /*4c70*/  LDL.LU R94, [R1+0x8] ;  /* 0x00000800015e7983 */ /* 0x000ee80000300800 */
[----:B------:R-:W3:Y:S04]  /*4c80*/  LDL.LU R95, [R1+0x4] ;  /* 0x00000400015f7983 */ /* 0x000ee80000300800 */
[----:B------:R-:W3:Y:S01]  /*4c90*/  LDL.LU R96, [R1] ;  /* 0x0000000001607983 */ /* 0x000ee20000300800 */
[----:B------:R-:W-:Y:S01]  /*4ca0*/  FADD R212, R103, R212 ;  /* 0x000000d467d47221 */ /* 0x000fe20000000000 */
        /* <DEDUP_REMOVED lines=73> */
[----:B----4-:R-:W-:Y:S01]  /*5140*/  FADD R0, R52, R0 ;  /* 0x0000000034007221 */ /* 0x010fe20000000000 */
[----:B--2---:R-:W-:Y:S01]  /*5150*/  FADD R21, R53, R21 ;  /* 0x0000001535157221 */ /* 0x004fe20000000000 */
[----:B---3--:R-:W-:Y:S01]  /*5160*/  FADD R20, R54, R20 ;  /* 0x0000001436147221 */ /* 0x008fe20000000000 */
        /* <DEDUP_REMOVED lines=10> */
[----:B------:R-:W-:-:S05]  /*5210*/  FADD R96, R43, R96 ;  /* 0x000000602b607221 */ /* 0x000fca0000000000 */
[----:B------:R1:W-:Y:S04]  /*5220*/  STL [R1], R96 ;  /* 0x0000006001007387 */ /* 0x0003e80000100800 */
[----:B------:R2:W-:Y:S04]  /*5230*/  STL [R1+0x4], R95 ;  /* 0x0000045f01007387 */ /* 0x0005e80000100800 */
        /* <DEDUP_REMOVED lines=12> */
[----:B------:R-:W4:Y:S04]  /*5300*/  LDL.LU R103, [R1+0x38] ;  /* 0x0000380001677983 */ /* 0x000f280000300800 */
[----:B------:R-:W4:Y:S04]  /*5310*/  LDL.LU R102, [R1+0x3c] ;  /* 0x00003c0001667983 */ /* 0x000f280000300800 */
[----:B------:R-:W4:Y:S04]  /*5320*/  LDL.LU R101, [R1+0x40] ;  /* 0x0000400001657983 */ /* 0x000f280000300800 */
[----:B------:R-:W4:Y:S04]  /*5330*/  LDL.LU R100, [R1+0x44] ;  /* 0x0000440001647983 */ /* 0x000f280000300800 */
[----:B------:R-:W4:Y:S04]  /*5340*/  LDL.LU R99, [R1+0x48] ;  /* 0x0000480001637983 */ /* 0x000f280000300800 */
[----:B------:R-:W4:Y:S04]  /*5350*/  LDL.LU R98, [R1+0x4c] ;  /* 0x00004c0001627983 */ /* 0x000f280000300800 */
[----:B------:R-:W4:Y:S04]  /*5360*/  LDL.LU R97, [R1+0x50] ;  /* 0x0000500001617983 */ /* 0x000f280000300800 */
[----:B-1----:R-:W4:Y:S04]  /*5370*/  LDL.LU R96, [R1+0x54] ;  /* 0x0000540001607983 */ /* 0x002f280000300800 */
[----:B--2---:R-:W2:Y:S04]  /*5380*/  LDL.LU R95, [R1+0x58] ;  /* 0x00005800015f7983 */ /* 0x004ea80000300800 */
[----:B---3--:R-:W3:Y:S04]  /*5390*/  LDL.LU R94, [R1+0x5c] ;  /* 0x00005c00015e7983 */ /* 0x008ee80000300800 */
[----:B----4-:R-:W4:Y:S04]  /*53a0*/  LDL.LU R93, [R1+0x60] ;  /* 0x00006000015d7983 */ /* 0x010f280000300800 */
        /* <DEDUP_REMOVED lines=21> */
[----:B------:R-:W-:-:S04]  /*5500*/  FADD R102, R58, R102 ;  /* 0x000000663a667221 */ /* 0x000fc80000000000 */
        /* <DEDUP_REMOVED lines=13> */
[----:B--2---:R-:W-:-:S03]  /*55e0*/  FADD R95, R65, R95 ;  /* 0x0000005f415f7221 */ /* 0x004fc60000000000 */
[----:B------:R1:W-:Y:S01]  /*55f0*/  STL [R1+0x54], R96 ;  /* 0x0000546001007387 */ /* 0x0003e20000100800 */
[----:B---3--:R-:W-:-:S03]  /*5600*/  FADD R94, R66, R94 ;  /* 0x0000005e425e7221 */ /* 0x008fc60000000000 */
[----:B------:R1:W-:Y:S01]  /*5610*/  STL [R1+0x58], R95 ;  /* 0x0000585f01007387 */ /* 0x0003e20000100800 */
[----:B----4-:R-:W-:-:S03]  /*5620*/  FADD R93, R67, R93 ;  /* 0x0000005d435d7221 */ /* 0x010fc60000000000 */
        /* <DEDUP_REMOVED lines=31> */
[----:B------:R1:W-:Y:S02]  /*5820*/  STL [R1+0xac], R5 ;  /* 0x0000ac0501007387 */ /* 0x0003e40000100800 */
.L_x_35:
[----:B-1----:R-:W1:Y:S02]  /*5830*/  LDC R0, c[0x0][0x28c] ;  /* 0x0000a300ff007b82 */ /* 0x002e640000000800 */
[----:B-1----:R-:W-:-:S13]  /*5840*/  ISETP.GE.AND P0, PT, R0, 0x1, PT ;  /* 0x000000010000780c */ /* 0x002fda0003f06270 */
[----:B------:R-:W-:Y:S05]  /*5850*/  @!P0 BRA `(.L_x_36) ;  /* 0x00000000005c8947 */ /* 0x000fea0003800000 */
[----:B------:R-:W-:-:S06]  /*5860*/  UISETP.NE.AND UP0, UPT, UR49, 0x3, UPT ;  /* 0x000000033100788c */ /* 0x000fcc000bf05270 */
[----:B------:R-:W-:-:S13]  /*5870*/  PLOP3.LUT P0, PT, PT, PT, UP0, 0x80, 0x0 ;  /* 0x000000000000781c */ /* 0x000fda0003f0f008 */
[----:B------:R-:W-:Y:S05]  /*5880*/  @!P0 BRA `(.L_x_37) ;  /* 0x0000000000048947 */ /* 0x000fea0003800000 */
[----:B------:R-:W-:Y:S01]  /*5890*/  BPT.TRAP 0x1 ;  /* 0x000000040000795c */ /* 0x000fe20000300000 */
.L_x_37:
[----:B------:R-:W3:Y:S04]  /*58a0*/  LDL R0, [R1+0xbc] ;  /* 0x0000bc0001007983 */ /* 0x000ee80000100800 */
[----:B------:R-:W4:Y:S01]  /*58b0*/  LDL R3, [R1+0xc0] ;  /* 0x0000c00001037983 */ /* 0x000f220000100800 */
[----:B------:R-:W-:Y:S01]  /*58c0*/  UISETP.LT.AND UP1, UPT, UR52, 0x1, UPT ;  /* 0x000000013400788c */ /* 0x000fe2000bf21270 */
[----:B---3--:R-:W-:-:S13]  /*58d0*/  ISETP.NE.AND P0, PT, R0, RZ, PT ;  /* 0x000000ff0000720c */ /* 0x008fda0003f05270 */
[----:B------:R-:W-:-:S05]  /*58e0*/  VOTEU.ANY UP0, P0 ;  /* 0x00000000003f7886 */ /* 0x000fca0000000100 */
[----:B------:R-:W-:-:S04]  /*58f0*/  @UP0 USEL UR4, UR52, 0x1, UP1 ;  /* 0x0000000134040887 */ /* 0x000fc80008800000 */
[----:B------:R-:W-:-:S06]  /*5900*/  @UP0 UIADD3 UR4, UR48, UR52, -UR4 ;  /* 0x0000003430040290 */ /* 0x000fcc000fffe804 */
[----:B------:R-:W-:Y:S01]  /*5910*/  IMAD.U32 R0, RZ, RZ, UR4 ;  /* 0x00000004ff007e24 */ /* 0x000fe2000f8e00ff */
[----:B----4-:R-:W-:Y:S01]  /*5920*/  MOV R5, R3 ;  /* 0x0000000300057202 */ /* 0x010fe20000000f00 */
[----:B------:R-:W-:-:S03]  /*5930*/  IMAD.U32 R3, RZ, RZ, UR51 ;  /* 0x00000033ff037e24 */ /* 0x000fc6000f8e00ff */
[----:B------:R-:W-:-:S04]  /*5940*/  @P0 SHF.L.U32 R0, R0, 0x3, RZ ;  /* 0x0000000300000819 */ /* 0x000fc800000006ff */
[----:B------:R-:W-:Y:S01]  /*5950*/  @P0 LOP3.LUT R0, R0, 0x38, RZ, 0xc0, !PT ;  /* 0x0000003800000812 */ /* 0x000fe200078ec0ff */
[----:B------:R-:W-:-:S03]  /*5960*/  UISETP.GT.U32.AND UP0, UPT, UR41, 0x1, UPT ;  /* 0x000000012900788c */ /* 0x000fc6000bf04070 */
[----:B------:R-:W-:-:S04]  /*5970*/  @P0 IADD3 R0, R3, 0x40, R0 ;  /* 0x0000004003000810 */ /* 0x000fc80007ffe000 */
[----:B------:R-:W-:-:S04]  /*5980*/  @P0 PRMT R0, R5, 0x654, R0 ;  /* 0x0000065405000816 */ /* 0x000fc80000000000 */
[----:B------:R1:W-:Y:S01]  /*5990*/  @P0 SYNCS.ARRIVE.TRANS64.RED.A1T0 RZ, [R0+URZ], RZ ;  /* 0x000000ff00ff09a7 */ /* 0x0003e2000810043f */
[----:B------:R-:W-:-:S13]  /*59a0*/  PLOP3.LUT P0, PT, PT, PT, UP0, 0x80, 0x0 ;  /* 0x000000000000781c */ /* 0x000fda0003f0f008 */
[----:B-1----:R-:W-:Y:S05]  /*59b0*/  @P0 BRA `(.L_x_36) ;  /* 0x0000000000040947 */ /* 0x002fea0003800000 */
[----:B------:R-:W-:Y:S01]  /*59c0*/  BPT.TRAP 0x1 ;  /* 0x000000040000795c */ /* 0x000fe20000300000 */
.L_x_36:
[----:B------:R-:W-:Y:S01]  /*59d0*/  UIADD3 UR4, UR51, 0x100, URZ ;  /* 0x0000010033047890 */ /* 0x000fe2000fffe03f */
[----:B------:R-:W-:Y:S01]  /*59e0*/  R2UR UR46, R4 ;  /* 0x00000000042e72ca */ /* 0x000fe200000e0000 */
[----:B------:R-:W-:Y:S02]  /*59f0*/  USHF.L.U32 UR45, UR45, 0x7, URZ ;  /* 0x000000072d2d7899 */ /* 0x000fe4000800063f */
[----:B------:R-:W-:-:S06]  /*5a00*/  ULOP3.LUT UP0, URZ, UR4, 0x9f, URZ, 0xc0, !UPT ;  /* 0x0000009f043f7892 */ /* 0x000fcc000f80c03f */
[----:B------:R-:W-:-:S04]  /*5a10*/  PLOP3.LUT P0, PT, PT, PT, UP0, 0x80, 0x0 ;  /* 0x000000000000781c */ /* 0x000fc80003f0f008 */
[----:B------:R-:W-:-:S09]  /*5a20*/  USHF.L.U32 UR46, UR46, 0x8, URZ ;  /* 0x000000082e2e7899 */ /* 0x000fd2000800063f */
[----:B------:R-:W-:Y:S05]  /*5a30*/  @!P0 BRA `(.L_x_38) ;  /* 0x0000000000408947 */ /* 0x000fea0003800000 */
[----:B------:R-:W-:Y:S01]  /*5a40*/  MOV R14, 0x0 ;  /* 0x00000000000e7802 */ /* 0x000fe20000000f00 */
[----:B------:R-:W-:Y:S01]  /*5a50*/  ULDC.64 UR4, c[0x4][0x70] ;  /* 0x01001c0000047ab9 */ /* 0x000fe20000000a00 */
[----:B------:R-:W-:Y:S01]  /*5a60*/  ULDC.64 UR6, c[0x4][0x8] ;  /* 0x0100020000067ab9 */ /* 0x000fe20000000a00 */
[----:B------:R-:W-:Y:S01]  /*5a70*/  MOV R4, UR4 ;  /* 0x0000000400047c02 */ /* 0x000fe20008000f00 */
[----:B------:R-:W-:Y:S01]  /*5a80*/  IMAD.U32 R5, RZ, RZ, UR5 ;  /* 0x00000005ff057e24 */ /* 0x000fe2000f8e00ff */
[----:B------:R-:W-:Y:S01]  /*5a90*/  ULDC.64 UR4, c[0x4][0x78] ;  /* 0x01001e0000047ab9 */ /* 0x000fe20000000a00 */
[----:B------:R-:W1:Y:S01]  /*5aa0*/  LDC.64 R14, c[0x4][R14] ;  /* 0x010000000e0e7b82 */ /* 0x000e620000000a00 */
[----:B------:R-:W-:Y:S01]  /*5ab0*/  MOV R6, UR4 ;  /* 0x0000000400067c02 */ /* 0x000fe20008000f00 */
[----:B------:R-:W-:Y:S01]  /*5ac0*/  IMAD.U32 R7, RZ, RZ, UR5 ;  /* 0x00000005ff077e24 */ /* 0x000fe2000f8e00ff */
[----:B------:R-:W-:Y:S01]  /*5ad0*/  MOV R10, UR6 ;  /* 0x00000006000a7c02 */ /* 0x000fe20008000f00 */
[----:B------:R-:W-:Y:S01]  /*5ae0*/  IMAD.U32 R11, RZ, RZ, UR7 ;  /* 0x00000007ff0b7e24 */ /* 0x000fe2000f8e00ff */
[----:B------:R-:W-:Y:S01]  /*5af0*/  MOV R8, 0x70 ;  /* 0x0000007000087802 */ /* 0x000fe20000000f00 */
[----:B------:R-:W-:Y:S01]  /*5b00*/  IMAD.MOV.U32 R12, RZ, RZ, 0x1 ;  /* 0x00000001ff0c7424 */ /* 0x000fe200078e00ff */
[----:B------:R-:W-:-:S07]  /*5b10*/  MOV R13, RZ ;  /* 0x000000ff000d7202 */ /* 0x000fce0000000f00 */
[----:B------:R-:W-:-:S07]  /*5b20*/  LEPC R20, `(.L_x_38) ;  /* 0x000000001014794e */ /* 0x000fce0000000000 */
[----:B-12--5:R-:W-:Y:S05]  /*5b30*/  CALL.ABS.NOINC R14 ;  /* 0x000000000e007343 */ /* 0x026fea0003c00000 */
.L_x_38:
[----:B------:R-:W-:-:S04]  /*5b40*/  UIADD3 UR4, UR51, 0x4100, URZ ;  /* 0x0000410033047890 */ /* 0x000fc8000fffe03f */
[----:B------:R-:W-:-:S06]  /*5b50*/  ULOP3.LUT UP0, URZ, UR4, 0x9f, URZ, 0xc0, !UPT ;  /* 0x0000009f043f7892 */ /* 0x000fcc000f80c03f */
[----:B------:R-:W-:-:S13]  /*5b60*/  PLOP3.LUT P0, PT, PT, PT, UP0, 0x80, 0x0 ;  /* 0x000000000000781c */ /* 0x000fda0003f0f008 */
[----:B------:R-:W-:Y:S05]  /*5b70*/  @!P0 BRA `(.L_x_39) ;  /* 0x0000000000408947 */ /* 0x000fea0003800000 */
[----:B------:R-:W-:Y:S01]  /*5b80*/  MOV R14, 0x0 ;  /* 0x00000000000e7802 */ /* 0x000fe20000000f00 */
[----:B------:R-:W-:Y:S01]  /*5b90*/  ULDC.64 UR4, c[0x4][0x70] ;  /* 0x01001c0000047ab9 */ /* 0x000fe20000000a00 */
[----:B------:R-:W-:Y:S01]  /*5ba0*/  ULDC.64 UR6, c[0x4][0x78] ;  /* 0x01001e0000067ab9 */ /* 0x000fe20000000a00 */
[----:B------:R-:W-:Y:S01]  /*5bb0*/  IMAD.U32 R4, RZ, RZ, UR4 ;  /* 0x00000004ff047e24 */ /* 0x000fe2000f8e00ff */
[----:B------:R-:W-:Y:S01]  /*5bc0*/  MOV R5, UR5 ;  /* 0x0000000500057c02 */ /* 0x000fe20008000f00 */
[----:B------:R-:W-:Y:S01]  /*5bd0*/  ULDC.64 UR4, c[0x4][0x10] ;  /* 0x0100040000047ab9 */ /* 0x000fe20000000a00 */
[----:B------:R-:W1:Y:S01]  /*5be0*/  LDC.64 R14, c[0x4][R14] ;  /* 0x010000000e0e7b82 */ /* 0x000e620000000a00 */
[----:B------:R-:W-:Y:S01]  /*5bf0*/  IMAD.U32 R6, RZ, RZ, UR6 ;  /* 0x00000006ff067e24 */ /* 0x000fe2000f8e00ff */
[----:B------:R-:W-:Y:S01]  /*5c00*/  MOV R7, UR7 ;  /* 0x0000000700077c02 */ /* 0x000fe20008000f00 */
[----:B------:R-:W-:Y:S01]  /*5c10*/  IMAD.U32 R10, RZ, RZ, UR4 ;  /* 0x00000004ff0a7e24 */ /* 0x000fe2000f8e00ff */
[----:B------:R-:W-:Y:S01]  /*5c20*/  MOV R11, UR5 ;  /* 0x00000005000b7c02 */ /* 0x000fe20008000f00 */
[----:B------:R-:W-:Y:S01]  /*5c30*/  IMAD.MOV.U32 R8, RZ, RZ, 0x70 ;  /* 0x00000070ff087424 */ /* 0x000fe200078e00ff */
[----:B------:R-:W-:Y:S01]  /*5c40*/  MOV R12, 0x1 ;  /* 0x00000001000c7802 */ /* 0x000fe20000000f00 */
[----:B------:R-:W-:-:S07]  /*5c50*/  IMAD.MOV.U32 R13, RZ, RZ, RZ ;  /* 0x000000ffff0d7224 */ /* 0x000fce00078e00ff */
[----:B------:R-:W-:-:S07]  /*5c60*/  LEPC R20, `(.L_x_39) ;  /* 0x000000001014794e */ /* 0x000fce0000000000 */
[----:B-12--5:R-:W-:Y:S05]  /*5c70*/  CALL.ABS.NOINC R14 ;  /* 0x000000000e007343 */ /* 0x026fea0003c00000 */
.L_x_39:
[----:B------:R-:W1:Y:S02]  /*5c80*/  LDC.64 R4, c[0x0][0x590] ;  /* 0x00016400ff047b82 */ /* 0x000e640000000a00 */
[----:B-1----:R-:W-:-:S04]  /*5c90*/  ISETP.NE.U32.AND P0, PT, R4, RZ, PT ;  /* 0x000000ff0400720c */ /* 0x002fc80003f05070 */
[----:B------:R-:W-:-:S13]  /*5ca0*/  ISETP.NE.AND.EX P0, PT, R5, RZ, PT, P0 ;  /* 0x000000ff0500720c */ /* 0x000fda0003f05300 */
[----:B------:R-:W-:Y:S05]  /*5cb0*/  @!P0 BRA `(.L_x_40) ;  /* 0x00000000003c8947 */ /* 0x000fea0003800000 */
[----:B------:R-:W-:Y:S02]  /*5cc0*/  ULDC.64 UR4, c[0x0][0x588] ;  /* 0x0001620000047ab9 */ /* 0x000fe40000000a00 */
[----:B------:R-:W-:-:S04]  /*5cd0*/  ISETP.NE.U32.AND P1, PT, RZ, UR4, PT ;  /* 0x00000004ff007c0c */ /* 0x000fc8000bf25070 */
[----:B------:R-:W-:-:S13]  /*5ce0*/  ISETP.NE.AND.EX P1, PT, RZ, UR5, PT, P1 ;  /* 0x00000005ff007c0c */ /* 0x000fda000bf25310 */
[----:B------:R-:W-:Y:S05]  /*5cf0*/  @!P1 BRA `(.L_x_41) ;  /* 0x00000000001c9947 */ /* 0x000fea0003800000 */
[----:B------:R-:W1:Y:S01]  /*5d00*/  LDC.64 R6, c[0x0][0x588] ;  /* 0x00016200ff067b82 */ /* 0x000e620000000a00 */
[----:B------:R-:W-:-:S04]  /*5d10*/  IMAD R3, R4, UR47, RZ ;  /* 0x0000002f04037c24 */ /* 0x000fc8000f8e02ff */
[----:B-1----:R-:W-:-:S05]  /*5d20*/  IMAD.WIDE R6, R3, 0x4, R6 ;  /* 0x0000000403067825 */ /* 0x002fca00078e0206 */
[----:B-----5:R1:W5:Y:S01]  /*5d30*/  LDG.E R16, desc[UR56][R6.64] ;  /* 0x0000003806107981 */ /* 0x020362000c1e1900 */
[----:B------:R-:W-:-:S05]  /*5d40*/  MOV R0, 0x1 ;  /* 0x0000000100007802 */ /* 0x000fca0000000f00 */
[----:B------:R1:W-:Y:S01]  /*5d50*/  STL.S16 [R1+0xcc], R0 ;  /* 0x0000cc0001007387 */ /* 0x0003e20000100600 */
[----:B------:R-:W-:Y:S05]  /*5d60*/  BRA `(.L_x_40) ;  /* 0x0000000000107947 */ /* 0x000fea0003800000 */
.L_x_41:
[----:B------:R-:W-:Y:S01]  /*5d70*/  IMAD.MOV.U32 R0, RZ, RZ, 0x1 ;  /* 0x00000001ff007424 */ /* 0x000fe200078e00ff */
[----:B------:R-:W-:Y:S02]  /*5d80*/  ULDC UR4, c[0x0][0x580] ;  /* 0x0001600000047ab9 */ /* 0x000fe40000000800 */
[----:B-----5:R-:W-:Y:S02]  /*5d90*/  MOV R16, UR4 ;  /* 0x0000000400107c02 */ /* 0x020fe40008000f00 */
[----:B------:R3:W-:Y:S05]  /*5da0*/  STL.S16 [R1+0xcc], R0 ;  /* 0x0000cc0001007387 */ /* 0x0007ea0000100600 */
.L_x_40:
[----:B-1----:R-:W1:Y:S02]  /*5db0*/  LDC.64 R6, c[0x0][0x5b0] ;  /* 0x00016c00ff067b82 */ /* 0x002e640000000a00 */
[----:B-1----:R-:W-:-:S04]  /*5dc0*/  ISETP.NE.U32.AND P1, PT, R6, RZ, PT ;  /* 0x000000ff0600720c */ /* 0x002fc80003f25070 */
[----:B------:R-:W-:-:S13]  /*5dd0*/  ISETP.NE.AND.EX P1, PT, R7, RZ, PT, P1 ;  /* 0x000000ff0700720c */ /* 0x000fda0003f25310 */
[----:B------:R-:W-:Y:S05]  /*5de0*/  @!P1 BRA `(.L_x_42) ;  /* 0x00000000002c9947 */ /* 0x000fea0003800000 */
[----:B------:R-:W-:Y:S02]  /*5df0*/  ULDC.64 UR4, c[0x0][0x5a8] ;  /* 0x00016a0000047ab9 */ /* 0x000fe40000000a00 */
[----:B------:R-:W-:-:S04]  /*5e00*/  ISETP.NE.U32.AND P1, PT, RZ, UR4, PT ;  /* 0x00000004ff007c0c */ /* 0x000fc8000bf25070 */
[----:B------:R-:W-:-:S13]  /*5e10*/  ISETP.NE.AND.EX P1, PT, RZ, UR5, PT, P1 ;  /* 0x00000005ff007c0c */ /* 0x000fda000bf25310 */
[----:B------:R-:W-:Y:S05]  /*5e20*/  @!P1 BRA `(.L_x_43) ;  /* 0x0000000000149947 */ /* 0x000fea0003800000 */
[----:B-----5:R-:W1:Y:S01]  /*5e30*/  LDC.64 R2, c[0x0][0x5a8] ;  /* 0x00016a00ff027b82 */ /* 0x020e620000000a00 */
[----:B------:R-:W-:-:S04]  /*5e40*/  IMAD R7, R6, UR47, RZ ;  /* 0x0000002f06077c24 */ /* 0x000fc8000f8e02ff */
[----:B-1----:R-:W-:-:S06]  /*5e50*/  IMAD.WIDE R2, R7, 0x4, R2 ;  /* 0x0000000407027825 */ /* 0x002fcc00078e0202 */
[----:B------:R1:W5:Y:S01]  /*5e60*/  LDG.E R2, desc[UR56][R2.64] ;  /* 0x0000003802027981 */ /* 0x000362000c1e1900 */
[----:B------:R-:W-:Y:S05]  /*5e70*/  BRA `(.L_x_42) ;  /* 0x0000000000087947 */ /* 0x000fea0003800000 */
.L_x_43:
[----:B------:R-:W-:Y:S02]  /*5e80*/  ULDC UR4, c[0x0][0x5a0] ;  /* 0x0001680000047ab9 */ /* 0x000fe40000000800 */
[----:B-----5:R-:W-:-:S07]  /*5e90*/  IMAD.U32 R2, RZ, RZ, UR4 ;  /* 0x00000004ff027e24 */ /* 0x020fce000f8e00ff */
.L_x_42:
[----:B------:R-:W-:Y:S01]  /*5ea0*/  ULDC.64 UR4, c[0x0][0x588] ;  /* 0x0001620000047ab9 */ /* 0x000fe20000000a00 */
[----:B------:R-:W-:Y:S01]  /*5eb0*/  ISETP.NE.U32.AND P1, PT, R4, RZ, PT ;  /* 0x000000ff0400720c */ /* 0x000fe20003f25070 */
[----:B------:R-:W-:Y:S02]  /*5ec0*/  UISETP.NE.U32.AND UP0, UPT, UR4, URZ, UPT ;  /* 0x0000003f0400728c */ /* 0x000fe4000bf05070 */
[----:B------:R-:W-:Y:S01]  /*5ed0*/  ISETP.NE.U32.AND P3, PT, RZ, UR4, PT ;  /* 0x00000004ff007c0c */ /* 0x000fe2000bf65070 */
[----:B---3--:R-:W-:Y:S01]  /*5ee0*/  IMAD.MOV.U32 R0, RZ, RZ, 0x1 ;  /* 0x00000001ff007424 */ /* 0x008fe200078e00ff */
[----:B------:R-:W-:Y:S01]  /*5ef0*/  ISETP.NE.AND.EX P1, PT, R5, RZ, PT, P1 ;  /* 0x000000ff0500720c */ /* 0x000fe20003f25310 */
[----:B------:R-:W-:Y:S02]  /*5f00*/  UISETP.NE.AND.EX UP0, UPT, UR5, URZ, UPT, UP0 ;  /* 0x0000003f0500728c */ /* 0x000fe4000bf05300 */
[----:B------:R-:W-:Y:S02]  /*5f10*/  ISETP.NE.AND.EX P3, PT, RZ, UR5, PT, P3 ;  /* 0x00000005ff007c0c */ /* 0x000fe4000bf65330 */
[----:B-1----:R-:W-:-:S02]  /*5f20*/  MOV R3, 0x1 ;  /* 0x0000000100037802 */ /* 0x002fc40000000f00 */
[----:B------:R-:W-:-:S04]  /*5f30*/  PLOP3.LUT P2, PT, PT, PT, UP0, 0x80, 0x0 ;  /* 0x000000000000781c */ /* 0x000fc80003f4f008 */
[----:B------:R-:W-:-:S05]  /*5f40*/  PLOP3.LUT P2, PT, P2, PT, PT, 0x8, 0x0 ;  /* 0x000000000000781c */ /* 0x000fca000174e170 */
[----:B------:R-:W-:Y:S08]  /*5f50*/  @P3 BRA P1, `(.L_x_44) ;  /* 0x00000000002c3947 */ /* 0x000ff00000800000 */
[----:B------:R-:W-:Y:S04]  /*5f60*/  BSSY B0, `(.L_x_45) ;  /* 0x0000009000007945 */ /* 0x000fe80003800000 */
[----:B------:R-:W-:Y:S05]  /*5f70*/  @!P0 BRA `(.L_x_46) ;  /* 0x0000000000188947 */ /* 0x000fea0003800000 */
[----:B------:R-:W3:Y:S01]  /*5f80*/  LDL R6, [R1+0xcc] ;  /* 0x0000cc0001067983 */ /* 0x000ee20000100800 */
[----:B------:R-:W-:Y:S02]  /*5f90*/  PLOP3.LUT P1, PT, P2, PT, PT, 0x80, 0x0 ;  /* 0x000000000000781c */ /* 0x000fe4000172f070 */
[----:B---3--:R-:W-:-:S13]  /*5fa0*/  LOP3.LUT P3, RZ, R6, 0xff, RZ, 0xc0, !PT ;  /* 0x000000ff06ff7812 */ /* 0x008fda000786c0ff */
[----:B------:R-:W-:Y:S05]  /*5fb0*/  @!P3 BRA `(.L_x_47) ;  /* 0x00000000000cb947 */ /* 0x000fea0003800000 */
[----:B-----5:R-:W-:Y:S01]  /*5fc0*/  FSETP.EQ.AND P1, PT, R16, RZ, PT ;  /* 0x000000ff1000720b */ /* 0x020fe20003f22000 */
[----:B------:R-:W-:-:S12]  /*5fd0*/  BRA `(.L_x_47) ;  /* 0x0000000000047947 */ /* 0x000fd80003800000 */
.L_x_46:
[----:B-----5:R-:W-:-:S13]  /*5fe0*/  FSETP.EQ.AND P1, PT, R16, RZ, PT ;  /* 0x000000ff1000720b */ /* 0x020fda0003f22000 */
.L_x_47:
[----:B------:R-:W-:Y:S05]  /*5ff0*/  BSYNC B0 ;  /* 0x0000000000007941 */ /* 0x000fea0003800000 */
.L_x_45:
[----:B------:R-:W-:-:S07]  /*6000*/  SEL R3, RZ, 0x1, P1 ;  /* 0x00000001ff037807 */ /* 0x000fce0000800000 */
.L_x_44:
[----:B------:R-:W-:Y:S04]  /*6010*/  BSSY B0, `(.L_x_48) ;  /* 0x0000008000007945 */ /* 0x000fe80003800000 */
[----:B------:R-:W-:Y:S05]  /*6020*/  @!P0 BRA `(.L_x_49) ;  /* 0x0000000000148947 */ /* 0x000fea0003800000 */
[----:B------:R-:W3:Y:S02]  /*6030*/  LDL R4, [R1+0xcc] ;  /* 0x0000cc0001047983 */ /* 0x000ee40000100800 */
[----:B---3--:R-:W-:-:S13]  /*6040*/  LOP3.LUT P0, RZ, R4, 0xff, RZ, 0xc0, !PT ;  /* 0x000000ff04ff7812 */ /* 0x008fda000780c0ff */
[----:B------:R-:W-:Y:S05]  /*6050*/  @!P0 BRA `(.L_x_50) ;  /* 0x00000000000c8947 */ /* 0x000fea0003800000 */
[----:B-----5:R-:W-:Y:S01]  /*6060*/  FSETP.EQ.AND P2, PT, R16, RZ, PT ;  /* 0x000000ff1000720b */ /* 0x020fe20003f42000 */
[----:B------:R-:W-:-:S12]  /*6070*/  BRA `(.L_x_50) ;  /* 0x0000000000047947 */ /* 0x000fd80003800000 */
.L_x_49:
[----:B-----5:R-:W-:-:S13]  /*6080*/  FSETP.EQ.AND P2, PT, R16, RZ, PT ;  /* 0x000000ff1000720b */ /* 0x020fda0003f42000 */
.L_x_50:
[----:B------:R-:W-:Y:S05]  /*6090*/  BSYNC B0 ;  /* 0x0000000000007941 */ /* 0x000fea0003800000 */
.L_x_48:
[----:B------:R-:W-:Y:S01]  /*60a0*/  PRMT R3, R3, 0x9910, RZ ;  /* 0x0000991003037816 */ /* 0x000fe200000000ff */
[----:B------:R-:W-:Y:S01]  /*60b0*/  BSSY B0, `(.L_x_51) ;  /* 0x000004b000007945 */ /* 0x000fe20003800000 */
[----:B------:R-:W-:Y:S02]  /*60c0*/  MOV R6, RZ ;  /* 0x000000ff00067202 */ /* 0x000fe40000000f00 */
[----:B------:R-:W-:Y:S02]  /*60d0*/  CS2R R4, SRZ ;  /* 0x0000000000047805 */ /* 0x000fe4000001ff00 */
[----:B------:R-:W-:Y:S01]  /*60e0*/  ISETP.NE.AND P1, PT, R3, RZ, PT ;  /* 0x000000ff0300720c */ /* 0x000fe20003f25270 */
[----:B------:R-:W-:-:S12]  /*60f0*/  IMAD.MOV.U32 R3, RZ, RZ, RZ ;  /* 0x000000ffff037224 */ /* 0x000fd800078e00ff */
[----:B------:R-:W-:Y:S05]  /*6100*/  @!P1 BRA `(.L_x_52) ;  /* 0x0000000400149947 */ /* 0x000fea0003800000 */
[----:B------:R-:W-:-:S04]  /*6110*/  MOV R3, UR50 ;  /* 0x0000003200037c02 */ /* 0x000fc80008000f00 */
[----:B------:R-:W-:-:S13]  /*6120*/  ISETP.NE.AND P0, PT, R3, 0x3, PT ;  /* 0x000000030300780c */ /* 0x000fda0003f05270 */
[----:B------:R-:W-:Y:S05]  /*6130*/  @!P0 BRA `(.L_x_53) ;  /* 0x0000000000048947 */ /* 0x000fea0003800000 */
[----:B------:R-:W-:Y:S01]  /*6140*/  BPT.TRAP 0x1 ;  /* 0x000000040000795c */ /* 0x000fe20000300000 */
.L_x_53:
[----:B------:R-:W3:Y:S04]  /*6150*/  LDL R4, [R1+0xb4] ;  /* 0x0000b40001047983 */ /* 0x000ee80000100800 */
[----:B------:R-:W4:Y:S01]  /*6160*/  LDL R3, [R1+0xb8] ;  /* 0x0000b80001037983 */ /* 0x000f220000100800 */
[----:B------:R-:W-:Y:S01]  /*6170*/  BSSY B1, `(.L_x_54) ;  /* 0x0000007000017945 */ /* 0x000fe20003800000 */
[----:B------:R-:W-:Y:S01]  /*6180*/  IMAD.MOV.U32 R6, RZ, RZ, RZ ;  /* 0x000000ffff067224 */ /* 0x000fe200078e00ff */
[----:B------:R-:W-:Y:S02]  /*6190*/  MOV R5, RZ ;  /* 0x000000ff00057202 */ /* 0x000fe40000000f00 */
[----:B---3--:R-:W-:Y:S02]  /*61a0*/  LEA R14, R4, UR51, 0x3 ;  /* 0x00000033040e7c11 */ /* 0x008fe4000f8e18ff */
[----:B----4-:R-:W-:-:S04]  /*61b0*/  SHF.L.U32 R3, R3, 0x1f, RZ ;  /* 0x0000001f03037819 */ /* 0x010fc800000006ff */
[----:B------:R-:W1:Y:S02]  /*61c0*/  SYNCS.PHASECHK.TRANS64.TRYWAIT P3, [R14+URZ+0x80], R3 ;  /* 0x000080030e0075a7 */ /* 0x000e64000806017f */
[----:B-1----:R-:W-:Y:S05]  /*61d0*/  @!P3 BRA `(.L_x_55) ;  /* 0x000000880094b947 */ /* 0x002fea0003800000 */
.L_x_242:
[----:B------:R-:W-:Y:S05]  /*61e0*/  BSYNC B1 ;  /* 0x0000000000017941 */ /* 0x000fea0003800000 */
.L_x_54:
[----:B------:R3:W5:Y:S01]  /*61f0*/  LDL R13, [R1+0xb4] ;  /* 0x0000b400010d7983 */ /* 0x0007620000100800 */
[----:B------:R-:W-:Y:S01]  /*6200*/  BSSY B1, `(.L_x_56) ;  /* 0x0000021000017945 */ /* 0x000fe20003800000 */
[----:B------:R-:W-:Y:S01]  /*6210*/  IMAD.MOV.U32 R4, RZ, RZ, RZ ;  /* 0x000000ffff047224 */ /* 0x000fe200078e00ff */
[----:B-1----:R-:W-:Y:S02]  /*6220*/  MOV R3, RZ ;  /* 0x000000ff00037202 */ /* 0x002fe40000000f00 */
[----:B------:R-:W-:Y:S05]  /*6230*/  @P2 BRA `(.L_x_57) ;  /* 0x0000000000742947 */ /* 0x000fea0003800000 */
[----:B------:R-:W1:Y:S02]  /*6240*/  S2R R7, SR_TID.X ;  /* 0x0000000000077919 */ /* 0x000e640000002100 */
[C---:B-1----:R-:W-:Y:S01]  /*6250*/  IMAD.SHL.U32 R3, R7.reuse, 0x10, RZ ;  /* 0x0000001007037824 */ /* 0x042fe200078e00ff */
[C---:B------:R-:W-:Y:S01]  /*6260*/  SHF.L.U32 R4, R7.reuse, 0x1, RZ ;  /* 0x0000000107047819 */ /* 0x040fe200000006ff */
[----:B------:R-:W-:-:S03]  /*6270*/  IMAD.SHL.U32 R6, R7, 0x8, RZ ;  /* 0x0000000807067824 */ /* 0x000fc600078e00ff */
[----:B------:R-:W-:Y:S02]  /*6280*/  LOP3.LUT R3, R3, 0xe00, RZ, 0xc0, !PT ;  /* 0x00000e0003037812 */ /* 0x000fe400078ec0ff */
[----:B------:R-:W-:Y:S02]  /*6290*/  LOP3.LUT R5, R6, 0x80, RZ, 0xc0, !PT ;  /* 0x0000008006057812 */ /* 0x000fe400078ec0ff */
[----:B------:R-:W-:Y:S02]  /*62a0*/  LOP3.LUT R3, R3, 0x6, R4, 0xf8, !PT ;  /* 0x0000000603037812 */ /* 0x000fe400078ef804 */
[--C-:B------:R-:W-:Y:S02]  /*62b0*/  LOP3.LUT R4, R5, 0x10, R7.reuse, 0xf8, !PT ;  /* 0x0000001005047812 */ /* 0x100fe400078ef807 */
[----:B------:R-:W-:Y:S02]  /*62c0*/  LOP3.LUT R3, R3, 0x60, R6, 0xf8, !PT ;  /* 0x0000006003037812 */ /* 0x000fe400078ef806 */
[----:B------:R-:W-:-:S02]  /*62d0*/  SHF.R.U32.HI R5, RZ, 0x4, R7 ;  /* 0x00000004ff057819 */ /* 0x000fc40000011607 */
[----:B------:R-:W-:Y:S02]  /*62e0*/  LOP3.LUT R3, R3, R4, RZ, 0xfc, !PT ;  /* 0x0000000403037212 */ /* 0x000fe400078efcff */
[----:B------:R-:W-:Y:S02]  /*62f0*/  LOP3.LUT P3, RZ, R5, 0x1, RZ, 0xc0, !PT ;  /* 0x0000000105ff7812 */ /* 0x000fe4000786c0ff */
[----:B-----5:R-:W-:-:S05]  /*6300*/  LEA R3, R13, R3, 0xc ;  /* 0x000000030d037211 */ /* 0x020fca00078e60ff */
[----:B------:R-:W-:Y:S01]  /*6310*/  VIADD R4, R3, UR51 ;  /* 0x0000003303047c36 */ /* 0x000fe20008000000 */
[----:B------:R-:W-:Y:S03]  /*6320*/  LDS.U16 R6, [R3+UR51+0x208] ;  /* 0x0002083303067984 */ /* 0x000fe60008000400 */
[C---:B------:R-:W-:Y:S01]  /*6330*/  VIADD R8, R4.reuse, 0x110 ;  /* 0x0000011004087836 */ /* 0x040fe20000000000 */
[----:B------:R-:W-:Y:S01]  /*6340*/  IADD3 R5, R4, 0x100, RZ ;  /* 0x0000010004057810 */ /* 0x000fe20007ffe0ff */
[----:B------:R-:W-:Y:S03]  /*6350*/  LDS.U16 R7, [R3+UR51+0x108] ;  /* 0x0001083303077984 */ /* 0x000fe60008000400 */
[----:B------:R-:W-:Y:S01]  /*6360*/  @P3 IADD3 R8, R5, -0x10, RZ ;  /* 0xfffffff005083810 */ /* 0x000fe20007ffe0ff */
[----:B------:R-:W-:Y:S04]  /*6370*/  LDS.U16 R4, [R3+UR51+0x200] ;  /* 0x0002003303047984 */ /* 0x000fe80008000400 */
[----:B------:R-:W1:Y:S04]  /*6380*/  LDS.U16 R5, [R3+UR51+0x100] ;  /* 0x0001003303057984 */ /* 0x000e680008000400 */
[----:B------:R-:W-:Y:S04]  /*6390*/  LDS.U16 R9, [R8+0x100] ;  /* 0x0001000008097984 */ /* 0x000fe80000000400 */
[----:B------:R-:W4:Y:S04]  /*63a0*/  LDS.U16 R10, [R8] ;  /* 0x00000000080a7984 */ /* 0x000f280000000400 */
[----:B------:R-:W-:Y:S04]  /*63b0*/  LDS.U16 R11, [R8+0x108] ;  /* 0x00010800080b7984 */ /* 0x000fe80000000400 */
[----:B------:R-:W2:Y:S01]  /*63c0*/  LDS.U16 R12, [R8+0x8] ;  /* 0x00000800080c7984 */ /* 0x000ea20000000400 */
[----:B-1----:R-:W-:-:S02]  /*63d0*/  PRMT R3, R5, 0x5410, R4 ;  /* 0x0000541005037816 */ /* 0x002fc40000000004 */
[----:B------:R-:W-:Y:S02]  /*63e0*/  PRMT R4, R7, 0x5410, R6 ;  /* 0x0000541007047816 */ /* 0x000fe40000000006 */
[----:B----4-:R-:W-:Y:S02]  /*63f0*/  PRMT R5, R10, 0x5410, R9 ;  /* 0x000054100a057816 */ /* 0x010fe40000000009 */
[----:B--2---:R-:W-:-:S07]  /*6400*/  PRMT R6, R12, 0x5410, R11 ;  /* 0x000054100c067816 */ /* 0x004fce000000000b */
.L_x_57:
[----:B------:R-:W-:Y:S05]  /*6410*/  BSYNC B1 ;  /* 0x0000000000017941 */ /* 0x000fea0003800000 */
.L_x_56:
[----:B------:R-:W-:Y:S01]  /*6420*/  @!PT LDS RZ, [RZ] ;  /* 0x00000000fffff984 */ /* 0x000fe20000000800 */
[----:B------:R-:W-:Y:S01]  /*6430*/  @!PT LDS RZ, [RZ] ;  /* 0x00000000fffff984 */ /* 0x000fe20000000800 */
[----:B------:R-:W-:Y:S01]  /*6440*/  @!PT LDS RZ, [RZ] ;  /* 0x00000000fffff984 */ /* 0x000fe20000000800 */
[----:B------:R-:W-:Y:S01]  /*6450*/  @!PT LDS RZ, [RZ] ;  /* 0x00000000fffff984 */ /* 0x000fe20000000800 */
[----:B------:R1:W-:Y:S06]  /*6460*/  MEMBAR.ALL.CTA ;  /* 0x0000000000007992 */ /* 0x0003ec0000008000 */
[----:B-1----:R-:W1:Y:S01]  /*6470*/  FENCE.VIEW.ASYNC.S ;  /* 0x00000000000073c6 */ /* 0x002e620000000000 */
[----:B------:R-:W-:Y:S05]  /*6480*/  @!P0 BRA `(.L_x_58) ;  /* 0x0000000000048947 */ /* 0x000fea0003800000 */
[----:B------:R-:W-:Y:S01]  /*6490*/  BPT.TRAP 0x1 ;  /* 0x000000040000795c */ /* 0x000fe20000300000 */
.L_x_58:
[----:B------:R-:W4:Y:S01]  /*64a0*/  LDL.LU R9, [R1+0xb8] ;  /* 0x0000b80001097983 */ /* 0x000f220000300800 */
[----:B------:R-:W-:Y:S01]  /*64b0*/  VIADD R7, R14, 0xa0 ;  /* 0x000000a00e077836 */ /* 0x000fe20000000000 */
[----:B------:R-:W2:Y:S04]  /*64c0*/  S2R R8, SR_CgaCtaId ;  /* 0x0000000000087919 */ /* 0x000ea80000008800 */
[----:B--2---:R-:W-:-:S04]  /*64d0*/  PRMT R7, R8, 0x654, R7 ;  /* 0x0000065408077816 */ /* 0x004fc80000000007 */
[----:B-1----:R1:W-:Y:S02]  /*64e0*/  SYNCS.ARRIVE.TRANS64.RED.A1T0 RZ, [R7+URZ], RZ ;  /* 0x000000ff07ff79a7 */ /* 0x0023e4000810043f */
[----:B-1---5:R-:W-:-:S04]  /*64f0*/  IADD3 R7, R13, 0x1, RZ ;  /* 0x000000010d077810 */ /* 0x022fc80007ffe0ff */
[----:B------:R-:W-:-:S04]  /*6500*/  ISETP.NE.AND P0, PT, R7, 0x4, PT ;  /* 0x000000040700780c */ /* 0x000fc80003f05270 */
[----:B------:R-:W-:Y:S02]  /*6510*/  SEL R8, RZ, 0x1, P0 ;  /* 0x00000001ff087807 */ /* 0x000fe40000000000 */
[----:B------:R-:W-:Y:S02]  /*6520*/  SEL R7, R7, RZ, P0 ;  /* 0x000000ff07077207 */ /* 0x000fe40000000000 */
[----:B----4-:R-:W-:-:S05]  /*6530*/  LOP3.LUT R9, R9, R8, RZ, 0x3c, !PT ;  /* 0x0000000809097212 */ /* 0x010fca00078e3cff */
[----:B------:R1:W-:Y:S04]  /*6540*/  STL [R1+0xb8], R9 ;  /* 0x0000b80901007387 */ /* 0x0003e80000100800 */
[----:B------:R1:W-:Y:S02]  /*6550*/  STL [R1+0xb4], R7 ;  /* 0x0000b40701007387 */ /* 0x0003e40000100800 */
.L_x_52:
[----:B------:R-:W-:Y:S05]  /*6560*/  BSYNC B0 ;  /* 0x0000000000007941 */ /* 0x000fea0003800000 */
.L_x_51:
[----:B------:R-:W4:Y:S01]  /*6570*/  S2R R27, SR_TID.X ;  /* 0x00000000001b7919 */ /* 0x000f220000002100 */
[----:B-1----:R-:W-:Y:S01]  /*6580*/  F2FP.F16.E4M3.UNPACK_B R7, R3 ;  /* 0x00000003ff07723e */ /* 0x002fe200020006ff */
[C---:B-----5:R-:W-:Y:S01]  /*6590*/  FMUL R227, R2.reuse, R227 ;  /* 0x000000e302e37220 */ /* 0x060fe20000400000 */
[----:B------:R-:W-:Y:S01]  /*65a0*/  F2FP.F16.E4M3.UNPACK_B R8, R3.H1 ;  /* 0x00000003ff08723e */ /* 0x000fe200030006ff */
[C---:B------:R-:W-:Y:S01]  /*65b0*/  FMUL R13, R2.reuse, R226 ;  /* 0x000000e2020d7220 */ /* 0x040fe20000400000 */
[C---:B------:R-:W-:Y:S01]  /*65c0*/  FMUL R224, R2.reuse, R224 ;  /* 0x000000e002e07220 */ /* 0x040fe20000400000 */
[--C-:B------:R-:W-:Y:S02]  /*65d0*/  HADD2.F32 R9, -RZ, R7.reuse.H0_H0 ;  /* 0x20000007ff097230 */ /* 0x100fe40000004100 */
[C---:B------:R-:W-:Y:S01]  /*65e0*/  FMUL R223, R2.reuse, R223 ;  /* 0x000000df02df7220 */ /* 0x040fe20000400000 */
[----:B------:R-:W-:Y:S02]  /*65f0*/  HADD2.F32 R7, -RZ, R7.H1_H1 ;  /* 0x30000007ff077230 */ /* 0x000fe40000004100 */
[----:B------:R-:W-:Y:S01]  /*6600*/  FMUL R222, R2, R222 ;  /* 0x000000de02de7220 */ /* 0x000fe20000400000 */
[----:B------:R-:W-:-:S02]  /*6610*/  HADD2.F32 R11, -RZ, R8.H1_H1 ;  /* 0x30000008ff0b7230 */ /* 0x000fc40000004100 */
[C---:B------:R-:W-:Y:S01]  /*6620*/  FFMA R227, R16.reuse, R9, R227 ;  /* 0x0000000910e37223 */ /* 0x040fe200000000e3 */
[----:B------:R-:W-:Y:S01]  /*6630*/  HADD2.F32 R9, -RZ, R8.H0_H0 ;  /* 0x20000008ff097230 */ /* 0x000fe20000004100 */
[-C--:B------:R-:W-:Y:S01]  /*6640*/  F2FP.F16.E4M3.UNPACK_B R8, R4.reuse ;  /* 0x00000004ff08723e */ /* 0x080fe200020006ff */
[C---:B------:R-:W-:Y:S01]  /*6650*/  FFMA R12, R16.reuse, R7, R13 ;  /* 0x00000007100c7223 */ /* 0x040fe2000000000d */
[----:B------:R-:W-:Y:S01]  /*6660*/  F2FP.F16.E4M3.UNPACK_B R7, R4.H1 ;  /* 0x00000004ff07723e */ /* 0x000fe200030006ff */
[----:B------:R-:W-:Y:S01]  /*6670*/  FFMA R15, R16, R11, R224 ;  /* 0x0000000b100f7223 */ /* 0x000fe200000000e0 */
[C---:B------:R-:W-:Y:S01]  /*6680*/  FMUL R24, R2.reuse, R219 ;  /* 0x000000db02187220 */ /* 0x040fe20000400000 */
[----:B------:R-:W-:Y:S02]  /*6690*/  HADD2.F32 R11, -RZ, R8.H1_H1 ;  /* 0x30000008ff0b7230 */ /* 0x000fe40000004100 */
[----:B------:R-:W-:Y:S01]  /*66a0*/  FMUL R218, R2, R218 ;  /* 0x000000da02da7220 */ /* 0x000fe20000400000 */
[----:B------:R-:W-:-:S02]  /*66b0*/  HADD2.F32 R13, -RZ, R7.H0_H0 ;  /* 0x20000007ff0d7230 */ /* 0x000fc40000004100 */
[----:B------:R-:W-:Y:S01]  /*66c0*/  FMUL R217, R2, R217 ;  /* 0x000000d902d97220 */ /* 0x000fe20000400000 */
[----:B------:R-:W-:Y:S02]  /*66d0*/  HADD2.F32 R7, -RZ, R7.H1_H1 ;  /* 0x30000007ff077230 */ /* 0x000fe40000004100 */
[----:B------:R-:W-:Y:S01]  /*66e0*/  FFMA R222, R16, R11, R222 ;  /* 0x0000000b10de7223 */ /* 0x000fe200000000de */
[C---:B------:R-:W-:Y:S01]  /*66f0*/  FMUL R216, R2.reuse, R216 ;  /* 0x000000d802d87220 */ /* 0x040fe20000400000 */
[C---:B------:R-:W-:Y:S01]  /*6700*/  FMUL R212, R2.reuse, R212 ;  /* 0x000000d402d47220 */ /* 0x040fe20000400000 */
[C---:B------:R-:W-:Y:S01]  /*6710*/  FMUL R213, R2.reuse, R213 ;  /* 0x000000d502d57220 */ /* 0x040fe20000400000 */
[----:B------:R-:W-:Y:S01]  /*6720*/  FMUL R214, R2, R214 ;  /* 0x000000d602d67220 */ /* 0x000fe20000400000 */
[----:B------:R-:W-:Y:S02]  /*6730*/  F2FP.SATFINITE.E4M3.F32.PACK_AB_MERGE_C R12, R12, R227, RZ ;  /* 0x000000e30c0c723e */ /* 0x000fe400048070ff */
[----:B----4-:R-:W-:-:S02]  /*6740*/  SHF.R.U32.HI R10, RZ, 0x4, R27 ;  /* 0x00000004ff0a7819 */ /* 0x010fc4000001161b */
[----:B------:R-:W-:Y:S02]  /*6750*/  LOP3.LUT R26, R27, 0xff, RZ, 0xc0, !PT ;  /* 0x000000ff1b1a7812 */ /* 0x000fe400078ec0ff */
[----:B------:R-:W-:Y:S01]  /*6760*/  LOP3.LUT P3, RZ, R10, 0x1, RZ, 0xc0, !PT ;  /* 0x000000010aff7812 */ /* 0x000fe2000786c0ff */
[----:B------:R-:W-:Y:S02]  /*6770*/  FMUL R10, R2, R225 ;  /* 0x000000e1020a7220 */ /* 0x000fe40000400000 */
[----:B------:R-:W-:Y:S02]  /*6780*/  VIADD R26, R26, 0x1f ;  /* 0x0000001f1a1a7836 */ /* 0x000fe40000000000 */
[----:B------:R-:W-:Y:S01]  /*6790*/  FFMA R14, R16, R9, R10 ;  /* 0x00000009100e7223 */ /* 0x000fe2000000000a */
[----:B------:R-:W-:Y:S01]  /*67a0*/  HADD2.F32 R9, -RZ, R8.H0_H0 ;  /* 0x20000008ff097230 */ /* 0x000fe20000004100 */
[----:B------:R-:W-:Y:S01]  /*67b0*/  F2FP.F16.E4M3.UNPACK_B R8, R5 ;  /* 0x00000005ff08723e */ /* 0x000fe200020006ff */
[----:B------:R-:W-:Y:S01]  /*67c0*/  FMUL R10, R2, R221 ;  /* 0x000000dd020a7220 */ /* 0x000fe20000400000 */
[----:B------:R-:W-:-:S02]  /*67d0*/  ISETP.GT.U32.AND P0, PT, R26, 0x3e, PT ;  /* 0x0000003e1a00780c */ /* 0x000fc40003f04070 */
[C---:B------:R-:W-:Y:S01]  /*67e0*/  FFMA R223, R16.reuse, R9, R223 ;  /* 0x0000000910df7223 */ /* 0x040fe200000000df */
[----:B------:R-:W-:Y:S01]  /*67f0*/  FFMA R20, R16, R13, R10 ;  /* 0x0000000d10147223 */ /* 0x000fe2000000000a */
[--C-:B------:R-:W-:Y:S02]  /*6800*/  HADD2.F32 R9, -RZ, R8.reuse.H0_H0 ;  /* 0x20000008ff097230 */ /* 0x100fe40000004100 */
[----:B------:R-:W-:Y:S01]  /*6810*/  FMUL R13, R2, R220 ;  /* 0x000000dc020d7220 */ /* 0x000fe20000400000 */
[----:B------:R-:W-:Y:S01]  /*6820*/  HADD2.F32 R11, -RZ, R8.H1_H1 ;  /* 0x30000008ff0b7230 */ /* 0x000fe20000004100 */
[----:B------:R-:W-:Y:S02]  /*6830*/  F2FP.F16.E4M3.UNPACK_B R8, R5.H1 ;  /* 0x00000005ff08723e */ /* 0x000fe400030006ff */
[C---:B------:R-:W-:Y:S01]  /*6840*/  FFMA R21, R16.reuse, R7, R13 ;  /* 0x0000000710157223 */ /* 0x040fe2000000000d */
[----:B------:R-:W-:Y:S01]  /*6850*/  FFMA R24, R16, R9, R24 ;  /* 0x0000000910187223 */ /* 0x000fe20000000018 */
[----:B------:R-:W-:Y:S01]  /*6860*/  F2FP.F16.E4M3.UNPACK_B R10, R6 ;  /* 0x00000006ff0a723e */ /* 0x000fe200020006ff */
[----:B------:R-:W-:-:S02]  /*6870*/  HADD2.F32 R7, -RZ, R8.H0_H0 ;  /* 0x20000008ff077230 */ /* 0x000fc40000004100 */
[C---:B------:R-:W-:Y:S01]  /*6880*/  FFMA R25, R16.reuse, R11, R218 ;  /* 0x0000000b10197223 */ /* 0x040fe200000000da */
[----:B------:R-:W-:Y:S01]  /*6890*/  HADD2.F32 R9, -RZ, R8.H1_H1 ;  /* 0x30000008ff097230 */ /* 0x000fe20000004100 */
[----:B------:R-:W-:Y:S01]  /*68a0*/  F2FP.F16.E4M3.UNPACK_B R8, R6.H1 ;  /* 0x00000006ff08723e */ /* 0x000fe200030006ff */
[--C-:B------:R-:W-:Y:S02]  /*68b0*/  HADD2.F32 R11, -RZ, R10.reuse.H0_H0 ;  /* 0x2000000aff0b7230 */ /* 0x100fe40000004100 */
[C---:B------:R-:W-:Y:S01]  /*68c0*/  FFMA R217, R16.reuse, R7, R217 ;  /* 0x0000000710d97223 */ /* 0x040fe200000000d9 */
[----:B------:R-:W-:Y:S02]  /*68d0*/  HADD2.F32 R13, -RZ, R10.H1_H1 ;  /* 0x3000000aff0d7230 */ /* 0x000fe40000004100 */
[----:B------:R-:W-:Y:S01]  /*68e0*/  FFMA R216, R16, R9, R216 ;  /* 0x0000000910d87223 */ /* 0x000fe200000000d8 */
[--C-:B------:R-:W-:Y:S02]  /*68f0*/  HADD2.F32 R7, -RZ, R8.reuse.H0_H0 ;  /* 0x20000008ff077230 */ /* 0x100fe40000004100 */
[----:B------:R-:W-:Y:S01]  /*6900*/  FMUL R10, R2, R215 ;  /* 0x000000d7020a7220 */ /* 0x000fe20000400000 */
[----:B------:R-:W-:-:S02]  /*6910*/  HADD2.F32 R9, -RZ, R8.H1_H1 ;  /* 0x30000008ff097230 */ /* 0x000fc40000004100 */
[C---:B------:R-:W-:Y:S01]  /*6920*/  FFMA R13, R16.reuse, R13, R214 ;  /* 0x0000000d100d7223 */ /* 0x040fe200000000d6 */
[C---:B------:R-:W-:Y:S02]  /*6930*/  IMAD.SHL.U32 R8, R27.reuse, 0x10, RZ ;  /* 0x000000101b087824 */ /* 0x040fe400078e00ff */
[C---:B------:R-:W-:Y:S01]  /*6940*/  FFMA R10, R16.reuse, R11, R10 ;  /* 0x0000000b100a7223 */ /* 0x040fe2000000000a */
[C---:B------:R-:W-:Y:S01]  /*6950*/  SHF.L.U32 R11, R27.reuse, 0x1, RZ ;  /* 0x000000011b0b7819 */ /* 0x040fe200000006ff */
[C---:B------:R-:W-:Y:S01]  /*6960*/  FFMA R212, R16.reuse, R9, R212 ;  /* 0x0000000910d47223 */ /* 0x040fe200000000d4 */
[----:B------:R-:W-:Y:S01]  /*6970*/  SHF.L.U32 R9, R27, 0x3, RZ ;  /* 0x000000031b097819 */ /* 0x000fe200000006ff */
[----:B------:R-:W-:Y:S01]  /*6980*/  FFMA R7, R16, R7, R213 ;  /* 0x0000000710077223 */ /* 0x000fe200000000d5 */
[----:B------:R-:W-:Y:S02]  /*6990*/  LOP3.LUT R8, R8, 0xe00, RZ, 0xc0, !PT ;  /* 0x00000e0008087812 */ /* 0x000fe400078ec0ff */
[----:B------:R-:W-:-:S02]  /*69a0*/  F2FP.SATFINITE.E4M3.F32.PACK_AB_MERGE_C R14, R15, R14, RZ ;  /* 0x0000000e0f0e723e */ /* 0x000fc400048070ff */
[----:B------:R-:W-:Y:S02]  /*69b0*/  LOP3.LUT R8, R8, 0x6, R11, 0xf8, !PT ;  /* 0x0000000608087812 */ /* 0x000fe400078ef80b */
[----:B------:R-:W-:Y:S02]  /*69c0*/  LOP3.LUT R11, R9, 0x80, RZ, 0xc0, !PT ;  /* 0x00000080090b7812 */ /* 0x000fe400078ec0ff */
[----:B------:R-:W-:Y:S01]  /*69d0*/  LOP3.LUT R9, R8, 0x60, R9, 0xf8, !PT ;  /* 0x0000006008097812 */ /* 0x000fe200078ef809 */
[----:B------:R-:W-:Y:S01]  /*69e0*/  IMAD.MOV.U32 R8, RZ, RZ, 0x10 ;  /* 0x00000010ff087424 */ /* 0x000fe200078e00ff */
[----:B------:R-:W-:Y:S02]  /*69f0*/  LOP3.LUT R26, R11, 0x10, R27, 0xf8, !PT ;  /* 0x000000100b1a7812 */ /* 0x000fe400078ef81b */
[----:B------:R-:W-:Y:S02]  /*6a00*/  F2FP.SATFINITE.E4M3.F32.PACK_AB_MERGE_C R212, R212, R7, RZ ;  /* 0x00000007d4d4723e */ /* 0x000fe400048070ff */
[----:B------:R-:W-:-:S02]  /*6a10*/  F2FP.SATFINITE.E4M3.F32.PACK_AB_MERGE_C R222, R222, R223, RZ ;  /* 0x000000dfdede723e */ /* 0x000fc400048070ff */
[----:B------:R-:W-:Y:S02]  /*6a20*/  F2FP.SATFINITE.E4M3.F32.PACK_AB_MERGE_C R20, R21, R20, RZ ;  /* 0x000000141514723e */ /* 0x000fe400048070ff */
[----:B------:R-:W-:Y:S02]  /*6a30*/  F2FP.SATFINITE.E4M3.F32.PACK_AB_MERGE_C R24, R25, R24, RZ ;  /* 0x000000181918723e */ /* 0x000fe400048070ff */
[----:B------:R-:W-:Y:S02]  /*6a40*/  F2FP.SATFINITE.E4M3.F32.PACK_AB_MERGE_C R216, R216, R217, RZ ;  /* 0x000000d9d8d8723e */ /* 0x000fe400048070ff */
[----:B------:R-:W-:Y:S02]  /*6a50*/  F2FP.SATFINITE.E4M3.F32.PACK_AB_MERGE_C R10, R13, R10, RZ ;  /* 0x0000000a0d0a723e */ /* 0x000fe400048070ff */
[----:B------:R-:W-:Y:S02]  /*6a60*/  LOP3.LUT R7, R9, R26, RZ, 0xfc, !PT ;  /* 0x0000001a09077212 */ /* 0x000fe400078efcff */
[----:B------:R-:W-:Y:S01]  /*6a70*/  SEL R8, R8, 0xfffffff0, !P3 ;  /* 0xfffffff008087807 */ /* 0x000fe20005800000 */
[----:B------:R-:W-:Y:S06]  /*6a80*/  @P0 BRA `(.L_x_59) ;  /* 0x0000000000040947 */ /* 0x000fec0003800000 */
[----:B------:R-:W-:-:S04]  /*6a90*/  DEPBAR.LE SB0, 0x1 ;  /* 0x000080400000791a */ /* 0x000fc80000000000 */
.L_x_59:
[----:B------:R-:W-:Y:S05]  /*6aa0*/  WARPSYNC.ALL ;  /* 0x0000000000007948 */ /* 0x000fea0003800000 */
[----:B------:R-:W-:Y:S01]  /*6ab0*/  BAR.SYNC.DEFER_BLOCKING 0x1, 0x100 ;  /* 0x0044000000007b1d */ /* 0x000fe20000010000 */
[----:B------:R-:W-:-:S05]  /*6ac0*/  IADD3 R9, R7, UR51, RZ ;  /* 0x0000003307097c10 */ /* 0x000fca000fffe0ff */
[----:B------:R-:W-:Y:S01]  /*6ad0*/  IMAD.IADD R9, R9, 0x1, R8 ;  /* 0x0000000109097824 */ /* 0x000fe200078e0208 */
[----:B------:R-:W-:Y:S01]  /*6ae0*/  BSSY B0, `(.L_x_60) ;  /* 0x0000016000007945 */ /* 0x000fe20003800000 */
[----:B------:R1:W-:Y:S04]  /*6af0*/  STS.U16 [R7+UR51+0x4100], R12 ;  /* 0x0041000c07007988 */ /* 0x0003e80008000433 */
[----:B------:R1:W-:Y:S04]  /*6b00*/  STS.U16 [R7+UR51+0x4200], R14 ;  /* 0x0042000e07007988 */ /* 0x0003e80008000433 */
[----:B------:R1:W-:Y:S04]  /*6b10*/  STS.U16 [R7+UR51+0x4108], R222 ;  /* 0x004108de07007988 */ /* 0x0003e80008000433 */
[----:B------:R1:W-:Y:S04]  /*6b20*/  STS.U16 [R7+UR51+0x4208], R20 ;  /* 0x0042081407007988 */ /* 0x0003e80008000433 */
[----:B------:R1:W-:Y:S04]  /*6b30*/  STS.U16 [R9+0x4100], R24 ;  /* 0x0041001809007388 */ /* 0x0003e80000000400 */
[----:B------:R1:W-:Y:S04]  /*6b40*/  STS.U16 [R9+0x4200], R216 ;  /* 0x004200d809007388 */ /* 0x0003e80000000400 */
[----:B------:R1:W-:Y:S04]  /*6b50*/  STS.U16 [R9+0x4108], R10 ;  /* 0x0041080a09007388 */ /* 0x0003e80000000400 */
[----:B------:R1:W-:Y:S01]  /*6b60*/  STS.U16 [R9+0x4208], R212 ;  /* 0x004208d409007388 */ /* 0x0003e20000000400 */
[----:B------:R-:W-:Y:S01]  /*6b70*/  @!PT LDS RZ, [RZ] ;  /* 0x00000000fffff984 */ /* 0x000fe20000000800 */
[----:B------:R-:W-:Y:S01]  /*6b80*/  @!PT LDS RZ, [RZ] ;  /* 0x00000000fffff984 */ /* 0x000fe20000000800 */
[----:B------:R-:W-:Y:S01]  /*6b90*/  @!PT LDS RZ, [RZ] ;  /* 0x00000000fffff984 */ /* 0x000fe20000000800 */
[----:B------:R-:W-:Y:S01]  /*6ba0*/  @!PT LDS RZ, [RZ] ;  /* 0x00000000fffff984 */ /* 0x000fe20000000800 */
[----:B------:R4:W-:Y:S06]  /*6bb0*/  MEMBAR.ALL.CTA ;  /* 0x0000000000007992 */ /* 0x0009ec0000008000 */
[----:B----4-:R-:W4:Y:S02]  /*6bc0*/  FENCE.VIEW.ASYNC.S ;  /* 0x00000000000073c6 */ /* 0x010f240000000000 */
[----:B----4-:R-:W-:Y:S06]  /*6bd0*/  BAR.SYNC.DEFER_BLOCKING 0x1, 0x100 ;  /* 0x0044000000007b1d */ /* 0x010fec0000010000 */
[----:B-1----:R-:W-:Y:S05]  /*6be0*/  @P0 BRA `(.L_x_61) ;  /* 0x0000000000140947 */ /* 0x002fea0003800000 */
[----:B------:R-:W-:Y:S02]  /*6bf0*/  UIADD3 UR4, UP0, UR58, 0x4f0, URZ ;  /* 0x000004f03a047890 */ /* 0x000fe4000ff1e03f */
[----:B------:R-:W-:Y:S02]  /*6c00*/  UIADD3 UR44, UR51, 0x4100, URZ ;  /* 0x00004100332c7890 */ /* 0x000fe4000fffe03f */
[----:B------:R-:W-:-:S09]  /*6c10*/  UIADD3.X UR5, URZ, UR59, URZ, UP0, !UPT ;  /* 0x0000003b3f057290 */ /* 0x000fd200087fe43f */
[----:B------:R1:W-:Y:S02]  /*6c20*/  UTMASTG.3D [UR44], [UR4] ;  /* 0x0000002c040073b5 */ /* 0x0003e40008010000 */
[----:B-1----:R0:W-:Y:S02]  /*6c30*/  UTMACMDFLUSH ;  /* 0x00000000000079b7 */ /* 0x0021e40000000000 */
.L_x_61:
[----:B------:R-:W-:Y:S05]  /*6c40*/  BSYNC B0 ;  /* 0x0000000000007941 */ /* 0x000fea0003800000 */
.L_x_60:
[----:B------:R-:W-:Y:S04]  /*6c50*/  BSSY B0, `(.L_x_62) ;  /* 0x0000036000007945 */ /* 0x000fe80003800000 */
[----:B------:R-:W-:Y:S05]  /*6c60*/  @!P1 BRA `(.L_x_63) ;  /* 0x0000000000d09947 */ /* 0x000fea0003800000 */
[----:B------:R-:W-:-:S04]  /*6c70*/  MOV R10, UR50 ;  /* 0x00000032000a7c02 */ /* 0x000fc80008000f00 */
[----:B------:R-:W-:-:S13]  /*6c80*/  ISETP.NE.AND P3, PT, R10, 0x3, PT ;  /* 0x000000030a00780c */ /* 0x000fda0003f65270 */
[----:B------:R-:W-:Y:S05]  /*6c90*/  @!P3 BRA `(.L_x_64) ;  /* 0x000000000004b947 */ /* 0x000fea0003800000 */
[----:B------:R-:W-:Y:S01]  /*6ca0*/  BPT.TRAP 0x1 ;  /* 0x000000040000795c */ /* 0x000fe20000300000 */
.L_x_64:
[----:B------:R-:W4:Y:S04]  /*6cb0*/  LDL R10, [R1+0xb8] ;  /* 0x0000b800010a7983 */ /* 0x000f280000100800 */
[----:B------:R-:W5:Y:S01]  /*6cc0*/  LDL R11, [R1+0xb4] ;  /* 0x0000b400010b7983 */ /* 0x000f620000100800 */
[----:B------:R-:W-:Y:S01]  /*6cd0*/  BSSY B1, `(.L_x_65) ;  /* 0x0000005000017945 */ /* 0x000fe20003800000 */
[----:B----4-:R-:W-:Y:S02]  /*6ce0*/  SHF.L.U32 R10, R10, 0x1f, RZ ;  /* 0x0000001f0a0a7819 */ /* 0x010fe400000006ff */
[----:B-----5:R-:W-:-:S04]  /*6cf0*/  LEA R15, R11, UR51, 0x3 ;  /* 0x000000330b0f7c11 */ /* 0x020fc8000f8e18ff */
[----:B------:R-:W1:Y:S02]  /*6d00*/  SYNCS.PHASECHK.TRANS64.TRYWAIT P4, [R15+URZ+0x80], R10 ;  /* 0x0000800a0f0075a7 */ /* 0x000e64000808017f */
[----:B-1----:R-:W-:Y:S05]  /*6d10*/  @!P4 BRA `(.L_x_66) ;  /* 0x0000007c00d8c947 */ /* 0x002fea0003800000 */
.L_x_243:
[----:B------:R-:W-:Y:S05]  /*6d20*/  BSYNC B1 ;  /* 0x0000000000017941 */ /* 0x000fea0003800000 */
.L_x_65:
[----:B------:R-:W-:Y:S04]  /*6d30*/  BSSY B1, `(.L_x_67) ;  /* 0x0000012000017945 */ /* 0x000fe80003800000 */
[----:B------:R-:W-:Y:S05]  /*6d40*/  @P2 BRA `(.L_x_68) ;  /* 0x0000000000402947 */ /* 0x000fea0003800000 */
[----:B------:R-:W4:Y:S02]  /*6d50*/  LDL R11, [R1+0xb4] ;  /* 0x0000b400010b7983 */ /* 0x000f240000100800 */
[----:B----4-:R-:W-:-:S05]  /*6d60*/  IMAD R20, R11, 0x1000, R7 ;  /* 0x000010000b147824 */ /* 0x010fca00078e0207 */
[----:B------:R-:W-:Y:S01]  /*6d70*/  IADD3 R3, R20, UR51, RZ ;  /* 0x0000003314037c10 */ /* 0x000fe2000fffe0ff */
[----:B------:R-:W-:Y:S04]  /*6d80*/  LDS.U16 R4, [R20+UR51+0x100] ;  /* 0x0001003314047984 */ /* 0x000fe80008000400 */
[----:B------:R-:W-:Y:S01]  /*6d90*/  IMAD.IADD R14, R3, 0x1, R8 ;  /* 0x00000001030e7824 */ /* 0x000fe200078e0208 */
[----:B------:R-:W-:Y:S04]  /*6da0*/  LDS.U16 R5, [R20+UR51+0x208] ;  /* 0x0002083314057984 */ /* 0x000fe80008000400 */
[----:B------:R-:W4:Y:S04]  /*6db0*/  LDS.U16 R3, [R20+UR51+0x200] ;  /* 0x0002003314037984 */ /* 0x000f280008000400 */
[----:B------:R-:W5:Y:S04]  /*6dc0*/  LDS.U16 R6, [R20+UR51+0x108] ;  /* 0x0001083314067984 */ /* 0x000f680008000400 */
[----:B-1----:R-:W-:Y:S04]  /*6dd0*/  LDS.U16 R10, [R14+0x200] ;  /* 0x000200000e0a7984 */ /* 0x002fe80000000400 */
[----:B------:R-:W1:Y:S04]  /*6de0*/  LDS.U16 R11, [R14+0x100] ;  /* 0x000100000e0b7984 */ /* 0x000e680000000400 */
[----:B------:R-:W-:Y:S04]  /*6df0*/  LDS.U16 R12, [R14+0x208] ;  /* 0x000208000e0c7984 */ /* 0x000fe80000000400 */
[----:B------:R-:W2:Y:S01]  /*6e00*/  LDS.U16 R13, [R14+0x108] ;  /* 0x000108000e0d7984 */ /* 0x000ea20000000400 */
[----:B----4-:R-:W-:-:S02]  /*6e10*/  PRMT R3, R4, 0x5410, R3 ;  /* 0x0000541004037816 */ /* 0x010fc40000000003 */
[----:B-----5:R-:W-:Y:S02]  /*6e20*/  PRMT R4, R6, 0x5410, R5 ;  /* 0x0000541006047816 */ /* 0x020fe40000000005 */
[----:B-1----:R-:W-:Y:S02]  /*6e30*/  PRMT R5, R11, 0x5410, R10 ;  /* 0x000054100b057816 */ /* 0x002fe4000000000a */
[----:B--2---:R-:W-:-:S07]  /*6e40*/  PRMT R6, R13, 0x5410, R12 ;  /* 0x000054100d067816 */ /* 0x004fce000000000c */
.L_x_68:
[----:B------:R-:W-:Y:S05]  /*6e50*/  BSYNC B1 ;  /* 0x0000000000017941 */ /* 0x000fea0003800000 */
.L_x_67:
[----:B------:R-:W-:Y:S01]  /*6e60*/  @!PT LDS RZ, [RZ] ;  /* 0x00000000fffff984 */ /* 0x000fe20000000800 */
[----:B------:R-:W-:Y:S01]  /*6e70*/  @!PT LDS RZ, [RZ] ;  /* 0x00000000fffff984 */ /* 0x000fe20000000800 */
[----:B------:R-:W-:Y:S01]  /*6e80*/  @!PT LDS RZ, [RZ] ;  /* 0x00000000fffff984 */ /* 0x000fe20000000800 */
[----:B------:R-:W-:Y:S01]  /*6e90*/  @!PT LDS RZ, [RZ] ;  /* 0x00000000fffff984 */ /* 0x000fe20000000800 */
[----:B------:R4:W-:Y:S06]  /*6ea0*/  MEMBAR.ALL.CTA ;  /* 0x0000000000007992 */ /* 0x0009ec0000008000 */
[----:B----4-:R-:W4:Y:S01]  /*6eb0*/  FENCE.VIEW.ASYNC.S ;  /* 0x00000000000073c6 */ /* 0x010f220000000000 */
[----:B------:R-:W-:Y:S05]  /*6ec0*/  @!P3 BRA `(.L_x_69) ;  /* 0x000000000004b947 */ /* 0x000fea0003800000 */
[----:B------:R-:W-:Y:S01]  /*6ed0*/  BPT.TRAP 0x1 ;  /* 0x000000040000795c */ /* 0x000fe20000300000 */
.L_x_69:
[----:B------:R-:W5:Y:S04]  /*6ee0*/  LDL.LU R13, [R1+0xb4] ;  /* 0x0000b400010d7983 */ /* 0x000f680000300800 */
[----:B------:R-:W2:Y:S01]  /*6ef0*/  LDL.LU R12, [R1+0xb8] ;  /* 0x0000b800010c7983 */ /* 0x000ea20000300800 */
[----:B-1----:R-:W-:Y:S01]  /*6f00*/  IADD3 R10, R15, 0xa0, RZ ;  /* 0x000000a00f0a7810 */ /* 0x002fe20007ffe0ff */
[----:B------:R-:W1:Y:S03]  /*6f10*/  S2R R11, SR_CgaCtaId ;  /* 0x00000000000b7919 */ /* 0x000e660000008800 */
[----:B-1----:R-:W-:-:S04]  /*6f20*/  PRMT R10, R11, 0x654, R10 ;  /* 0x000006540b0a7816 */ /* 0x002fc8000000000a */
[----:B----4-:R5:W-:Y:S02]  /*6f30*/  SYNCS.ARRIVE.TRANS64.RED.A1T0 RZ, [R10+URZ], RZ ;  /* 0x000000ff0aff79a7 */ /* 0x010be4000810043f */
[----:B-----5:R-:W-:-:S05]  /*6f40*/  VIADD R10, R13, 0x1 ;  /* 0x000000010d0a7836 */ /* 0x020fca0000000000 */
[----:B------:R-:W-:-:S04]  /*6f50*/  ISETP.NE.AND P3, PT, R10, 0x4, PT ;  /* 0x000000040a00780c */ /* 0x000fc80003f65270 */
[----:B------:R-:W-:Y:S02]  /*6f60*/  SEL R11, RZ, 0x1, P3 ;  /* 0x00000001ff0b7807 */ /* 0x000fe40001800000 */
[----:B------:R-:W-:Y:S02]  /*6f70*/  SEL R10, R10, RZ, P3 ;  /* 0x000000ff0a0a7207 */ /* 0x000fe40001800000 */
[----:B--2---:R-:W-:-:S05]  /*6f80*/  LOP3.LUT R12, R12, R11, RZ, 0x3c, !PT ;  /* 0x0000000b0c0c7212 */ /* 0x004fca00078e3cff */
[----:B------:R1:W-:Y:S04]  /*6f90*/  STL [R1+0xb8], R12 ;  /* 0x0000b80c01007387 */ /* 0x0003e80000100800 */
[----:B------:R1:W-:Y:S02]  /*6fa0*/  STL [R1+0xb4], R10 ;  /* 0x0000b40a01007387 */ /* 0x0003e40000100800 */
.L_x_63:
[----:B------:R-:W-:Y:S05]  /*6fb0*/  BSYNC B0 ;  /* 0x0000000000007941 */ /* 0x000fea0003800000 */
.L_x_62:
[----:B-1----:R-:W-:Y:S01]  /*6fc0*/  F2FP.F16.E4M3.UNPACK_B R12, R3.H1 ;  /* 0x00000003ff0c723e */ /* 0x002fe200030006ff */
[C---:B------:R-:W-:Y:S01]  /*6fd0*/  FMUL R161, R2.reuse, R161 ;  /* 0x000000a102a17220 */ /* 0x040fe20000400000 */
[----:B------:R-:W-:Y:S01]  /*6fe0*/  F2FP.F16.E4M3.UNPACK_B R10, R3 ;  /* 0x00000003ff0a723e */ /* 0x000fe200020006ff */
[C---:B------:R-:W-:Y:S01]  /*6ff0*/  FMUL R163, R2.reuse, R163 ;  /* 0x000000a302a37220 */ /* 0x040fe20000400000 */
[----:B------:R-:W-:Y:S01]  /*7000*/  F2FP.F16.E4M3.UNPACK_B R15, R4 ;  /* 0x00000004ff0f723e */ /* 0x000fe200020006ff */
[----:B------:R-:W-:Y:S02]  /*7010*/  HADD2.F32 R14, -RZ, R12.H0_H0 ;  /* 0x2000000cff0e7230 */ /* 0x000fe40000004100 */
[C---:B------:R-:W-:Y:S01]  /*7020*/  FMUL R11, R2.reuse, R162 ;  /* 0x000000a2020b7220 */ /* 0x040fe20000400000 */
[--C-:B------:R-:W-:Y:S02]  /*7030*/  HADD2.F32 R13, -RZ, R10.reuse.H0_H0 ;  /* 0x2000000aff0d7230 */ /* 0x100fe40000004100 */
[----:B------:R-:W-:Y:S01]  /*7040*/  FMUL R159, R2, R159 ;  /* 0x0000009f029f7220 */ /* 0x000fe20000400000 */
[----:B------:R-:W-:-:S02]  /*7050*/  HADD2.F32 R10, -RZ, R10.H1_H1 ;  /* 0x3000000aff0a7230 */ /* 0x000fc40000004100 */
[C---:B------:R-:W-:Y:S01]  /*7060*/  FFMA R161, R16.reuse, R14, R161 ;  /* 0x0000000e10a17223 */ /* 0x040fe200000000a1 */
[--C-:B------:R-:W-:Y:S02]  /*7070*/  HADD2.F32 R14, -RZ, R15.reuse.H0_H0 ;  /* 0x2000000fff0e7230 */ /* 0x100fe40000004100 */
[C---:B------:R-:W-:Y:S01]  /*7080*/  FFMA R163, R16.reuse, R13, R163 ;  /* 0x0000000d10a37223 */ /* 0x040fe200000000a3 */
[----:B------:R-:W-:Y:S02]  /*7090*/  HADD2.F32 R20, -RZ, R15.H1_H1 ;  /* 0x3000000fff147230 */ /* 0x000fe40000004100 */
[----:B------:R-:W-:Y:S01]  /*70a0*/  FFMA R10, R16, R10, R11 ;  /* 0x0000000a100a7223 */ /* 0x000fe2000000000b */
[----:B------:R-:W-:Y:S02]  /*70b0*/  HADD2.F32 R12, -RZ, R12.H1_H1 ;  /* 0x3000000cff0c7230 */ /* 0x000fe40000004100 */
[C---:B------:R-:W-:Y:S01]  /*70c0*/  FMUL R13, R2.reuse, R158 ;  /* 0x0000009e020d7220 */ /* 0x040fe20000400000 */
[----:B------:R-:W-:Y:S01]  /*70d0*/  F2FP.F16.E4M3.UNPACK_B R15, R4.H1 ;  /* 0x00000004ff0f723e */ /* 0x000fe200030006ff */
[----:B------:R-:W-:Y:S01]  /*70e0*/  FMUL R11, R2, R160 ;  /* 0x000000a0020b7220 */ /* 0x000fe20000400000 */
[C---:B------:R-:W-:Y:S01]  /*70f0*/  FFMA R159, R16.reuse, R14, R159 ;  /* 0x0000000e109f7223 */ /* 0x040fe2000000009f */
[C---:B------:R-:W-:Y:S01]  /*7100*/  FFMA R14, R16.reuse, R20, R13 ;  /* 0x00000014100e7223 */ /* 0x040fe2000000000d */
[----:B------:R-:W-:Y:S01]  /*7110*/  F2FP.F16.E4M3.UNPACK_B R21, R5 ;  /* 0x00000005ff15723e */ /* 0x000fe200020006ff */
[----:B------:R-:W-:Y:S01]  /*7120*/  FFMA R12, R16, R12, R11 ;  /* 0x0000000c100c7223 */ /* 0x000fe2000000000b */
[----:B------:R-:W-:-:S02]  /*7130*/  HADD2.F32 R20, -RZ, R15.H1_H1 ;  /* 0x3000000fff147230 */ /* 0x000fc40000004100 */
[C---:B------:R-:W-:Y:S01]  /*7140*/  FMUL R11, R2.reuse, R156 ;  /* 0x0000009c020b7220 */ /* 0x040fe20000400000 */
[----:B------:R-:W-:Y:S01]  /*7150*/  HADD2.F32 R13, -RZ, R15.H0_H0 ;  /* 0x2000000fff0d7230 */ /* 0x000fe20000004100 */
[----:B------:R-:W-:Y:S01]  /*7160*/  F2FP.F16.E4M3.UNPACK_B R15, R5.H1 ;  /* 0x00000005ff0f723e */ /* 0x000fe200030006ff */
[--C-:B------:R-:W-:Y:S02]  /*7170*/  HADD2.F32 R24, -RZ, R21.reuse.H0_H0 ;  /* 0x20000015ff187230 */ /* 0x100fe40000004100 */
[----:B------:R-:W-:Y:S01]  /*7180*/  FMUL R155, R2, R155 ;  /* 0x0000009b029b7220 */ /* 0x000fe20000400000 */
[----:B------:R-:W-:Y:S01]  /*7190*/  FFMA R20, R16, R20, R11 ;  /* 0x0000001410147223 */ /* 0x000fe2000000000b */
[----:B------:R-:W-:Y:S02]  /*71a0*/  HADD2.F32 R21, -RZ, R21.H1_H1 ;  /* 0x30000015ff157230 */ /* 0x000fe40000004100 */
[C---:B------:R-:W-:Y:S01]  /*71b0*/  FMUL R157, R2.reuse, R157 ;  /* 0x0000009d029d7220 */ /* 0x040fe20000400000 */
[----:B------:R-:W-:Y:S01]  /*71c0*/  FMUL R11, R2, R154 ;  /* 0x0000009a020b7220 */ /* 0x000fe20000400000 */
[----:B------:R-:W-:Y:S01]  /*71d0*/  FFMA R155, R16, R24, R155 ;  /* 0x00000018109b7223 */ /* 0x000fe2000000009b */
[----:B------:R-:W-:-:S02]  /*71e0*/  HADD2.F32 R26, -RZ, R15.H0_H0 ;  /* 0x2000000fff1a7230 */ /* 0x000fc40000004100 */
[----:B------:R-:W-:Y:S01]  /*71f0*/  FFMA R157, R16, R13, R157 ;  /* 0x0000000d109d7223 */ /* 0x000fe2000000009d */
[----:B------:R-:W-:Y:S02]  /*7200*/  HADD2.F32 R28, -RZ, R15.H1_H1 ;  /* 0x3000000fff1c7230 */ /* 0x000fe40000004100 */
[----:B------:R-:W-:Y:S01]  /*7210*/  FMUL R153, R2, R153 ;  /* 0x0000009902997220 */ /* 0x000fe20000400000 */
[----:B------:R-:W-:Y:S01]  /*7220*/  FFMA R24, R16, R21, R11 ;  /* 0x0000001510187223 */ /* 0x000fe2000000000b */
[----:B------:R-:W-:Y:S01]  /*7230*/  FMUL R13, R2, R152 ;  /* 0x00000098020d7220 */ /* 0x000fe20000400000 */
[----:B------:R-:W-:Y:S01]  /*7240*/  F2FP.F16.E4M3.UNPACK_B R15, R6 ;  /* 0x00000006ff0f723e */ /* 0x000fe200020006ff */
[C---:B------:R-:W-:Y:S01]  /*7250*/  FFMA R153, R16.reuse, R26, R153 ;  /* 0x0000001a10997223 */ /* 0x040fe20000000099 */
[----:B------:R-:W-:Y:S01]  /*7260*/  F2FP.F16.E4M3.UNPACK_B R11, R6.H1 ;  /* 0x00000006ff0b723e */ /* 0x000fe200030006ff */
[----:B------:R-:W-:Y:S01]  /*7270*/  FFMA R26, R16, R28, R13 ;  /* 0x0000001c101a7223 */ /* 0x000fe2000000000d */
[----:B------:R-:W-:Y:S01]  /*7280*/  FMUL R23, R2, R23 ;  /* 0x0000001702177220 */ /* 0x000fe20000400000 */
[----:B------:R-:W-:-:S02]  /*7290*/  HADD2.F32 R21, -RZ, R15.H0_H0 ;  /* 0x2000000fff157230 */ /* 0x000fc40000004100 */
[C---:B------:R-:W-:Y:S01]  /*72a0*/  FMUL R19, R2.reuse, R19 ;  /* 0x0000001302137220 */ /* 0x040fe20000400000 */
[----:B------:R-:W-:Y:S02]  /*72b0*/  HADD2.F32 R28, -RZ, R15.H1_H1 ;  /* 0x3000000fff1c7230 */ /* 0x000fe40000004100 */
[----:B------:R-:W-:Y:S01]  /*72c0*/  FMUL R13, R2, R18 ;  /* 0x00000012020d7220 */ /* 0x000fe20000400000 */
[--C-:B------:R-:W-:Y:S02]  /*72d0*/  HADD2.F32 R30, -RZ, R11.reuse.H0_H0 ;  /* 0x2000000bff1e7230 */ /* 0x100fe40000004100 */
[----:B------:R-:W-:Y:S01]  /*72e0*/  FFMA R23, R16, R21, R23 ;  /* 0x0000001510177223 */ /* 0x000fe20000000017 */
[----:B------:R-:W-:Y:S02]  /*72f0*/  HADD2.F32 R32, -RZ, R11.H1_H1 ;  /* 0x3000000bff207230 */ /* 0x000fe40000004100 */
[----:B------:R-:W-:Y:S01]  /*7300*/  FMUL R11, R2, R22 ;  /* 0x00000016020b7220 */ /* 0x000fe20000400000 */
[----:B------:R-:W-:Y:S01]  /*7310*/  F2FP.SATFINITE.E4M3.F32.PACK_AB_MERGE_C R10, R10, R163, RZ ;  /* 0x000000a30a0a723e */ /* 0x000fe200048070ff */
[----:B------:R-:W-:Y:S01]  /*7320*/  FFMA R19, R16, R30, R19 ;  /* 0x0000001e10137223 */ /* 0x000fe20000000013 */
[----:B------:R-:W-:Y:S01]  /*7330*/  F2FP.SATFINITE.E4M3.F32.PACK_AB_MERGE_C R12, R12, R161, RZ ;  /* 0x000000a10c0c723e */ /* 0x000fe200048070ff */
[C---:B------:R-:W-:Y:S01]  /*7340*/  FFMA R18, R16.reuse, R28, R11 ;  /* 0x0000001c10127223 */ /* 0x040fe2000000000b */
[----:B------:R-:W-:Y:S01]  /*7350*/  FFMA R22, R16, R32, R13 ;  /* 0x0000002010167223 */ /* 0x000fe2000000000d */
[----:B------:R-:W-:-:S02]  /*7360*/  F2FP.SATFINITE.E4M3.F32.PACK_AB_MERGE_C R14, R14, R159, RZ ;  /* 0x0000009f0e0e723e */ /* 0x000fc400048070ff */
[----:B------:R-:W-:Y:S02]  /*7370*/  F2FP.SATFINITE.E4M3.F32.PACK_AB_MERGE_C R20, R20, R157, RZ ;  /* 0x0000009d1414723e */ /* 0x000fe400048070ff */
[----:B------:R-:W-:Y:S02]  /*7380*/  F2FP.SATFINITE.E4M3.F32.PACK_AB_MERGE_C R24, R24, R155, RZ ;  /* 0x0000009b1818723e */ /* 0x000fe400048070ff */
[----:B------:R-:W-:Y:S02]  /*7390*/  F2FP.SATFINITE.E4M3.F32.PACK_AB_MERGE_C R26, R26, R153, RZ ;  /* 0x000000991a1a723e */ /* 0x000fe400048070ff */
[----:B------:R-:W-:Y:S02]  /*73a0*/  F2FP.SATFINITE.E4M3.F32.PACK_AB_MERGE_C R18, R18, R23, RZ ;  /* 0x000000171212723e */ /* 0x000fe400048070ff */
[----:B------:R-:W-:Y:S01]  /*73b0*/  F2FP.SATFINITE.E4M3.F32.PACK_AB_MERGE_C R22, R22, R19, RZ ;  /* 0x000000131616723e */ /* 0x000fe200048070ff */
[----:B------:R-:W-:Y:S06]  /*73c0*/  @P0 BRA `(.L_x_70) ;  /* 0x0000000000040947 */ /* 0x000fec0003800000 */
[----:B------:R-:W-:-:S04]  /*73d0*/  DEPBAR.LE SB0, 0x1 ;  /* 0x000080400000791a */ /* 0x000fc80000000000 */
.L_x_70:
[----:B------:R-:W-:Y:S05]  /*73e0*/  WARPSYNC.ALL ;  /* 0x0000000000007948 */ /* 0x000fea0003800000 */
[----:B------:R-:W-:Y:S06]  /*73f0*/  BAR.SYNC.DEFER_BLOCKING 0x1, 0x100 ;  /* 0x0044000000007b1d */ /* 0x000fec0000010000 */
        /* <DEDUP_REMOVED lines=19> */
[----:B------:R-:W-:Y:S02]  /*7530*/  UIADD3 UR4, UR51, 0x5100, URZ ;  /* 0x0000510033047890 */ /* 0x000fe4000fffe03f */
[----:B------:R-:W-:Y:S01]  /*7540*/  UIADD3.X UR9, URZ, UR59, URZ, UP0, !UPT ;  /* 0x0000003b3f097290 */ /* 0x000fe200087fe43f */
[----:B------:R-:W-:Y:S01]  /*7550*/  UMOV UR5, UR45 ;  /* 0x0000002d00057c82 */ /* 0x000fe20008000000 */
[----:B------:R-:W-:-:S07]  /*7560*/  UMOV UR7, UR47 ;  /* 0x0000002f00077c82 */ /* 0x000fce0008000000 */
[----:B------:R1:W-:Y:S02]  /*7570*/  UTMASTG.3D [UR4], [UR8] ;  /* 0x00000004080073b5 */ /* 0x0003e40008010000 */
[----:B-1----:R0:W-:Y:S02]  /*7580*/  UTMACMDFLUSH ;  /* 0x00000000000079b7 */ /* 0x0021e40000000000 */
.L_x_72:
[----:B------:R-:W-:Y:S05]  /*7590*/  BSYNC B0 ;  /* 0x0000000000007941 */ /* 0x000fea0003800000 */
.L_x_71:
[----:B------:R-:W4:Y:S04]  /*75a0*/  LDL R13, [R1+0xb4] ;  /* 0x0000b400010d7983 */ /* 0x000f280000100800 */
[----:B------:R-:W5:Y:S01]  /*75b0*/  LDL R12, [R1+0xb8] ;  /* 0x0000b800010c7983 */ /* 0x000f620000100800 */
[----:B------:R-:W-:Y:S01]  /*75c0*/  BSSY B0, `(.L_x_73) ;  /* 0x0000036000007945 */ /* 0x000fe20003800000 */
[----:B----4-:R-:W-:Y:S01]  /*75d0*/  MOV R11, R13 ;  /* 0x0000000d000b7202 */ /* 0x010fe20000000f00 */
[----:B-----5:R-:W-:Y:S02]  /*75e0*/  IMAD.MOV.U32 R10, RZ, RZ, R12 ;  /* 0x000000ffff0a7224 */ /* 0x020fe400078e000c */
[----:B------:R-:W-:Y:S05]  /*75f0*/  @!P1 BRA `(.L_x_74) ;  /* 0x0000000000c89947 */ /* 0x000fea0003800000 */
[----:B------:R-:W-:-:S04]  /*7600*/  MOV R10, UR50 ;  /* 0x00000032000a7c02 */ /* 0x000fc80008000f00 */
[----:B------:R-:W-:-:S13]  /*7610*/  ISETP.NE.AND P3, PT, R10, 0x3, PT ;  /* 0x000000030a00780c */ /* 0x000fda0003f65270 */
[----:B------:R-:W-:Y:S05]  /*7620*/  @!P3 BRA `(.L_x_75) ;  /* 0x000000000004b947 */ /* 0x000fea0003800000 */
[----:B------:R-:W-:Y:S01]  /*7630*/  BPT.TRAP 0x1 ;  /* 0x000000040000795c */ /* 0x000fe20000300000 */
.L_x_75:
[----:B------:R-:W-:Y:S01]  /*7640*/  LEA R14, R13, UR51, 0x3 ;  /* 0x000000330d0e7c11 */ /* 0x000fe2000f8e18ff */
[----:B------:R-:W-:Y:S01]  /*7650*/  BSSY B1, `(.L_x_76) ;  /* 0x0000004000017945 */ /* 0x000fe20003800000 */
[----:B------:R-:W-:-:S04]  /*7660*/  SHF.L.U32 R11, R12, 0x1f, RZ ;  /* 0x0000001f0c0b7819 */ /* 0x000fc800000006ff */
[----:B------:R-:W1:Y:S02]  /*7670*/  SYNCS.PHASECHK.TRANS64.TRYWAIT P4, [R14+URZ+0x80], R11 ;  /* 0x0000800b0e0075a7 */ /* 0x000e64000808017f */
[----:B-1----:R-:W-:Y:S05]  /*7680*/  @!P4 BRA `(.L_x_77) ;  /* 0x000000740090c947 */ /* 0x002fea0003800000 */
.L_x_244:
[----:B------:R-:W-:Y:S05]  /*7690*/  BSYNC B1 ;  /* 0x0000000000017941 */ /* 0x000fea0003800000 */
.L_x_76:
        /* <DEDUP_REMOVED lines=10> */
[----:B------:R-:W-:Y:S04]  /*7740*/  LDS.U16 R10, [R18+0x200] ;  /* 0x00020000120a7984 */ /* 0x000fe80000000400 */
[----:B-1----:R-:W1:Y:S04]  /*7750*/  LDS.U16 R11, [R18+0x100] ;  /* 0x00010000120b7984 */ /* 0x002e680000000400 */
[----:B------:R-:W-:Y:S04]  /*7760*/  LDS.U16 R12, [R18+0x208] ;  /* 0x00020800120c7984 */ /* 0x000fe80000000400 */
[----:B------:R-:W2:Y:S01]  /*7770*/  LDS.U16 R13, [R18+0x108] ;  /* 0x00010800120d7984 */ /* 0x000ea20000000400 */
[----:B----4-:R-:W-:-:S02]  /*7780*/  PRMT R3, R4, 0x5410, R3 ;  /* 0x0000541004037816 */ /* 0x010fc40000000003 */
[----:B-----5:R-:W-:Y:S02]  /*7790*/  PRMT R4, R6, 0x5410, R5 ;  /* 0x0000541006047816 */ /* 0x020fe40000000005 */
[----:B-1----:R-:W-:Y:S02]  /*77a0*/  PRMT R5, R11, 0x5410, R10 ;  /* 0x000054100b057816 */ /* 0x002fe4000000000a */
[----:B--2---:R-:W-:-:S07]  /*77b0*/  PRMT R6, R13, 0x5410, R12 ;  /* 0x000054100d067816 */ /* 0x004fce000000000c */
.L_x_79:
[----:B------:R-:W-:Y:S05]  /*77c0*/  BSYNC B1 ;  /* 0x0000000000017941 */ /* 0x000fea0003800000 */
.L_x_78:
        /* <DEDUP_REMOVED lines=8> */
.L_x_80:
[----:B------:R-:W5:Y:S04]  /*7850*/  LDL.LU R13, [R1+0xb4] ;  /* 0x0000b400010d7983 */ /* 0x000f680000300800 */
[----:B------:R-:W2:Y:S01]  /*7860*/  LDL.LU R12, [R1+0xb8] ;  /* 0x0000b800010c7983 */ /* 0x000ea20000300800 */
[----:B------:R-:W-:Y:S01]  /*7870*/  IADD3 R10, R14, 0xa0, RZ ;  /* 0x000000a00e0a7810 */ /* 0x000fe20007ffe0ff */
[----:B-1----:R-:W1:Y:S03]  /*7880*/  S2R R11, SR_CgaCtaId ;  /* 0x00000000000b7919 */ /* 0x002e660000008800 */
[----:B-1----:R-:W-:-:S04]  /*7890*/  PRMT R10, R11, 0x654, R10 ;  /* 0x000006540b0a7816 */ /* 0x002fc8000000000a */
[----:B----4-:R1:W-:Y:S01]  /*78a0*/  SYNCS.ARRIVE.TRANS64.RED.A1T0 RZ, [R10+URZ], RZ ;  /* 0x000000ff0aff79a7 */ /* 0x0103e2000810043f */
[----:B-----5:R-:W-:-:S05]  /*78b0*/  VIADD R11, R13, 0x1 ;  /* 0x000000010d0b7836 */ /* 0x020fca0000000000 */
[----:B------:R-:W-:-:S04]  /*78c0*/  ISETP.NE.AND P3, PT, R11, 0x4, PT ;  /* 0x000000040b00780c */ /* 0x000fc80003f65270 */
[----:B-1----:R-:W-:Y:S02]  /*78d0*/  SEL R10, RZ, 0x1, P3 ;  /* 0x00000001ff0a7807 */ /* 0x002fe40001800000 */
[----:B------:R-:W-:Y:S02]  /*78e0*/  SEL R11, R11, RZ, P3 ;  /* 0x000000ff0b0b7207 */ /* 0x000fe40001800000 */
[----:B--2---:R-:W-:-:S03]  /*78f0*/  LOP3.LUT R10, R12, R10, RZ, 0x3c, !PT ;  /* 0x0000000a0c0a7212 */ /* 0x004fc600078e3cff */
[----:B------:R1:W-:Y:S04]  /*7900*/  STL [R1+0xb4], R11 ;  /* 0x0000b40b01007387 */ /* 0x0003e80000100800 */
[----:B------:R1:W-:Y:S02]  /*7910*/  STL [R1+0xb8], R10 ;  /* 0x0000b80a01007387 */ /* 0x0003e40000100800 */
.L_x_74:
[----:B------:R-:W-:Y:S05]  /*7920*/  BSYNC B0 ;  /* 0x0000000000007941 */ /* 0x000fea0003800000 */
.L_x_73:
[----:B------:R-:W-:Y:S01]  /*7930*/  F2FP.F16.E4M3.UNPACK_B R14, R3.H1 ;  /* 0x00000003ff0e723e */ /* 0x000fe200030006ff */
        /* <DEDUP_REMOVED lines=24> */
[----:B------:R-:W-:Y:S02]  /*7ac0*/  HADD2.F32 R15, -RZ, R19.H0_H0 ;  /* 0x20000013ff0f7230 */ /* 0x000fe40000004100 */
[----:B------:R-:W-:Y:S01]  /*7ad0*/  FMUL R203, R2, R203 ;  /* 0x000000cb02cb7220 */ /* 0x000fe20000400000 */
[--C-:B------:R-:W-:Y:S01]  /*7ae0*/  HADD2.F32 R22, -RZ, R21.reuse.H0_H0 ;  /* 0x20000015ff167230 */ /* 0x100fe20000004100 */
[----:B------:R-:W-:Y:S01]  /*7af0*/  F2FP.F16.E4M3.UNPACK_B R19, R5.H1 ;  /* 0x00000005ff13723e */ /* 0x000fe200030006ff */
[----:B------:R-:W-:Y:S01]  /*7b00*/  FFMA R20, R16, R20, R13 ;  /* 0x0000001410147223 */ /* 0x000fe2000000000d */
[----:B------:R-:W-:Y:S02]  /*7b10*/  HADD2.F32 R21, -RZ, R21.H1_H1 ;  /* 0x30000015ff157230 */ /* 0x000fe40000004100 */
[C---:B------:R-:W-:Y:S01]  /*7b20*/  FMUL R13, R2.reuse, R202 ;  /* 0x000000ca020d7220 */ /* 0x040fe20000400000 */
[----:B------:R-:W-:Y:S01]  /*7b30*/  FMUL R205, R2, R205 ;  /* 0x000000cd02cd7220 */ /* 0x000fe20000400000 */
[----:B------:R-:W-:Y:S01]  /*7b40*/  FFMA R203, R16, R22, R203 ;  /* 0x0000001610cb7223 */ /* 0x000fe200000000cb */
[----:B------:R-:W-:-:S02]  /*7b50*/  HADD2.F32 R24, -RZ, R19.H0_H0 ;  /* 0x20000013ff187230 */ /* 0x000fc40000004100 */
[C---:B------:R-:W-:Y:S01]  /*7b60*/  FFMA R22, R16.reuse, R21, R13 ;  /* 0x0000001510167223 */ /* 0x040fe2000000000d */
[----:B------:R-:W-:Y:S01]  /*7b70*/  FFMA R205, R16, R15, R205 ;  /* 0x0000000f10cd7223 */ /* 0x000fe200000000cd */
[----:B------:R-:W-:Y:S02]  /*7b80*/  HADD2.F32 R26, -RZ, R19.H1_H1 ;  /* 0x30000013ff1a7230 */ /* 0x000fe40000004100 */
[C---:B------:R-:W-:Y:S01]  /*7b90*/  FMUL R201, R2.reuse, R201 ;  /* 0x000000c902c97220 */ /* 0x040fe20000400000 */
[----:B------:R-:W-:Y:S01]  /*7ba0*/  F2FP.F16.E4M3.UNPACK_B R13, R6.H1 ;  /* 0x00000006ff0d723e */ /* 0x000fe200030006ff */
[----:B------:R-:W-:Y:S01]  /*7bb0*/  FMUL R15, R2, R200 ;  /* 0x000000c8020f7220 */ /* 0x000fe20000400000 */
[----:B------:R-:W-:Y:S01]  /*7bc0*/  F2FP.F16.E4M3.UNPACK_B R19, R6 ;  /* 0x00000006ff13723e */ /* 0x000fe200020006ff */
[----:B------:R-:W-:Y:S01]  /*7bd0*/  FFMA R201, R16, R24, R201 ;  /* 0x0000001810c97223 */ /* 0x000fe200000000c9 */
[----:B------:R-:W-:Y:S01]  /*7be0*/  FMUL R197, R2, R197 ;  /* 0x000000c502c57220 */ /* 0x000fe20000400000 */
[----:B------:R-:W-:Y:S01]  /*7bf0*/  FFMA R24, R16, R26, R15 ;  /* 0x0000001a10187223 */ /* 0x000fe2000000000f */
[----:B------:R-:W-:-:S02]  /*7c00*/  HADD2.F32 R28, -RZ, R13.H0_H0 ;  /* 0x2000000dff1c7230 */ /* 0x000fc40000004100 */
[C---:B------:R-:W-:Y:S01]  /*7c10*/  FMUL R199, R2.reuse, R199 ;  /* 0x000000c702c77220 */ /* 0x040fe20000400000 */
[--C-:B------:R-:W-:Y:S02]  /*7c20*/  HADD2.F32 R21, -RZ, R19.reuse.H0_H0 ;  /* 0x20000013ff157230 */ /* 0x100fe40000004100 */
[----:B------:R-:W-:Y:S01]  /*7c30*/  FMUL R15, R2, R196 ;  /* 0x000000c4020f7220 */ /* 0x000fe20000400000 */
[----:B------:R-:W-:Y:S02]  /*7c40*/  HADD2.F32 R26, -RZ, R19.H1_H1 ;  /* 0x30000013ff1a7230 */ /* 0x000fe40000004100 */
[----:B------:R-:W-:Y:S01]  /*7c50*/  FFMA R197, R16, R28, R197 ;  /* 0x0000001c10c57223 */ /* 0x000fe200000000c5 */
[----:B------:R-:W-:Y:S02]  /*7c60*/  HADD2.F32 R30, -RZ, R13.H1_H1 ;  /* 0x3000000dff1e7230 */ /* 0x000fe40000004100 */
[----:B------:R-:W-:Y:S01]  /*7c70*/  FMUL R13, R2, R198 ;  /* 0x000000c6020d7220 */ /* 0x000fe20000400000 */
[----:B------:R-:W-:Y:S01]  /*7c80*/  FFMA R199, R16, R21, R199 ;  /* 0x0000001510c77223 */ /* 0x000fe200000000c7 */
[----:B------:R-:W-:-:S02]  /*7c90*/  F2FP.SATFINITE.E4M3.F32.PACK_AB_MERGE_C R12, R12, R211, RZ ;  /* 0x000000d30c0c723e */ /* 0x000fc400048070ff */
[C---:B------:R-:W-:Y:S01]  /*7ca0*/  FFMA R26, R16.reuse, R26, R13 ;  /* 0x0000001a101a7223 */ /* 0x040fe2000000000d */
[----:B------:R-:W-:Y:S01]  /*7cb0*/  FFMA R28, R16, R30, R15 ;  /* 0x0000001e101c7223 */ /* 0x000fe2000000000f */
[----:B------:R-:W-:Y:S02]  /*7cc0*/  F2FP.SATFINITE.E4M3.F32.PACK_AB_MERGE_C R14, R14, R209, RZ ;  /* 0x000000d10e0e723e */ /* 0x000fe400048070ff */
[----:B------:R-:W-:Y:S02]  /*7cd0*/  F2FP.SATFINITE.E4M3.F32.PACK_AB_MERGE_C R18, R18, R207, RZ ;  /* 0x000000cf1212723e */ /* 0x000fe400048070ff */
[----:B------:R-:W-:Y:S02]  /*7ce0*/  F2FP.SATFINITE.E4M3.F32.PACK_AB_MERGE_C R20, R20, R205, RZ ;  /* 0x000000cd1414723e */ /* 0x000fe400048070ff */
[----:B------:R-:W-:Y:S02]  /*7cf0*/  F2FP.SATFINITE.E4M3.F32.PACK_AB_MERGE_C R22, R22, R203, RZ ;  /* 0x000000cb1616723e */ /* 0x000fe400048070ff */
[----:B------:R-:W-:-:S02]  /*7d00*/  F2FP.SATFINITE.E4M3.F32.PACK_AB_MERGE_C R24, R24, R201, RZ ;  /* 0x000000c91818723e */ /* 0x000fc400048070ff */
[----:B------:R-:W-:Y:S02]  /*7d10*/  F2FP.SATFINITE.E4M3.F32.PACK_AB_MERGE_C R26, R26, R199, RZ ;  /* 0x000000c71a1a723e */ /* 0x000fe400048070ff */
[----:B------:R-:W-:Y:S01]  /*7d20*/  F2FP.SATFINITE.E4M3.F32.PACK_AB_MERGE_C R28, R28, R197, RZ ;  /* 0x000000c51c1c723e */ /* 0x000fe200048070ff */
[----:B------:R-:W-:Y:S06]  /*7d30*/  @P0 BRA `(.L_x_81) ;  /* 0x0000000000040947 */ /* 0x000fec0003800000 */
[----:B------:R-:W-:-:S04]  /*7d40*/  DEPBAR.LE SB0, 0x1 ;  /* 0x000080400000791a */ /* 0x000fc80000000000 */
.L_x_81:
        /* <DEDUP_REMOVED lines=16> */
[----:B-----5:R-:W5:Y:S02]  /*7e50*/  FENCE.VIEW.ASYNC.S ;  /* 0x00000000000073c6 */ /* 0x020f640000000000 */
[----:B-----5:R-:W-:Y:S06]  /*7e60*/  BAR.SYNC.DEFER_BLOCKING 0x1, 0x100 ;  /* 0x0044000000007b1d */ /* 0x020fec0000010000 */
[----:B----4-:R-:W-:Y:S05]  /*7e70*/  @P0 BRA `(.L_x_83) ;  /* 0x0000000000200947 */ /* 0x010fea0003800000 */
[----:B------:R-:W-:Y:S02]  /*7e80*/  UIADD3 UR8, UP0, UR58, 0x4f0, URZ ;  /* 0x000004f03a087890 */ /* 0x000fe4000ff1e03f */
[----:B------:R-:W-:Y:S02]  /*7e90*/  UIADD3 UR5, UR45, 0x20, URZ ;  /* 0x000000202d057890 */ /* 0x000fe4000fffe03f */
[----:B------:R-:W-:Y:S02]  /*7ea0*/  UIADD3 UR4, UR51, 0x4100, URZ ;  /* 0x0000410033047890 */ /* 0x000fe4000fffe03f */
[----:B------:R-:W-:Y:S01]  /*7eb0*/  UIADD3.X UR9, URZ, UR59, URZ, UP0, !UPT ;  /* 0x0000003b3f097290 */ /* 0x000fe200087fe43f */
[----:B------:R-:W-:Y:S01]  /*7ec0*/  UMOV UR6, UR46 ;  /* 0x0000002e00067c82 */ /* 0x000fe20008000000 */
[----:B------:R-:W-:-:S07]  /*7ed0*/  UMOV UR7, UR47 ;  /* 0x0000002f00077c82 */ /* 0x000fce0008000000 */
[----:B------:R4:W-:Y:S02]  /*7ee0*/  UTMASTG.3D [UR4], [UR8] ;  /* 0x00000004080073b5 */ /* 0x0009e40008010000 */
[----:B----4-:R0:W-:Y:S02]  /*7ef0*/  UTMACMDFLUSH ;  /* 0x00000000000079b7 */ /* 0x0101e40000000000 */
.L_x_83:
[----:B------:R-:W-:Y:S05]  /*7f00*/  BSYNC B0 ;  /* 0x0000000000007941 */ /* 0x000fea0003800000 */
.L_x_82:
[----:B------:R-:W-:Y:S04]  /*7f10*/  BSSY B0, `(.L_x_84) ;  /* 0x000003c000007945 */ /* 0x000fe80003800000 */
[----:B------:R-:W-:Y:S05]  /*7f20*/  @!P1 BRA `(.L_x_85) ;  /* 0x0000000000e89947 */ /* 0x000fea0003800000 */
[----:B------:R-:W-:-:S04]  /*7f30*/  MOV R12, UR50 ;  /* 0x00000032000c7c02 */ /* 0x000fc80008000f00 */
[----:B------:R-:W-:-:S13]  /*7f40*/  ISETP.NE.AND P3, PT, R12, 0x3, PT ;  /* 0x000000030c00780c */ /* 0x000fda0003f65270 */
[----:B------:R-:W-:Y:S05]  /*7f50*/  @!P3 BRA `(.L_x_86) ;  /* 0x000000000004b947 */ /* 0x000fea0003800000 */
[----:B------:R-:W-:Y:S01]  /*7f60*/  BPT.TRAP 0x1 ;  /* 0x000000040000795c */ /* 0x000fe20000300000 */
.L_x_86:
[----:B------:R-:W4:Y:S04]  /*7f70*/  LDL R13, [R1+0xb8] ;  /* 0x0000b800010d7983 */ /* 0x000f280000100800 */
[----:B------:R-:W5:Y:S01]  /*7f80*/  LDL R12, [R1+0xb4] ;  /* 0x0000b400010c7983 */ /* 0x000f620000100800 */
[----:B------:R-:W-:Y:S01]  /*7f90*/  BSSY B1, `(.L_x_87) ;  /* 0x0000005000017945 */ /* 0x000fe20003800000 */
[----:B----4-:R-:W-:Y:S02]  /*7fa0*/  SHF.L.U32 R13, R13, 0x1f, RZ ;  /* 0x0000001f0d0d7819 */ /* 0x010fe400000006ff */
[----:B-----5:R-:W-:-:S04]  /*7fb0*/  LEA R12, R12, UR51, 0x3 ;  /* 0x000000330c0c7c11 */ /* 0x020fc8000f8e18ff */
[----:B------:R-:W4:Y:S02]  /*7fc0*/  SYNCS.PHASECHK.TRANS64.TRYWAIT P4, [R12+URZ+0x80], R13 ;  /* 0x0000800d0c0075a7 */ /* 0x000f24000808017f */
[----:B----4-:R-:W-:Y:S05]  /*7fd0*/  @!P4 BRA `(.L_x_88) ;  /* 0x0000006c0050c947 */ /* 0x010fea0003800000 */
.L_x_245:
[----:B------:R-:W-:Y:S05]  /*7fe0*/  BSYNC B1 ;  /* 0x0000000000017941 */ /* 0x000fea0003800000 */
.L_x_87:
[----:B------:R-:W-:Y:S04]  /*7ff0*/  BSSY B1, `(.L_x_89) ;  /* 0x0000012000017945 */ /* 0x000fe80003800000 */
[----:B------:R-:W-:Y:S05]  /*8000*/  @P2 BRA `(.L_x_90) ;  /* 0x0000000000402947 */ /* 0x000fea0003800000 */
[----:B------:R-:W5:Y:S02]  /*8010*/  LDL R14, [R1+0xb4] ;  /* 0x0000b400010e7983 */ /* 0x000f640000100800 */
[----:B-----5:R-:W-:-:S05]  /*8020*/  IMAD R18, R14, 0x1000, R7 ;  /* 0x000010000e127824 */ /* 0x020fca00078e0207 */
[----:B------:R-:W-:Y:S01]  /*8030*/  IADD3 R3, R18, UR51, RZ ;  /* 0x0000003312037c10 */ /* 0x000fe2000fffe0ff */
[----:B------:R-:W-:Y:S04]  /*8040*/  LDS.U16 R4, [R18+UR51+0x100] ;  /* 0x0001003312047984 */ /* 0x000fe80008000400 */
[----:B------:R-:W-:Y:S01]  /*8050*/  IMAD.IADD R19, R3, 0x1, R8 ;  /* 0x0000000103137824 */ /* 0x000fe200078e0208 */
[----:B------:R-:W-:Y:S04]  /*8060*/  LDS.U16 R5, [R18+UR51+0x208] ;  /* 0x0002083312057984 */ /* 0x000fe80008000400 */
[----:B------:R-:W5:Y:S04]  /*8070*/  LDS.U16 R3, [R18+UR51+0x200] ;  /* 0x0002003312037984 */ /* 0x000f680008000400 */
[----:B------:R-:W1:Y:S04]  /*8080*/  LDS.U16 R6, [R18+UR51+0x108] ;  /* 0x0001083312067984 */ /* 0x000e680008000400 */
[----:B----4-:R-:W-:Y:S04]  /*8090*/  LDS.U16 R12, [R19+0x200] ;  /* 0x00020000130c7984 */ /* 0x010fe80000000400 */
[----:B------:R-:W4:Y:S04]  /*80a0*/  LDS.U16 R13, [R19+0x100] ;  /* 0x00010000130d7984 */ /* 0x000f280000000400 */
[----:B------:R-:W-:Y:S04]  /*80b0*/  LDS.U16 R14, [R19+0x208] ;  /* 0x00020800130e7984 */ /* 0x000fe80000000400 */
[----:B------:R-:W2:Y:S01]  /*80c0*/  LDS.U16 R15, [R19+0x108] ;  /* 0x00010800130f7984 */ /* 0x000ea20000000400 */
[----:B-----5:R-:W-:-:S02]  /*80d0*/  PRMT R3, R4, 0x5410, R3 ;  /* 0x0000541004037816 */ /* 0x020fc40000000003 */
[----:B-1----:R-:W-:Y:S02]  /*80e0*/  PRMT R4, R6, 0x5410, R5 ;  /* 0x0000541006047816 */ /* 0x002fe40000000005 */
[----:B----4-:R-:W-:Y:S02]  /*80f0*/  PRMT R5, R13, 0x5410, R12 ;  /* 0x000054100d057816 */ /* 0x010fe4000000000c */
[----:B--2---:R-:W-:-:S07]  /*8100*/  PRMT R6, R15, 0x5410, R14 ;  /* 0x000054100f067816 */ /* 0x004fce000000000e */
.L_x_90:
[----:B------:R-:W-:Y:S05]  /*8110*/  BSYNC B1 ;  /* 0x0000000000017941 */ /* 0x000fea0003800000 */
.L_x_89:
[----:B------:R-:W-:Y:S01]  /*8120*/  @!PT LDS RZ, [RZ] ;  /* 0x00000000fffff984 */ /* 0x000fe20000000800 */
[----:B------:R-:W-:Y:S01]  /*8130*/  @!PT LDS RZ, [RZ] ;  /* 0x00000000fffff984 */ /* 0x000fe20000000800 */
[----:B------:R-:W-:Y:S01]  /*8140*/  @!PT LDS RZ, [RZ] ;  /* 0x00000000fffff984 */ /* 0x000fe20000000800 */
[----:B------:R-:W-:Y:S01]  /*8150*/  @!PT LDS RZ, [RZ] ;  /* 0x00000000fffff984 */ /* 0x000fe20000000800 */
[----:B------:R5:W-:Y:S06]  /*8160*/  MEMBAR.ALL.CTA ;  /* 0x0000000000007992 */ /* 0x000bec0000008000 */
[----:B-----5:R-:W1:Y:S01]  /*8170*/  FENCE.VIEW.ASYNC.S ;  /* 0x00000000000073c6 */ /* 0x020e620000000000 */
[----:B------:R-:W-:Y:S05]  /*8180*/  @!P3 BRA `(.L_x_91) ;  /* 0x000000000004b947 */ /* 0x000fea0003800000 */
[----:B------:R-:W-:Y:S01]  /*8190*/  BPT.TRAP 0x1 ;  /* 0x000000040000795c */ /* 0x000fe20000300000 */
.L_x_91:
[----:B------:R-:W5:Y:S04]  /*81a0*/  LDL.LU R14, [R1+0xb4] ;  /* 0x0000b400010e7983 */ /* 0x000f680000300800 */
[----:B------:R-:W2:Y:S01]  /*81b0*/  LDL.LU R15, [R1+0xb8] ;  /* 0x0000b800010f7983 */ /* 0x000ea20000300800 */
[C---:B----4-:R-:W-:Y:S01]  /*81c0*/  LEA R12, R11.reuse, UR51, 0x3 ;  /* 0x000000330b0c7c11 */ /* 0x050fe2000f8e18ff */
[----:B-1----:R-:W-:Y:S01]  /*81d0*/  VIADD R11, R11, 0x1 ;  /* 0x000000010b0b7836 */ /* 0x002fe20000000000 */
[----:B------:R-:W1:Y:S02]  /*81e0*/  S2R R13, SR_CgaCtaId ;  /* 0x00000000000d7919 */ /* 0x000e640000008800 */
[----:B------:R-:W-:Y:S02]  /*81f0*/  IADD3 R12, R12, 0xa0, RZ ;  /* 0x000000a00c0c7810 */ /* 0x000fe40007ffe0ff */
[----:B------:R-:W-:-:S04]  /*8200*/  ISETP.NE.AND P3, PT, R11, 0x4, PT ;  /* 0x000000040b00780c */ /* 0x000fc80003f65270 */
[----:B------:R-:W-:Y:S02]  /*8210*/  SEL R11, R11, RZ, P3 ;  /* 0x000000ff0b0b7207 */ /* 0x000fe40001800000 */
[----:B-1----:R-:W-:Y:S02]  /*8220*/  PRMT R12, R13, 0x654, R12 ;  /* 0x000006540d0c7816 */ /* 0x002fe4000000000c */
[----:B------:R-:W-:Y:S02]  /*8230*/  SEL R13, RZ, 0x1, P3 ;  /* 0x00000001ff0d7807 */ /* 0x000fe40001800000 */
[----:B------:R5:W-:Y:S02]  /*8240*/  SYNCS.ARRIVE.TRANS64.RED.A1T0 RZ, [R12+URZ], RZ ;  /* 0x000000ff0cff79a7 */ /* 0x000be4000810043f */
[----:B------:R-:W-:Y:S02]  /*8250*/  LOP3.LUT R10, R10, R13, RZ, 0x3c, !PT ;  /* 0x0000000d0a0a7212 */ /* 0x000fe400078e3cff */
[----:B-----5:R-:W-:-:S04]  /*8260*/  IADD3 R12, R14, 0x1, RZ ;  /* 0x000000010e0c7810 */ /* 0x020fc80007ffe0ff */
[----:B------:R-:W-:-:S04]  /*8270*/  ISETP.NE.AND P4, PT, R12, 0x4, PT ;  /* 0x000000040c00780c */ /* 0x000fc80003f85270 */
[----:B------:R-:W-:Y:S02]  /*8280*/  SEL R14, RZ, 0x1, P4 ;  /* 0x00000001ff0e7807 */ /* 0x000fe40002000000 */
[----:B------:R-:W-:Y:S02]  /*8290*/  SEL R12, R12, RZ, P4 ;  /* 0x000000ff0c0c7207 */ /* 0x000fe40002000000 */
[----:B--2---:R-:W-:-:S03]  /*82a0*/  LOP3.LUT R15, R15, R14, RZ, 0x3c, !PT ;  /* 0x0000000e0f0f7212 */ /* 0x004fc600078e3cff */
[----:B------:R4:W-:Y:S04]  /*82b0*/  STL [R1+0xb4], R12 ;  /* 0x0000b40c01007387 */ /* 0x0009e80000100800 */
[----:B------:R4:W-:Y:S02]  /*82c0*/  STL [R1+0xb8], R15 ;  /* 0x0000b80f01007387 */ /* 0x0009e40000100800 */
.L_x_85:
[----:B------:R-:W-:Y:S05]  /*82d0*/  BSYNC B0 ;  /* 0x0000000000007941 */ /* 0x000fea0003800000 */
.L_x_84:
[----:B------:R-:W5:Y:S04]  /*82e0*/  LDL.LU R33, [R1] ;  /* 0x0000000001217983 */ /* 0x000f680000300800 */
[----:B------:R-:W2:Y:S04]  /*82f0*/  LDL.LU R31, [R1+0x4] ;  /* 0x00000400011f7983 */ /* 0x000ea80000300800 */
[----:B------:R-:W3:Y:S04]  /*8300*/  LDL.LU R29, [R1+0x8] ;  /* 0x00000800011d7983 */ /* 0x000ee80000300800 */
[----:B------:R-:W3:Y:S01]  /*8310*/  LDL.LU R32, [R1+0xc] ;  /* 0x00000c0001207983 */ /* 0x000ee20000300800 */
[----:B----4-:R-:W-:-:S03]  /*8320*/  F2FP.F16.E4M3.UNPACK_B R12, R3 ;  /* 0x00000003ff0c723e */ /* 0x010fc600020006ff */
[----:B------:R-:W4:Y:S01]  /*8330*/  LDL.LU R26, [R1+0x10] ;  /* 0x00001000011a7983 */ /* 0x000f220000300800 */
[----:B------:R-:W-:-:S03]  /*8340*/  F2FP.F16.E4M3.UNPACK_B R14, R3.H1 ;  /* 0x00000003ff0e723e */ /* 0x000fc600030006ff */
[----:B------:R-:W4:Y:S01]  /*8350*/  LDL.LU R21, [R1+0x14] ;  /* 0x0000140001157983 */ /* 0x000f220000300800 */
[----:B------:R-:W-:-:S03]  /*8360*/  HADD2.F32 R15, -RZ, R12.H0_H0 ;  /* 0x2000000cff0f7230 */ /* 0x000fc60000004100 */
[----:B------:R-:W4:Y:S01]  /*8370*/  LDL.LU R30, [R1+0x18] ;  /* 0x00001800011e7983 */ /* 0x000f220000300800 */
[----:B------:R-:W-:Y:S02]  /*8380*/  HADD2.F32 R12, -RZ, R12.H1_H1 ;  /* 0x3000000cff0c7230 */ /* 0x000fe40000004100 */
[C---:B------:R-:W-:Y:S01]  /*8390*/  FMUL R13, R2.reuse, R228 ;  /* 0x000000e4020d7220 */ /* 0x040fe20000400000 */
[----:B------:R-:W-:Y:S01]  /*83a0*/  HADD2.F32 R18, -RZ, R14.H0_H0 ;  /* 0x2000000eff127230 */ /* 0x000fe20000004100 */
[----:B------:R-:W4:Y:S01]  /*83b0*/  LDL.LU R28, [R1+0x1c] ;  /* 0x00001c00011c7983 */ /* 0x000f220000300800 */
[C---:B------:R-:W-:Y:S01]  /*83c0*/  FMUL R17, R2.reuse, R17 ;  /* 0x0000001102117220 */ /* 0x040fe20000400000 */
[----:B------:R-:W-:Y:S01]  /*83d0*/  FMUL R229, R2, R229 ;  /* 0x000000e502e57220 */ /* 0x000fe20000400000 */
[----:B------:R-:W-:Y:S01]  /*83e0*/  F2FP.F16.E4M3.UNPACK_B R19, R4 ;  /* 0x00000004ff13723e */ /* 0x000fe200020006ff */
[----:B------:R-:W4:Y:S01]  /*83f0*/  LDL.LU R25, [R1+0x20] ;  /* 0x0000200001197983 */ /* 0x000f220000300800 */
[C---:B------:R-:W-:Y:S01]  /*8400*/  FFMA R12, R16.reuse, R12, R13 ;  /* 0x0000000c100c7223 */ /* 0x040fe2000000000d */
[C---:B------:R-:W-:Y:S01]  /*8410*/  FFMA R17, R16.reuse, R15, R17 ;  /* 0x0000000f10117223 */ /* 0x040fe20000000011 */
[----:B------:R-:W-:Y:S01]  /*8420*/  FFMA R229, R16, R18, R229 ;  /* 0x0000001210e57223 */ /* 0x000fe200000000e5 */
[----:B------:R-:W4:Y:S01]  /*8430*/  LDL.LU R34, [R1+0x24] ;  /* 0x0000240001227983 */ /* 0x000f220000300800 */
[----:B------:R-:W-:-:S02]  /*8440*/  HADD2.F32 R18, -RZ, R19.H0_H0 ;  /* 0x20000013ff127230 */ /* 0x000fc40000004100 */
[----:B------:R-:W-:Y:S01]  /*8450*/  HADD2.F32 R22, -RZ, R19.H1_H1 ;  /* 0x30000013ff167230 */ /* 0x000fe20000004100 */
[----:B------:R-:W-:Y:S01]  /*8460*/  F2FP.F16.E4M3.UNPACK_B R20, R4.H1 ;  /* 0x00000004ff14723e */ /* 0x000fe200030006ff */
[----:B------:R-:W-:Y:S02]  /*8470*/  HADD2.F32 R14, -RZ, R14.H1_H1 ;  /* 0x3000000eff0e7230 */ /* 0x000fe40000004100 */
[C---:B-----5:R-:W-:Y:S02]  /*8480*/  FMUL R13, R2.reuse, R33 ;  /* 0x00000021020d7220 */ /* 0x060fe40000400000 */
[----:B------:R-:W5:Y:S01]  /*8490*/  LDL.LU R33, [R1+0x28] ;  /* 0x0000280001217983 */ /* 0x000f620000300800 */
[----:B--2---:R-:W-:-:S03]  /*84a0*/  FMUL R15, R2, R31 ;  /* 0x0000001f020f7220 */ /* 0x004fc60000400000 */
[----:B------:R-:W2:Y:S01]  /*84b0*/  LDL.LU R31, [R1+0x2c] ;  /* 0x00002c00011f7983 */ /* 0x000ea20000300800 */
[----:B---3--:R-:W-:-:S03]  /*84c0*/  FMUL R19, R2, R29 ;  /* 0x0000001d02137220 */ /* 0x008fc60000400000 */
[----:B------:R-:W3:Y:S01]  /*84d0*/  LDL.LU R29, [R1+0x30] ;  /* 0x00003000011d7983 */ /* 0x000ee20000300800 */
[C---:B------:R-:W-:Y:S01]  /*84e0*/  FFMA R15, R16.reuse, R18, R15 ;  /* 0x00000012100f7223 */ /* 0x040fe2000000000f */
[C---:B------:R-:W-:Y:S01]  /*84f0*/  FFMA R18, R16.reuse, R22, R19 ;  /* 0x0000001610127223 */ /* 0x040fe20000000013 */
[----:B------:R-:W-:Y:S01]  /*8500*/  FFMA R14, R16, R14, R13 ;  /* 0x0000000e100e7223 */ /* 0x000fe2000000000d */
[----:B------:R-:W-:Y:S01]  /*8510*/  F2FP.F16.E4M3.UNPACK_B R23, R5 ;  /* 0x00000005ff17723e */ /* 0x000fe200020006ff */
[--C-:B------:R-:W-:Y:S02]  /*8520*/  HADD2.F32 R22, -RZ, R20.reuse.H0_H0 ;  /* 0x20000014ff167230 */ /* 0x100fe40000004100 */
[C---:B------:R-:W-:Y:S01]  /*8530*/  FMUL R13, R2.reuse, R32 ;  /* 0x00000020020d7220 */ /* 0x040fe20000400000 */
[----:B------:R-:W-:Y:S02]  /*8540*/  HADD2.F32 R20, -RZ, R20.H1_H1 ;  /* 0x30000014ff147230 */ /* 0x000fe40000004100 */
[----:B----4-:R-:W-:Y:S01]  /*8550*/  FMUL R19, R2, R26 ;  /* 0x0000001a02137220 */ /* 0x010fe20000400000 */
[----:B------:R-:W-:-:S02]  /*8560*/  HADD2.F32 R26, -RZ, R23.H0_H0 ;  /* 0x20000017ff1a7230 */ /* 0x000fc40000004100 */
[----:B------:R-:W-:Y:S01]  /*8570*/  FFMA R13, R16, R22, R13 ;  /* 0x00000016100d7223 */ /* 0x000fe2000000000d */
[----:B------:R-:W-:Y:S01]  /*8580*/  FMUL R21, R2, R21 ;  /* 0x0000001502157220 */ /* 0x000fe20000400000 */
[----:B------:R-:W-:Y:S01]  /*8590*/  F2FP.F16.E4M3.UNPACK_B R24, R5.H1 ;  /* 0x00000005ff18723e */ /* 0x000fe200030006ff */
[----:B------:R-:W-:Y:S01]  /*85a0*/  FFMA R20, R16, R20, R19 ;  /* 0x0000001410147223 */ /* 0x000fe20000000013 */
[----:B------:R-:W-:Y:S02]  /*85b0*/  HADD2.F32 R22, -RZ, R23.H1_H1 ;  /* 0x30000017ff167230 */ /* 0x000fe40000004100 */
[----:B------:R-:W-:Y:S01]  /*85c0*/  FMUL R19, R2, R30 ;  /* 0x0000001e02137220 */ /* 0x000fe20000400000 */
[----:B------:R-:W-:Y:S01]  /*85d0*/  FFMA R21, R16, R26, R21 ;  /* 0x0000001a10157223 */ /* 0x000fe20000000015 */
[--C-:B------:R-:W-:Y:S02]  /*85e0*/  HADD2.F32 R26, -RZ, R24.reuse.H0_H0 ;  /* 0x20000018ff1a7230 */ /* 0x100fe40000004100 */
[----:B------:R-:W-:Y:S01]  /*85f0*/  FMUL R23, R2, R28 ;  /* 0x0000001c02177220 */ /* 0x000fe20000400000 */
[----:B------:R-:W-:Y:S01]  /*8600*/  FFMA R22, R16, R22, R19 ;  /* 0x0000001610167223 */ /* 0x000fe20000000013 */
[-C--:B------:R-:W-:Y:S01]  /*8610*/  F2FP.F16.E4M3.UNPACK_B R27, R6.reuse ;  /* 0x00000006ff1b723e */ /* 0x080fe200020006ff */
[----:B------:R-:W-:Y:S01]  /*8620*/  HADD2.F32 R24, -RZ, R24.H1_H1 ;  /* 0x30000018ff187230 */ /* 0x000fe20000004100 */
[----:B------:R-:W-:Y:S01]  /*8630*/  F2FP.F16.E4M3.UNPACK_B R19, R6.H1 ;  /* 0x00000006ff13723e */ /* 0x000fe200030006ff */
[----:B------:R-:W-:Y:S01]  /*8640*/  FMUL R25, R2, R25 ;  /* 0x0000001902197220 */ /* 0x000fe20000400000 */
[----:B------:R-:W-:Y:S01]  /*8650*/  FFMA R23, R16, R26, R23 ;  /* 0x0000001a10177223 */ /* 0x000fe20000000017 */
[----:B------:R-:W-:-:S02]  /*8660*/  HADD2.F32 R26, -RZ, R27.H0_H0 ;  /* 0x2000001bff1a7230 */ /* 0x000fc40000004100 */
[--C-:B------:R-:W-:Y:S02]  /*8670*/  HADD2.F32 R30, -RZ, R19.reuse.H0_H0 ;  /* 0x20000013ff1e7230 */ /* 0x100fe40000004100 */
[----:B------:R-:W-:Y:S01]  /*8680*/  FFMA R24, R16, R24, R25 ;  /* 0x0000001810187223 */ /* 0x000fe20000000019 */
[----:B------:R-:W-:Y:S02]  /*8690*/  HADD2.F32 R32, -RZ, R19.H1_H1 ;  /* 0x30000013ff207230 */ /* 0x000fe40000004100 */
[----:B------:R-:W-:Y:S01]  /*86a0*/  FMUL R19, R2, R34 ;  /* 0x0000002202137220 */ /* 0x000fe20000400000 */
[----:B------:R-:W-:-:S03]  /*86b0*/  HADD2.F32 R28, -RZ, R27.H1_H1 ;  /* 0x3000001bff1c7230 */ /* 0x000fc60000004100 */
[----:B------:R-:W-:Y:S01]  /*86c0*/  FFMA R19, R16, R26, R19 ;  /* 0x0000001a10137223 */ /* 0x000fe20000000013 */
[----:B------:R-:W-:Y:S02]  /*86d0*/  F2FP.SATFINITE.E4M3.F32.PACK_AB_MERGE_C R12, R12, R17, RZ ;  /* 0x000000110c0c723e */ /* 0x000fe400048070ff */
[----:B------:R-:W-:Y:S02]  /*86e0*/  F2FP.SATFINITE.E4M3.F32.PACK_AB_MERGE_C R14, R14, R229, RZ ;  /* 0x000000e50e0e723e */ /* 0x000fe400048070ff */
[----:B------:R-:W-:Y:S02]  /*86f0*/  F2FP.SATFINITE.E4M3.F32.PACK_AB_MERGE_C R18, R18, R15, RZ ;  /* 0x0000000f1212723e */ /* 0x000fe400048070ff */
[----:B------:R-:W-:Y:S02]  /*8700*/  F2FP.SATFINITE.E4M3.F32.PACK_AB_MERGE_C R20, R20, R13, RZ ;  /* 0x0000000d1414723e */ /* 0x000fe400048070ff */
[----:B------:R-:W-:Y:S02]  /*8710*/  F2FP.SATFINITE.E4M3.F32.PACK_AB_MERGE_C R22, R22, R21, RZ ;  /* 0x000000151616723e */ /* 0x000fe400048070ff */
[----:B------:R-:W-:Y:S01]  /*8720*/  F2FP.SATFINITE.E4M3.F32.PACK_AB_MERGE_C R24, R24, R23, RZ ;  /* 0x000000171818723e */ /* 0x000fe200048070ff */
[C---:B-----5:R-:W-:Y:S01]  /*8730*/  FMUL R25, R2.reuse, R33 ;  /* 0x0000002102197220 */ /* 0x060fe20000400000 */
[----:B--2---:R-:W-:-:S03]  /*8740*/  FMUL R27, R2, R31 ;  /* 0x0000001f021b7220 */ /* 0x004fc60000400000 */
[----:B------:R-:W-:Y:S01]  /*8750*/  FFMA R26, R16, R28, R25 ;  /* 0x0000001c101a7223 */ /* 0x000fe20000000019 */
[----:B---3--:R-:W-:Y:S01]  /*8760*/  FMUL R29, R2, R29 ;  /* 0x0000001d021d7220 */ /* 0x008fe20000400000 */
[----:B------:R-:W-:-:S03]  /*8770*/  FFMA R27, R16, R30, R27 ;  /* 0x0000001e101b7223 */ /* 0x000fc6000000001b */
[----:B------:R-:W-:Y:S01]  /*8780*/  FFMA R28, R16, R32, R29 ;  /* 0x00000020101c7223 */ /* 0x000fe2000000001d */
[----:B------:R-:W-:-:S04]  /*8790*/  F2FP.SATFINITE.E4M3.F32.PACK_AB_MERGE_C R26, R26, R19, RZ ;  /* 0x000000131a1a723e */ /* 0x000fc800048070ff */
[----:B------:R-:W-:Y:S01]  /*87a0*/  F2FP.SATFINITE.E4M3.F32.PACK_AB_MERGE_C R28, R28, R27, RZ ;  /* 0x0000001b1c1c723e */ /* 0x000fe200048070ff */
[----:B------:R-:W-:Y:S06]  /*87b0*/  @P0 BRA `(.L_x_92) ;  /* 0x0000000000040947 */ /* 0x000fec0003800000 */
[----:B------:R-:W-:-:S04]  /*87c0*/  DEPBAR.LE SB0, 0x1 ;  /* 0x000080400000791a */ /* 0x000fc80000000000 */
.L_x_92:
        /* <DEDUP_REMOVED lines=16> */
[----:B---3--:R-:W3:Y:S02]  /*88d0*/  FENCE.VIEW.ASYNC.S ;  /* 0x00000000000073c6 */ /* 0x008ee40000000000 */
[----:B---3--:R-:W-:Y:S06]  /*88e0*/  BAR.SYNC.DEFER_BLOCKING 0x1, 0x100 ;  /* 0x0044000000007b1d */ /* 0x008fec0000010000 */
[----:B--2---:R-:W-:Y:S05]  /*88f0*/  @P0 BRA `(.L_x_94) ;  /* 0x0000000000200947 */ /* 0x004fea0003800000 */
[----:B------:R-:W-:Y:S02]  /*8900*/  UIADD3 UR8, UP0, UR58, 0x4f0, URZ ;  /* 0x000004f03a087890 */ /* 0x000fe4000ff1e03f */
[----:B------:R-:W-:Y:S02]  /*8910*/  UIADD3 UR6, UR46, 0x80, URZ ;  /* 0x000000802e067890 */ /* 0x000fe4000fffe03f */
[----:B------:R-:W-:Y:S02]  /*8920*/  UIADD3 UR5, UR45, 0x20, URZ ;  /* 0x000000202d057890 */ /* 0x000fe4000fffe03f */
[----:B------:R-:W-:Y:S02]  /*8930*/  UIADD3 UR4, UR51, 0x5100, URZ ;  /* 0x0000510033047890 */ /* 0x000fe4000fffe03f */
[----:B------:R-:W-:Y:S01]  /*8940*/  UIADD3.X UR9, URZ, UR59, URZ, UP0, !UPT ;  /* 0x0000003b3f097290 */ /* 0x000fe200087fe43f */
[----:B------:R-:W-:-:S08]  /*8950*/  UMOV UR7, UR47 ;  /* 0x0000002f00077c82 */ /* 0x000fd00008000000 */
[----:B------:R2:W-:Y:S02]  /*8960*/  UTMASTG.3D [UR4], [UR8] ;  /* 0x00000004080073b5 */ /* 0x0005e40008010000 */
[----:B--2---:R0:W-:Y:S02]  /*8970*/  UTMACMDFLUSH ;  /* 0x00000000000079b7 */ /* 0x0041e40000000000 */
.L_x_94:
[----:B------:R-:W-:Y:S05]  /*8980*/  BSYNC B0 ;  /* 0x0000000000007941 */ /* 0x000fea0003800000 */
.L_x_93:
[----:B------:R-:W-:Y:S04]  /*8990*/  BSSY B0, `(.L_x_95) ;  /* 0x000003c000007945 */ /* 0x000fe80003800000 */
[----:B------:R-:W-:Y:S05]  /*89a0*/  @!P1 BRA `(.L_x_96) ;  /* 0x0000000000e89947 */ /* 0x000fea0003800000 */
[----:B------:R-:W-:-:S05]  /*89b0*/  IMAD.U32 R12, RZ, RZ, UR50 ;  /* 0x00000032ff0c7e24 */ /* 0x000fca000f8e00ff */
[----:B------:R-:W-:-:S13]  /*89c0*/  ISETP.NE.AND P3, PT, R12, 0x3, PT ;  /* 0x000000030c00780c */ /* 0x000fda0003f65270 */
[----:B------:R-:W-:Y:S05]  /*89d0*/  @!P3 BRA `(.L_x_97) ;  /* 0x000000000004b947 */ /* 0x000fea0003800000 */
[----:B------:R-:W-:Y:S01]  /*89e0*/  BPT.TRAP 0x1 ;  /* 0x000000040000795c */ /* 0x000fe20000300000 */
.L_x_97:
[----:B------:R-:W2:Y:S04]  /*89f0*/  LDL R13, [R1+0xb8] ;  /* 0x0000b800010d7983 */ /* 0x000ea80000100800 */
[----:B------:R-:W3:Y:S01]  /*8a00*/  LDL R12, [R1+0xb4] ;  /* 0x0000b400010c7983 */ /* 0x000ee20000100800 */
[----:B------:R-:W-:Y:S01]  /*8a10*/  BSSY B1, `(.L_x_98) ;  /* 0x0000005000017945 */ /* 0x000fe20003800000 */
[----:B--2---:R-:W-:Y:S02]  /*8a20*/  SHF.L.U32 R13, R13, 0x1f, RZ ;  /* 0x0000001f0d0d7819 */ /* 0x004fe400000006ff */
[----:B---3--:R-:W-:-:S04]  /*8a30*/  LEA R12, R12, UR51, 0x3 ;  /* 0x000000330c0c7c11 */ /* 0x008fc8000f8e18ff */
[----:B------:R-:W2:Y:S02]  /*8a40*/  SYNCS.PHASECHK.TRANS64.TRYWAIT P4, [R12+URZ+0x80], R13 ;  /* 0x0000800d0c0075a7 */ /* 0x000ea4000808017f */
[----:B--2---:R-:W-:Y:S05]  /*8a50*/  @!P4 BRA `(.L_x_99) ;  /* 0x0000006000c4c947 */ /* 0x004fea0003800000 */
.L_x_246:
[----:B------:R-:W-:Y:S05]  /*8a60*/  BSYNC B1 ;  /* 0x0000000000017941 */ /* 0x000fea0003800000 */
.L_x_98:
[----:B------:R-:W-:Y:S04]  /*8a70*/  BSSY B1, `(.L_x_100) ;  /* 0x0000012000017945 */ /* 0x000fe80003800000 */
[----:B------:R-:W-:Y:S05]  /*8a80*/  @P2 BRA `(.L_x_101) ;  /* 0x0000000000402947 */ /* 0x000fea0003800000 */
[----:B------:R-:W3:Y:S02]  /*8a90*/  LDL R14, [R1+0xb4] ;  /* 0x0000b400010e7983 */ /* 0x000ee40000100800 */
[----:B---3--:R-:W-:-:S05]  /*8aa0*/  LEA R17, R14, R7, 0xc ;  /* 0x000000070e117211 */ /* 0x008fca00078e60ff */
[----:B------:R-:W-:Y:S01]  /*8ab0*/  VIADD R3, R17, UR51 ;  /* 0x0000003311037c36 */ /* 0x000fe20008000000 */
[----:B------:R-:W-:Y:S04]  /*8ac0*/  LDS.U16 R4, [R17+UR51+0x100] ;  /* 0x0001003311047984 */ /* 0x000fe80008000400 */
[----:B------:R-:W-:Y:S01]  /*8ad0*/  IADD3 R18, R3, R8, RZ ;  /* 0x0000000803127210 */ /* 0x000fe20007ffe0ff */
[----:B------:R-:W-:Y:S04]  /*8ae0*/  LDS.U16 R5, [R17+UR51+0x208] ;  /* 0x0002083311057984 */ /* 0x000fe80008000400 */
[----:B------:R-:W3:Y:S04]  /*8af0*/  LDS.U16 R3, [R17+UR51+0x200] ;  /* 0x0002003311037984 */ /* 0x000ee80008000400 */
[----:B------:R-:W4:Y:S04]  /*8b00*/  LDS.U16 R6, [R17+UR51+0x108] ;  /* 0x0001083311067984 */ /* 0x000f280008000400 */
[----:B--2---:R-:W-:Y:S04]  /*8b10*/  LDS.U16 R12, [R18+0x200] ;  /* 0x00020000120c7984 */ /* 0x004fe80000000400 */
[----:B------:R-:W2:Y:S04]  /*8b20*/  LDS.U16 R13, [R18+0x100] ;  /* 0x00010000120d7984 */ /* 0x000ea80000000400 */
[----:B------:R-:W-:Y:S04]  /*8b30*/  LDS.U16 R14, [R18+0x208] ;  /* 0x00020800120e7984 */ /* 0x000fe80000000400 */
[----:B------:R-:W5:Y:S01]  /*8b40*/  LDS.U16 R15, [R18+0x108] ;  /* 0x00010800120f7984 */ /* 0x000f620000000400 */
[----:B---3--:R-:W-:-:S02]  /*8b50*/  PRMT R3, R4, 0x5410, R3 ;  /* 0x0000541004037816 */ /* 0x008fc40000000003 */
[----:B----4-:R-:W-:Y:S02]  /*8b60*/  PRMT R4, R6, 0x5410, R5 ;  /* 0x0000541006047816 */ /* 0x010fe40000000005 */
[----:B--2---:R-:W-:Y:S02]  /*8b70*/  PRMT R5, R13, 0x5410, R12 ;  /* 0x000054100d057816 */ /* 0x004fe4000000000c */
[----:B-----5:R-:W-:-:S07]  /*8b80*/  PRMT R6, R15, 0x5410, R14 ;  /* 0x000054100f067816 */ /* 0x020fce000000000e */
.L_x_101:
[----:B------:R-:W-:Y:S05]  /*8b90*/  BSYNC B1 ;  /* 0x0000000000017941 */ /* 0x000fea0003800000 */
.L_x_100:
[----:B------:R-:W-:Y:S01]  /*8ba0*/  @!PT LDS RZ, [RZ] ;  /* 0x00000000fffff984 */ /* 0x000fe20000000800 */
[----:B------:R-:W-:Y:S01]  /*8bb0*/  @!PT LDS RZ, [RZ] ;  /* 0x00000000fffff984 */ /* 0x000fe20000000800 */
[----:B------:R-:W-:Y:S01]  /*8bc0*/  @!PT LDS RZ, [RZ] ;  /* 0x00000000fffff984 */ /* 0x000fe20000000800 */
[----:B------:R-:W-:Y:S01]  /*8bd0*/  @!PT LDS RZ, [RZ] ;  /* 0x00000000fffff984 */ /* 0x000fe20000000800 */
[----:B------:R3:W-:Y:S06]  /*8be0*/  MEMBAR.ALL.CTA ;  /* 0x0000000000007992 */ /* 0x0007ec0000008000 */
[----:B---3--:R-:W3:Y:S01]  /*8bf0*/  FENCE.VIEW.ASYNC.S ;  /* 0x00000000000073c6 */ /* 0x008ee20000000000 */
[----:B------:R-:W-:Y:S05]  /*8c00*/  @!P3 BRA `(.L_x_102) ;  /* 0x000000000004b947 */ /* 0x000fea0003800000 */
[----:B------:R-:W-:Y:S01]  /*8c10*/  BPT.TRAP 0x1 ;  /* 0x000000040000795c */ /* 0x000fe20000300000 */
.L_x_102:
[----:B------:R-:W4:Y:S04]  /*8c20*/  LDL.LU R14, [R1+0xb4] ;  /* 0x0000b400010e7983 */ /* 0x000f280000300800 */
[----:B------:R-:W5:Y:S01]  /*8c30*/  LDL.LU R15, [R1+0xb8] ;  /* 0x0000b800010f7983 */ /* 0x000f620000300800 */
[C---:B--2---:R-:W-:Y:S02]  /*8c40*/  LEA R12, R11.reuse, UR51, 0x3 ;  /* 0x000000330b0c7c11 */ /* 0x044fe4000f8e18ff */
[----:B-1----:R-:W-:Y:S01]  /*8c50*/  IADD3 R11, R11, 0x1, RZ ;  /* 0x000000010b0b7810 */ /* 0x002fe20007ffe0ff */
[----:B------:R-:W1:Y:S02]  /*8c60*/  S2R R13, SR_CgaCtaId ;  /* 0x00000000000d7919 */ /* 0x000e640000008800 */
[----:B------:R-:W-:Y:S01]  /*8c70*/  VIADD R12, R12, 0xa0 ;  /* 0x000000a00c0c7836 */ /* 0x000fe20000000000 */
[----:B------:R-:W-:-:S04]  /*8c80*/  ISETP.NE.AND P3, PT, R11, 0x4, PT ;  /* 0x000000040b00780c */ /* 0x000fc80003f65270 */
[----:B------:R-:W-:Y:S02]  /*8c90*/  SEL R11, R11, RZ, P3 ;  /* 0x000000ff0b0b7207 */ /* 0x000fe40001800000 */
[----:B-1----:R-:W-:Y:S02]  /*8ca0*/  PRMT R12, R13, 0x654, R12 ;  /* 0x000006540d0c7816 */ /* 0x002fe4000000000c */
[----:B------:R-:W-:Y:S02]  /*8cb0*/  SEL R13, RZ, 0x1, P3 ;  /* 0x00000001ff0d7807 */ /* 0x000fe40001800000 */
[----:B---3--:R4:W-:Y:S02]  /*8cc0*/  SYNCS.ARRIVE.TRANS64.RED.A1T0 RZ, [R12+URZ], RZ ;  /* 0x000000ff0cff79a7 */ /* 0x0089e4000810043f */
[----:B------:R-:W-:Y:S01]  /*8cd0*/  LOP3.LUT R10, R10, R13, RZ, 0x3c, !PT ;  /* 0x0000000d0a0a7212 */ /* 0x000fe200078e3cff */
[----:B----4-:R-:W-:-:S05]  /*8ce0*/  VIADD R12, R14, 0x1 ;  /* 0x000000010e0c7836 */ /* 0x010fca0000000000 */
[----:B------:R-:W-:-:S04]  /*8cf0*/  ISETP.NE.AND P4, PT, R12, 0x4, PT ;  /* 0x000000040c00780c */ /* 0x000fc80003f85270 */
[----:B------:R-:W-:Y:S02]  /*8d00*/  SEL R14, RZ, 0x1, P4 ;  /* 0x00000001ff0e7807 */ /* 0x000fe40002000000 */
[----:B------:R-:W-:Y:S02]  /*8d10*/  SEL R12, R12, RZ, P4 ;  /* 0x000000ff0c0c7207 */ /* 0x000fe40002000000 */
[----:B-----5:R-:W-:-:S03]  /*8d20*/  LOP3.LUT R15, R15, R14, RZ, 0x3c, !PT ;  /* 0x0000000e0f0f7212 */ /* 0x020fc600078e3cff */
[----:B------:R2:W-:Y:S04]  /*8d30*/  STL [R1+0xb4], R12 ;  /* 0x0000b40c01007387 */ /* 0x0005e80000100800 */
[----:B------:R2:W-:Y:S02]  /*8d40*/  STL [R1+0xb8], R15 ;  /* 0x0000b80f01007387 */ /* 0x0005e40000100800 */
.L_x_96:
[----:B------:R-:W-:Y:S05]  /*8d50*/  BSYNC B0 ;  /* 0x0000000000007941 */ /* 0x000fea0003800000 */
.L_x_95:
[----:B------:R-:W-:Y:S01]  /*8d60*/  F2FP.F16.E4M3.UNPACK_B R14, R3.H1 ;  /* 0x00000003ff0e723e */ /* 0x000fe200030006ff */
[C---:B------:R-:W-:Y:S01]  /*8d70*/  FMUL R193, R2.reuse, R193 ;  /* 0x000000c102c17220 */ /* 0x040fe20000400000 */
[----:B--2---:R-:W-:Y:S01]  /*8d80*/  F2FP.F16.E4M3.UNPACK_B R12, R3 ;  /* 0x00000003ff0c723e */ /* 0x004fe200020006ff */
        /* <DEDUP_REMOVED lines=63> */
.L_x_103:
        /* <DEDUP_REMOVED lines=22> */
[----:B------:R-:W-:Y:S01]  /*92e0*/  UIADD3.X UR9, URZ, UR59, URZ, UP0, !UPT ;  /* 0x0000003b3f097290 */ /* 0x000fe200087fe43f */
[----:B------:R-:W-:Y:S01]  /*92f0*/  UMOV UR6, UR46 ;  /* 0x0000002e00067c82 */ /* 0x000fe20008000000 */
[----:B------:R-:W-:-:S07]  /*9300*/  UMOV UR7, UR47 ;  /* 0x0000002f00077c82 */ /* 0x000fce0008000000 */
[----:B------:R2:W-:Y:S02]  /*9310*/  UTMASTG.3D [UR4], [UR8] ;  /* 0x00000004080073b5 */ /* 0x0005e40008010000 */
[----:B--2---:R0:W-:Y:S02]  /*9320*/  UTMACMDFLUSH ;  /* 0x00000000000079b7 */ /* 0x0041e40000000000 */
.L_x_105:
[----:B------:R-:W-:Y:S05]  /*9330*/  BSYNC B0 ;  /* 0x0000000000007941 */ /* 0x000fea0003800000 */
.L_x_104:
[----:B------:R-:W-:Y:S04]  /*9340*/  BSSY B0, `(.L_x_106) ;  /* 0x000003c000007945 */ /* 0x000fe80003800000 */
[----:B------:R-:W-:Y:S05]  /*9350*/  @!P1 BRA `(.L_x_107) ;  /* 0x0000000000e89947 */ /* 0x000fea0003800000 */
[----:B------:R-:W-:-:S04]  /*9360*/  MOV R12, UR50 ;  /* 0x00000032000c7c02 */ /* 0x000fc80008000f00 */
[----:B------:R-:W-:-:S13]  /*9370*/  ISETP.NE.AND P3, PT, R12, 0x3, PT ;  /* 0x000000030c00780c */ /* 0x000fda0003f65270 */
[----:B------:R-:W-:Y:S05]  /*9380*/  @!P3 BRA `(.L_x_108) ;  /* 0x000000000004b947 */ /* 0x000fea0003800000 */
[----:B------:R-:W-:Y:S01]  /*9390*/  BPT.TRAP 0x1 ;  /* 0x000000040000795c */ /* 0x000fe20000300000 */
.L_x_108:
[----:B------:R-:W2:Y:S04]  /*93a0*/  LDL R13, [R1+0xb8] ;  /* 0x0000b800010d7983 */ /* 0x000ea80000100800 */
[----:B------:R-:W3:Y:S01]  /*93b0*/  LDL R12, [R1+0xb4] ;  /* 0x0000b400010c7983 */ /* 0x000ee20000100800 */
[----:B------:R-:W-:Y:S01]  /*93c0*/  BSSY B1, `(.L_x_109) ;  /* 0x0000005000017945 */ /* 0x000fe20003800000 */
[----:B--2---:R-:W-:Y:S02]  /*93d0*/  SHF.L.U32 R13, R13, 0x1f, RZ ;  /* 0x0000001f0d0d7819 */ /* 0x004fe400000006ff */
[----:B---3--:R-:W-:-:S04]  /*93e0*/  LEA R12, R12, UR51, 0x3 ;  /* 0x000000330c0c7c11 */ /* 0x008fc8000f8e18ff */
[----:B------:R-:W2:Y:S02]  /*93f0*/  SYNCS.PHASECHK.TRANS64.TRYWAIT P4, [R12+URZ+0x80], R13 ;  /* 0x0000800d0c0075a7 */ /* 0x000ea4000808017f */
[----:B--2---:R-:W-:Y:S05]  /*9400*/  @!P4 BRA `(.L_x_110) ;  /* 0x00000058006cc947 */ /* 0x004fea0003800000 */
.L_x_247:
[----:B------:R-:W-:Y:S05]  /*9410*/  BSYNC B1 ;  /* 0x0000000000017941 */ /* 0x000fea0003800000 */
.L_x_109:
[----:B------:R-:W-:Y:S04]  /*9420*/  BSSY B1, `(.L_x_111) ;  /* 0x0000012000017945 */ /* 0x000fe80003800000 */
[----:B------:R-:W-:Y:S05]  /*9430*/  @P2 BRA `(.L_x_112) ;  /* 0x0000000000402947 */ /* 0x000fea0003800000 */
[----:B------:R-:W3:Y:S02]  /*9440*/  LDL R14, [R1+0xb4] ;  /* 0x0000b400010e7983 */ /* 0x000ee40000100800 */
[----:B---3--:R-:W-:-:S05]  /*9450*/  IMAD R17, R14, 0x1000, R7 ;  /* 0x000010000e117824 */ /* 0x008fca00078e0207 */
[----:B------:R-:W-:Y:S01]  /*9460*/  IADD3 R3, R17, UR51, RZ ;  /* 0x0000003311037c10 */ /* 0x000fe2000fffe0ff */
[----:B------:R-:W-:Y:S04]  /*9470*/  LDS.U16 R4, [R17+UR51+0x100] ;  /* 0x0001003311047984 */ /* 0x000fe80008000400 */
[----:B------:R-:W-:Y:S01]  /*9480*/  IMAD.IADD R18, R3, 0x1, R8 ;  /* 0x0000000103127824 */ /* 0x000fe200078e0208 */
        /* <DEDUP_REMOVED lines=11> */
.L_x_112:
[----:B------:R-:W-:Y:S05]  /*9540*/  BSYNC B1 ;  /* 0x0000000000017941 */ /* 0x000fea0003800000 */
.L_x_111:
        /* <DEDUP_REMOVED lines=8> */
.L_x_113:
[----:B------:R-:W4:Y:S04]  /*95d0*/  LDL.LU R14, [R1+0xb4] ;  /* 0x0000b400010e7983 */ /* 0x000f280000300800 */
[----:B------:R-:W5:Y:S01]  /*95e0*/  LDL.LU R15, [R1+0xb8] ;  /* 0x0000b800010f7983 */ /* 0x000f620000300800 */
[C---:B--2---:R-:W-:Y:S01]  /*95f0*/  LEA R12, R11.reuse, UR51, 0x3 ;  /* 0x000000330b0c7c11 */ /* 0x044fe2000f8e18ff */
[----:B-1----:R-:W-:Y:S01]  /*9600*/  VIADD R11, R11, 0x1 ;  /* 0x000000010b0b7836 */ /* 0x002fe20000000000 */
[----:B------:R-:W1:Y:S02]  /*9610*/  S2R R13, SR_CgaCtaId ;  /* 0x00000000000d7919 */ /* 0x000e640000008800 */
[----:B------:R-:W-:Y:S02]  /*9620*/  IADD3 R12, R12, 0xa0, RZ ;  /* 0x000000a00c0c7810 */ /* 0x000fe40007ffe0ff */
[----:B------:R-:W-:-:S04]  /*9630*/  ISETP.NE.AND P3, PT, R11, 0x4, PT ;  /* 0x000000040b00780c */ /* 0x000fc80003f65270 */
[----:B------:R-:W-:Y:S02]  /*9640*/  SEL R11, R11, RZ, P3 ;  /* 0x000000ff0b0b7207 */ /* 0x000fe40001800000 */
[----:B-1----:R-:W-:Y:S02]  /*9650*/  PRMT R12, R13, 0x654, R12 ;  /* 0x000006540d0c7816 */ /* 0x002fe4000000000c */
[----:B------:R-:W-:Y:S02]  /*9660*/  SEL R13, RZ, 0x1, P3 ;  /* 0x00000001ff0d7807 */ /* 0x000fe40001800000 */
[----:B---3--:R4:W-:Y:S02]  /*9670*/  SYNCS.ARRIVE.TRANS64.RED.A1T0 RZ, [R12+URZ], RZ ;  /* 0x000000ff0cff79a7 */ /* 0x0089e4000810043f */
[----:B------:R-:W-:Y:S02]  /*9680*/  LOP3.LUT R10, R10, R13, RZ, 0x3c, !PT ;  /* 0x0000000d0a0a7212 */ /* 0x000fe400078e3cff */
[----:B----4-:R-:W-:-:S04]  /*9690*/  IADD3 R12, R14, 0x1, RZ ;  /* 0x000000010e0c7810 */ /* 0x010fc80007ffe0ff */
[----:B------:R-:W-:-:S04]  /*96a0*/  ISETP.NE.AND P4, PT, R12, 0x4, PT ;  /* 0x000000040c00780c */ /* 0x000fc80003f85270 */
[----:B------:R-:W-:Y:S02]  /*96b0*/  SEL R14, RZ, 0x1, P4 ;  /* 0x00000001ff0e7807 */ /* 0x000fe40002000000 */
[----:B------:R-:W-:Y:S02]  /*96c0*/  SEL R12, R12, RZ, P4 ;  /* 0x000000ff0c0c7207 */ /* 0x000fe40002000000 */
[----:B-----5:R-:W-:-:S03]  /*96d0*/  LOP3.LUT R15, R15, R14, RZ, 0x3c, !PT ;  /* 0x0000000e0f0f7212 */ /* 0x020fc600078e3cff */
[----:B------:R2:W-:Y:S04]  /*96e0*/  STL [R1+0xb4], R12 ;  /* 0x0000b40c01007387 */ /* 0x0005e80000100800 */
[----:B------:R2:W-:Y:S02]  /*96f0*/  STL [R1+0xb8], R15 ;  /* 0x0000b80f01007387 */ /* 0x0005e40000100800 */
.L_x_107:
[----:B------:R-:W-:Y:S05]  /*9700*/  BSYNC B0 ;  /* 0x0000000000007941 */ /* 0x000fea0003800000 */
.L_x_106:
[----:B------:R-:W3:Y:S04]  /*9710*/  LDL.LU R13, [R1+0x34] ;  /* 0x00003400010d7983 */ /* 0x000ee80000300800 */
[----:B--2---:R-:W2:Y:S04]  /*9720*/  LDL.LU R15, [R1+0x38] ;  /* 0x00003800010f7983 */ /* 0x004ea80000300800 */
[----:B------:R-:W4:Y:S04]  /*9730*/  LDL.LU R17, [R1+0x3c] ;  /* 0x00003c0001117983 */ /* 0x000f280000300800 */
[----:B------:R-:W5:Y:S04]  /*9740*/  LDL.LU R31, [R1+0x40] ;  /* 0x00004000011f7983 */ /* 0x000f680000300800 */
[----:B------:R-:W4:Y:S04]  /*9750*/  LDL.LU R29, [R1+0x44] ;  /* 0x00004400011d7983 */ /* 0x000f280000300800 */
[----:B------:R-:W4:Y:S04]  /*9760*/  LDL.LU R21, [R1+0x48] ;  /* 0x0000480001157983 */ /* 0x000f280000300800 */
[----:B------:R-:W4:Y:S04]  /*9770*/  LDL.LU R35, [R1+0x4c] ;  /* 0x00004c0001237983 */ /* 0x000f280000300800 */
[----:B------:R-:W4:Y:S01]  /*9780*/  LDL.LU R26, [R1+0x50] ;  /* 0x00005000011a7983 */ /* 0x000f220000300800 */
[----:B------:R-:W-:-:S02]  /*9790*/  F2FP.F16.E4M3.UNPACK_B R12, R3 ;  /* 0x00000003ff0c723e */ /* 0x000fc400020006ff */
[----:B------:R-:W-:Y:S01]  /*97a0*/  F2FP.F16.E4M3.UNPACK_B R14, R3.H1 ;  /* 0x00000003ff0e723e */ /* 0x000fe200030006ff */
[----:B------:R-:W4:Y:S01]  /*97b0*/  LDL.LU R23, [R1+0x54] ;  /* 0x0000540001177983 */ /* 0x000f220000300800 */
[----:B------:R-:W-:Y:S01]  /*97c0*/  F2FP.F16.E4M3.UNPACK_B R19, R4 ;  /* 0x00000004ff13723e */ /* 0x000fe200020006ff */
[--C-:B------:R-:W-:Y:S02]  /*97d0*/  HADD2.F32 R18, -RZ, R12.reuse.H0_H0 ;  /* 0x2000000cff127230 */ /* 0x100fe40000004100 */
[----:B------:R-:W4:Y:S01]  /*97e0*/  LDL.LU R32, [R1+0x58] ;  /* 0x0000580001207983 */ /* 0x000f220000300800 */
[----:B------:R-:W-:-:S03]  /*97f0*/  HADD2.F32 R12, -RZ, R12.H1_H1 ;  /* 0x3000000cff0c7230 */ /* 0x000fc60000004100 */
[----:B------:R-:W4:Y:S04]  /*9800*/  LDL.LU R30, [R1+0x5c] ;  /* 0x00005c00011e7983 */ /* 0x000f280000300800 */
[----:B------:R-:W4:Y:S01]  /*9810*/  LDL.LU R27, [R1+0x60] ;  /* 0x00006000011b7983 */ /* 0x000f220000300800 */
[----:B------:R-:W-:-:S03]  /*9820*/  HADD2.F32 R22, -RZ, R19.H1_H1 ;  /* 0x30000013ff167230 */ /* 0x000fc60000004100 */
[----:B------:R-:W4:Y:S04]  /*9830*/  LDL.LU R34, [R1+0x64] ;  /* 0x0000640001227983 */ /* 0x000f280000300800 */
[----:B------:R-:W4:Y:S01]  /*9840*/  LDL.LU R33, [R1+0x68] ;  /* 0x0000680001217983 */ /* 0x000f220000300800 */
[C---:B---3--:R-:W-:Y:S01]  /*9850*/  FMUL R13, R2.reuse, R13 ;  /* 0x0000000d020d7220 */ /* 0x048fe20000400000 */
[----:B--2---:R-:W-:-:S03]  /*9860*/  FMUL R15, R2, R15 ;  /* 0x0000000f020f7220 */ /* 0x004fc60000400000 */
[C---:B------:R-:W-:Y:S01]  /*9870*/  FFMA R13, R16.reuse, R18, R13 ;  /* 0x00000012100d7223 */ /* 0x040fe2000000000d */
[----:B------:R-:W-:Y:S02]  /*9880*/  HADD2.F32 R18, -RZ, R19.H0_H0 ;  /* 0x20000013ff127230 */ /* 0x000fe40000004100 */
[----:B------:R-:W-:Y:S01]  /*9890*/  FFMA R12, R16, R12, R15 ;  /* 0x0000000c100c7223 */ /* 0x000fe2000000000f */
[C---:B-----5:R-:W-:Y:S01]  /*98a0*/  FMUL R15, R2.reuse, R31 ;  /* 0x0000001f020f7220 */ /* 0x060fe20000400000 */
[----:B----4-:R-:W-:Y:S02]  /*98b0*/  FMUL R19, R2, R29 ;  /* 0x0000001d02137220 */ /* 0x010fe40000400000 */
[----:B------:R-:W2:Y:S04]  /*98c0*/  LDL.LU R29, [R1+0x6c] ;  /* 0x00006c00011d7983 */ /* 0x000ea80000300800 */
[----:B------:R-:W3:Y:S01]  /*98d0*/  LDL.LU R31, [R1+0x70] ;  /* 0x00007000011f7983 */ /* 0x000ee20000300800 */
[----:B------:R-:W-:-:S02]  /*98e0*/  HADD2.F32 R20, -RZ, R14.H0_H0 ;  /* 0x2000000eff147230 */ /* 0x000fc40000004100 */
[C---:B------:R-:W-:Y:S01]  /*98f0*/  FMUL R17, R2.reuse, R17 ;  /* 0x0000001102117220 */ /* 0x040fe20000400000 */
[----:B------:R-:W-:Y:S02]  /*9900*/  HADD2.F32 R14, -RZ, R14.H1_H1 ;  /* 0x3000000eff0e7230 */ /* 0x000fe40000004100 */
[----:B------:R-:W-:Y:S01]  /*9910*/  FMUL R21, R2, R21 ;  /* 0x0000001502157220 */ /* 0x000fe20000400000 */
[C---:B------:R-:W-:Y:S01]  /*9920*/  FFMA R17, R16.reuse, R20, R17 ;  /* 0x0000001410117223 */ /* 0x040fe20000000011 */
[----:B------:R-:W-:Y:S01]  /*9930*/  F2FP.F16.E4M3.UNPACK_B R20, R4.H1 ;  /* 0x00000004ff14723e */ /* 0x000fe200030006ff */
[C---:B------:R-:W-:Y:S01]  /*9940*/  FFMA R19, R16.reuse, R18, R19 ;  /* 0x0000001210137223 */ /* 0x040fe20000000013 */
[C---:B------:R-:W-:Y:S01]  /*9950*/  FFMA R18, R16.reuse, R22, R21 ;  /* 0x0000001610127223 */ /* 0x040fe20000000015 */
[----:B------:R-:W-:Y:S01]  /*9960*/  F2FP.F16.E4M3.UNPACK_B R24, R5 ;  /* 0x00000005ff18723e */ /* 0x000fe200020006ff */
[----:B------:R-:W-:Y:S01]  /*9970*/  FFMA R14, R16, R14, R15 ;  /* 0x0000000e100e7223 */ /* 0x000fe2000000000f */
[----:B------:R-:W-:-:S02]  /*9980*/  HADD2.F32 R22, -RZ, R20.H0_H0 ;  /* 0x20000014ff167230 */ /* 0x000fc40000004100 */
[C---:B------:R-:W-:Y:S01]  /*9990*/  FMUL R15, R2.reuse, R35 ;  /* 0x00000023020f7220 */ /* 0x040fe20000400000 */
[----:B------:R-:W-:Y:S02]  /*99a0*/  HADD2.F32 R20, -RZ, R20.H1_H1 ;  /* 0x30000014ff147230 */ /* 0x000fe40000004100 */
[C---:B------:R-:W-:Y:S01]  /*99b0*/  FMUL R21, R2.reuse, R26 ;  /* 0x0000001a02157220 */ /* 0x040fe20000400000 */
[--C-:B------:R-:W-:Y:S02]  /*99c0*/  HADD2.F32 R26, -RZ, R24.reuse.H0_H0 ;  /* 0x20000018ff1a7230 */ /* 0x100fe40000004100 */
[----:B------:R-:W-:Y:S01]  /*99d0*/  FMUL R23, R2, R23 ;  /* 0x0000001702177220 */ /* 0x000fe20000400000 */
[----:B------:R-:W-:Y:S01]  /*99e0*/  F2FP.F16.E4M3.UNPACK_B R25, R5.H1 ;  /* 0x00000005ff19723e */ /* 0x000fe200030006ff */
[C---:B------:R-:W-:Y:S01]  /*99f0*/  FFMA R15, R16.reuse, R22, R15 ;  /* 0x00000016100f7223 */ /* 0x040fe2000000000f */
[----:B------:R-:W-:Y:S01]  /*9a00*/  FFMA R20, R16, R20, R21 ;  /* 0x0000001410147223 */ /* 0x000fe20000000015 */
[----:B------:R-:W-:-:S02]  /*9a10*/  HADD2.F32 R22, -RZ, R24.H1_H1 ;  /* 0x30000018ff167230 */ /* 0x000fc40000004100 */
[----:B------:R-:W-:Y:S01]  /*9a20*/  FMUL R21, R2, R32 ;  /* 0x0000002002157220 */ /* 0x000fe20000400000 */
[----:B------:R-:W-:Y:S01]  /*9a30*/  FFMA R23, R16, R26, R23 ;  /* 0x0000001a10177223 */ /* 0x000fe20000000017 */
[--C-:B------:R-:W-:Y:S02]  /*9a40*/  HADD2.F32 R24, -RZ, R25.reuse.H0_H0 ;  /* 0x20000019ff187230 */ /* 0x100fe40000004100 */
[----:B------:R-:W-:Y:S02]  /*9a50*/  HADD2.F32 R26, -RZ, R25.H1_H1 ;  /* 0x30000019ff1a7230 */ /* 0x000fe40000004100 */
[----:B------:R-:W-:Y:S01]  /*9a60*/  FMUL R25, R2, R30 ;  /* 0x0000001e02197220 */ /* 0x000fe20000400000 */
[----:B------:R-:W-:Y:S01]  /*9a70*/  FFMA R22, R16, R22, R21 ;  /* 0x0000001610167223 */ /* 0x000fe20000000015 */
[----:B------:R-:W-:Y:S01]  /*9a80*/  FMUL R27, R2, R27 ;  /* 0x0000001b021b7220 */ /* 0x000fe20000400000 */
[-C--:B------:R-:W-:Y:S02]  /*9a90*/  F2FP.F16.E4M3.UNPACK_B R28, R6.reuse ;  /* 0x00000006ff1c723e */ /* 0x080fe400020006ff */
[----:B------:R-:W-:Y:S01]  /*9aa0*/  F2FP.F16.E4M3.UNPACK_B R21, R6.H1 ;  /* 0x00000006ff15723e */ /* 0x000fe200030006ff */
[C---:B------:R-:W-:Y:S01]  /*9ab0*/  FFMA R25, R16.reuse, R24, R25 ;  /* 0x0000001810197223 */ /* 0x040fe20000000019 */
[----:B------:R-:W-:Y:S01]  /*9ac0*/  FFMA R24, R16, R26, R27 ;  /* 0x0000001a10187223 */ /* 0x000fe2000000001b */
[----:B------:R-:W-:-:S02]  /*9ad0*/  HADD2.F32 R26, -RZ, R28.H0_H0 ;  /* 0x2000001cff1a7230 */ /* 0x000fc40000004100 */
[--C-:B------:R-:W-:Y:S02]  /*9ae0*/  HADD2.F32 R30, -RZ, R21.reuse.H0_H0 ;  /* 0x20000015ff1e7230 */ /* 0x100fe40000004100 */
[----:B------:R-:W-:Y:S02]  /*9af0*/  HADD2.F32 R32, -RZ, R21.H1_H1 ;  /* 0x30000015ff207230 */ /* 0x000fe40000004100 */
[C---:B------:R-:W-:Y:S01]  /*9b00*/  FMUL R21, R2.reuse, R34 ;  /* 0x0000002202157220 */ /* 0x040fe20000400000 */
[----:B------:R-:W-:Y:S02]  /*9b10*/  HADD2.F32 R28, -RZ, R28.H1_H1 ;  /* 0x3000001cff1c7230 */ /* 0x000fe40000004100 */
[----:B------:R-:W-:Y:S01]  /*9b20*/  FMUL R27, R2, R33 ;  /* 0x00000021021b7220 */ /* 0x000fe20000400000 */
[----:B------:R-:W-:-:S03]  /*9b30*/  FFMA R21, R16, R26, R21 ;  /* 0x0000001a10157223 */ /* 0x000fc60000000015 */
[----:B------:R-:W-:Y:S01]  /*9b40*/  FFMA R26, R16, R28, R27 ;  /* 0x0000001c101a7223 */ /* 0x000fe2000000001b */
[----:B------:R-:W-:Y:S02]  /*9b50*/  F2FP.SATFINITE.E4M3.F32.PACK_AB_MERGE_C R12, R12, R13, RZ ;  /* 0x0000000d0c0c723e */ /* 0x000fe400048070ff */
[----:B------:R-:W-:Y:S02]  /*9b60*/  F2FP.SATFINITE.E4M3.F32.PACK_AB_MERGE_C R14, R14, R17, RZ ;  /* 0x000000110e0e723e */ /* 0x000fe400048070ff */
[----:B------:R-:W-:Y:S02]  /*9b70*/  F2FP.SATFINITE.E4M3.F32.PACK_AB_MERGE_C R18, R18, R19, RZ ;  /* 0x000000131212723e */ /* 0x000fe400048070ff */
[----:B------:R-:W-:Y:S02]  /*9b80*/  F2FP.SATFINITE.E4M3.F32.PACK_AB_MERGE_C R20, R20, R15, RZ ;  /* 0x0000000f1414723e */ /* 0x000fe400048070ff */
[----:B------:R-:W-:Y:S02]  /*9b90*/  F2FP.SATFINITE.E4M3.F32.PACK_AB_MERGE_C R22, R22, R23, RZ ;  /* 0x000000171616723e */ /* 0x000fe400048070ff */
[----:B------:R-:W-:-:S02]  /*9ba0*/  F2FP.SATFINITE.E4M3.F32.PACK_AB_MERGE_C R24, R24, R25, RZ ;  /* 0x000000191818723e */ /* 0x000fc400048070ff */
[----:B------:R-:W-:Y:S01]  /*9bb0*/  F2FP.SATFINITE.E4M3.F32.PACK_AB_MERGE_C R26, R26, R21, RZ ;  /* 0x000000151a1a723e */ /* 0x000fe200048070ff */
[C---:B--2---:R-:W-:Y:S01]  /*9bc0*/  FMUL R29, R2.reuse, R29 ;  /* 0x0000001d021d7220 */ /* 0x044fe20000400000 */
[----:B---3--:R-:W-:-:S03]  /*9bd0*/  FMUL R31, R2, R31 ;  /* 0x0000001f021f7220 */ /* 0x008fc60000400000 */
[C---:B------:R-:W-:Y:S01]  /*9be0*/  FFMA R29, R16.reuse, R30, R29 ;  /* 0x0000001e101d7223 */ /* 0x040fe2000000001d */
[----:B------:R-:W-:-:S05]  /*9bf0*/  FFMA R28, R16, R32, R31 ;  /* 0x00000020101c7223 */ /* 0x000fca000000001f */
[----:B------:R-:W-:Y:S01]  /*9c00*/  F2FP.SATFINITE.E4M3.F32.PACK_AB_MERGE_C R28, R28, R29, RZ ;  /* 0x0000001d1c1c723e */ /* 0x000fe200048070ff */
[----:B------:R-:W-:Y:S06]  /*9c10*/  @P0 BRA `(.L_x_114) ;  /* 0x0000000000040947 */ /* 0x000fec0003800000 */
[----:B------:R-:W-:-:S04]  /*9c20*/  DEPBAR.LE SB0, 0x1 ;  /* 0x000080400000791a */ /* 0x000fc80000000000 */
.L_x_114:
        /* <DEDUP_REMOVED lines=27> */
.L_x_116:
[----:B------:R-:W-:Y:S05]  /*9de0*/  BSYNC B0 ;  /* 0x0000000000007941 */ /* 0x000fea0003800000 */
.L_x_115:
[----:B------:R-:W-:Y:S04]  /*9df0*/  BSSY B0, `(.L_x_117) ;  /* 0x000003c000007945 */ /* 0x000fe80003800000 */
[----:B------:R-:W-:Y:S05]  /*9e00*/  @!P1 BRA `(.L_x_118) ;  /* 0x0000000000e89947 */ /* 0x000fea0003800000 */
[----:B------:R-:W-:-:S05]  /*9e10*/  IMAD.U32 R12, RZ, RZ, UR50 ;  /* 0x00000032ff0c7e24 */ /* 0x000fca000f8e00ff */
[----:B------:R-:W-:-:S13]  /*9e20*/  ISETP.NE.AND P3, PT, R12, 0x3, PT ;  /* 0x000000030c00780c */ /* 0x000fda0003f65270 */
[----:B------:R-:W-:Y:S05]  /*9e30*/  @!P3 BRA `(.L_x_119) ;  /* 0x000000000004b947 */ /* 0x000fea0003800000 */
[----:B------:R-:W-:Y:S01]  /*9e40*/  BPT.TRAP 0x1 ;  /* 0x000000040000795c */ /* 0x000fe20000300000 */
.L_x_119:
[----:B------:R-:W2:Y:S04]  /*9e50*/  LDL R13, [R1+0xb8] ;  /* 0x0000b800010d7983 */ /* 0x000ea80000100800 */
[----:B------:R-:W3:Y:S01]  /*9e60*/  LDL R12, [R1+0xb4] ;  /* 0x0000b400010c7983 */ /* 0x000ee20000100800 */
[----:B------:R-:W-:Y:S01]  /*9e70*/  BSSY B1, `(.L_x_120) ;  /* 0x0000005000017945 */ /* 0x000fe20003800000 */
[----:B--2---:R-:W-:Y:S02]  /*9e80*/  SHF.L.U32 R13, R13, 0x1f, RZ ;  /* 0x0000001f0d0d7819 */ /* 0x004fe400000006ff */
[----:B---3--:R-:W-:-:S04]  /*9e90*/  LEA R12, R12, UR51, 0x3 ;  /* 0x000000330c0c7c11 */ /* 0x008fc8000f8e18ff */
[----:B------:R-:W2:Y:S02]  /*9ea0*/  SYNCS.PHASECHK.TRANS64.TRYWAIT P4, [R12+URZ+0x80], R13 ;  /* 0x0000800d0c0075a7 */ /* 0x000ea4000808017f */
[----:B--2---:R-:W-:Y:S05]  /*9eb0*/  @!P4 BRA `(.L_x_121) ;  /* 0x0000004c00d4c947 */ /* 0x004fea0003800000 */
.L_x_248:
[----:B------:R-:W-:Y:S05]  /*9ec0*/  BSYNC B1 ;  /* 0x0000000000017941 */ /* 0x000fea0003800000 */
.L_x_120:
        /* <DEDUP_REMOVED lines=18> */
.L_x_123:
[----:B------:R-:W-:Y:S05]  /*9ff0*/  BSYNC B1 ;  /* 0x0000000000017941 */ /* 0x000fea0003800000 */
.L_x_122:
        /* <DEDUP_REMOVED lines=8> */
.L_x_124:
        /* <DEDUP_REMOVED lines=19> */
.L_x_118:
[----:B------:R-:W-:Y:S05]  /*a1b0*/  BSYNC B0 ;  /* 0x0000000000007941 */ /* 0x000fea0003800000 */
.L_x_117:
        /* <DEDUP_REMOVED lines=66> */
.L_x_125:
        /* <DEDUP_REMOVED lines=27> */
.L_x_127:
[----:B------:R-:W-:Y:S05]  /*a790*/  BSYNC B0 ;  /* 0x0000000000007941 */ /* 0x000fea0003800000 */
.L_x_126:
[----:B------:R-:W-:Y:S04]  /*a7a0*/  BSSY B0, `(.L_x_128) ;  /* 0x0000033000007945 */ /* 0x000fe80003800000 */
[----:B------:R-:W-:Y:S05]  /*a7b0*/  @!P1 BRA `(.L_x_129) ;  /* 0x0000000000c49947 */ /* 0x000fea0003800000 */
[----:B------:R-:W-:-:S04]  /*a7c0*/  MOV R12, UR50 ;  /* 0x00000032000c7c02 */ /* 0x000fc80008000f00 */
[----:B------:R-:W-:-:S13]  /*a7d0*/  ISETP.NE.AND P3, PT, R12, 0x3, PT ;  /* 0x000000030c00780c */ /* 0x000fda0003f65270 */
[----:B------:R-:W-:Y:S05]  /*a7e0*/  @!P3 BRA `(.L_x_130) ;  /* 0x000000000004b947 */ /* 0x000fea0003800000 */
[----:B------:R-:W-:Y:S01]  /*a7f0*/  BPT.TRAP 0x1 ;  /* 0x000000040000795c */ /* 0x000fe20000300000 */
.L_x_130:
[----:B------:R-:W2:Y:S04]  /*a800*/  LDL R13, [R1+0xb4] ;  /* 0x0000b400010d7983 */ /* 0x000ea80000100800 */
[----:B------:R-:W3:Y:S01]  /*a810*/  LDL.LU R12, [R1+0xb8] ;  /* 0x0000b800010c7983 */ /* 0x000ee20000300800 */
[----:B------:R-:W-:Y:S01]  /*a820*/  BSSY B1, `(.L_x_131) ;  /* 0x0000005000017945 */ /* 0x000fe20003800000 */
[----:B--2---:R-:W-:Y:S02]  /*a830*/  LEA R13, R13, UR51, 0x3 ;  /* 0x000000330d0d7c11 */ /* 0x004fe4000f8e18ff */
[----:B---3--:R-:W-:-:S04]  /*a840*/  SHF.L.U32 R12, R12, 0x1f, RZ ;  /* 0x0000001f0c0c7819 */ /* 0x008fc800000006ff */
[----:B------:R-:W2:Y:S02]  /*a850*/  SYNCS.PHASECHK.TRANS64.TRYWAIT P1, [R13+URZ+0x80], R12 ;  /* 0x0000800c0d0075a7 */ /* 0x000ea4000802017f */
[----:B--2---:R-:W-:Y:S05]  /*a860*/  @!P1 BRA `(.L_x_132) ;  /* 0x00000044007c9947 */ /* 0x004fea0003800000 */
.L_x_249:
[----:B------:R-:W-:Y:S05]  /*a870*/  BSYNC B1 ;  /* 0x0000000000017941 */ /* 0x000fea0003800000 */
.L_x_131:
[----:B------:R-:W-:Y:S04]  /*a880*/  BSSY B1, `(.L_x_133) ;  /* 0x0000012000017945 */ /* 0x000fe80003800000 */
[----:B------:R-:W-:Y:S05]  /*a890*/  @P2 BRA `(.L_x_134) ;  /* 0x0000000000402947 */ /* 0x000fea0003800000 */
[----:B------:R-:W3:Y:S02]  /*a8a0*/  LDL.LU R14, [R1+0xb4] ;  /* 0x0000b400010e7983 */ /* 0x000ee40000300800 */
[----:B---3--:R-:W-:-:S05]  /*a8b0*/  IMAD R3, R14, 0x1000, R7 ;  /* 0x000010000e037824 */ /* 0x008fca00078e0207 */
[----:B------:R-:W-:Y:S01]  /*a8c0*/  IADD3 R5, R3, UR51, RZ ;  /* 0x0000003303057c10 */ /* 0x000fe2000fffe0ff */
[----:B------:R-:W-:Y:S04]  /*a8d0*/  LDS.U16 R4, [R3+UR51+0x200] ;  /* 0x0002003303047984 */ /* 0x000fe80008000400 */
[----:B------:R-:W-:Y:S01]  /*a8e0*/  IMAD.IADD R14, R8, 0x1, R5 ;  /* 0x00000001080e7824 */ /* 0x000fe200078e0205 */
[----:B------:R-:W-:Y:S04]  /*a8f0*/  LDS.U16 R6, [R3+UR51+0x208] ;  /* 0x0002083303067984 */ /* 0x000fe80008000400 */
[----:B------:R-:W3:Y:S04]  /*a900*/  LDS.U16 R5, [R3+UR51+0x100] ;  /* 0x0001003303057984 */ /* 0x000ee80008000400 */
[----:B--2---:R3:W2:Y:S04]  /*a910*/  LDS.U16 R13, [R3+UR51+0x108] ;  /* 0x00010833030d7984 */ /* 0x0046a80008000400 */
[----:B------:R-:W-:Y:S04]  /*a920*/  LDS.U16 R8, [R14+0x200] ;  /* 0x000200000e087984 */ /* 0x000fe80000000400 */
[----:B------:R-:W4:Y:S04]  /*a930*/  LDS.U16 R15, [R14+0x100] ;  /* 0x000100000e0f7984 */ /* 0x000f280000000400 */
[----:B------:R-:W-:Y:S04]  /*a940*/  LDS.U16 R12, [R14+0x208] ;  /* 0x000208000e0c7984 */ /* 0x000fe80000000400 */
[----:B------:R-:W5:Y:S01]  /*a950*/  LDS.U16 R17, [R14+0x108] ;  /* 0x000108000e117984 */ /* 0x000f620000000400 */
[----:B---3--:R-:W-:-:S02]  /*a960*/  PRMT R3, R5, 0x5410, R4 ;  /* 0x0000541005037816 */ /* 0x008fc40000000004 */
[----:B--2---:R-:W-:Y:S02]  /*a970*/  PRMT R4, R13, 0x5410, R6 ;  /* 0x000054100d047816 */ /* 0x004fe40000000006 */
[----:B----4-:R-:W-:Y:S02]  /*a980*/  PRMT R5, R15, 0x5410, R8 ;  /* 0x000054100f057816 */ /* 0x010fe40000000008 */
[----:B-----5:R-:W-:-:S07]  /*a990*/  PRMT R6, R17, 0x5410, R12 ;  /* 0x0000541011067816 */ /* 0x020fce000000000c */
.L_x_134:
[----:B------:R-:W-:Y:S05]  /*a9a0*/  BSYNC B1 ;  /* 0x0000000000017941 */ /* 0x000fea0003800000 */
.L_x_133:
        /* <DEDUP_REMOVED lines=8> */
.L_x_135:
[----:B--2---:R-:W2:Y:S01]  /*aa30*/  S2R R13, SR_CgaCtaId ;  /* 0x00000000000d7919 */ /* 0x004ea20000008800 */
[C---:B------:R-:W-:Y:S01]  /*aa40*/  LEA R8, R11.reuse, UR51, 0x3 ;  /* 0x000000330b087c11 */ /* 0x040fe2000f8e18ff */
[----:B-1----:R-:W-:-:S03]  /*aa50*/  VIADD R11, R11, 0x1 ;  /* 0x000000010b0b7836 */ /* 0x002fc60000000000 */
[----:B------:R-:W-:Y:S02]  /*aa60*/  IADD3 R8, R8, 0xa0, RZ ;  /* 0x000000a008087810 */ /* 0x000fe40007ffe0ff */
[----:B------:R-:W-:-:S04]  /*aa70*/  ISETP.NE.AND P1, PT, R11, 0x4, PT ;  /* 0x000000040b00780c */ /* 0x000fc80003f25270 */
[----:B------:R-:W-:Y:S02]  /*aa80*/  SEL R11, R11, RZ, P1 ;  /* 0x000000ff0b0b7207 */ /* 0x000fe40000800000 */
[----:B--2---:R-:W-:Y:S02]  /*aa90*/  PRMT R8, R13, 0x654, R8 ;  /* 0x000006540d087816 */ /* 0x004fe40000000008 */
[----:B------:R-:W-:Y:S02]  /*aaa0*/  SEL R13, RZ, 0x1, P1 ;  /* 0x00000001ff0d7807 */ /* 0x000fe40000800000 */
[----:B---3--:R2:W-:Y:S02]  /*aab0*/  SYNCS.ARRIVE.TRANS64.RED.A1T0 RZ, [R8+URZ], RZ ;  /* 0x000000ff08ff79a7 */ /* 0x0085e4000810043f */
[----:B------:R-:W-:-:S07]  /*aac0*/  LOP3.LUT R10, R10, R13, RZ, 0x3c, !PT ;  /* 0x0000000d0a0a7212 */ /* 0x000fce00078e3cff */
.L_x_129:
[----:B------:R-:W-:Y:S05]  /*aad0*/  BSYNC B0 ;  /* 0x0000000000007941 */ /* 0x000fea0003800000 */
.L_x_128:
[----:B------:R-:W3:Y:S04]  /*aae0*/  LDL.LU R17, [R1+0x74] ;  /* 0x0000740001117983 */ /* 0x000ee80000300800 */
[----:B------:R-:W4:Y:S04]  /*aaf0*/  LDL.LU R12, [R1+0x78] ;  /* 0x00007800010c7983 */ /* 0x000f280000300800 */
[----:B------:R-:W5:Y:S04]  /*ab00*/  LDL.LU R14, [R1+0x7c] ;  /* 0x00007c00010e7983 */ /* 0x000f680000300800 */
[----:B------:R-:W5:Y:S04]  /*ab10*/  LDL.LU R21, [R1+0x80] ;  /* 0x0000800001157983 */ /* 0x000f680000300800 */
[----:B------:R-:W5:Y:S04]  /*ab20*/  LDL.LU R20, [R1+0x84] ;  /* 0x0000840001147983 */ /* 0x000f680000300800 */
[----:B------:R-:W5:Y:S04]  /*ab30*/  LDL.LU R18, [R1+0x88] ;  /* 0x0000880001127983 */ /* 0x000f680000300800 */
[----:B------:R-:W5:Y:S04]  /*ab40*/  LDL.LU R23, [R1+0x8c] ;  /* 0x00008c0001177983 */ /* 0x000f680000300800 */
[----:B------:R-:W5:Y:S01]  /*ab50*/  LDL.LU R31, [R1+0x90] ;  /* 0x00009000011f7983 */ /* 0x000f620000300800 */
[----:B--2---:R-:W-:-:S02]  /*ab60*/  F2FP.F16.E4M3.UNPACK_B R8, R3 ;  /* 0x00000003ff08723e */ /* 0x004fc400020006ff */
[----:B------:R-:W-:Y:S01]  /*ab70*/  F2FP.F16.E4M3.UNPACK_B R3, R3.H1 ;  /* 0x00000003ff03723e */ /* 0x000fe200030006ff */
[----:B------:R-:W2:Y:S02]  /*ab80*/  LDL.LU R22, [R1+0x94] ;  /* 0x0000940001167983 */ /* 0x000ea40000300800 */
[--C-:B------:R-:W-:Y:S02]  /*ab90*/  HADD2.F32 R13, -RZ, R8.reuse.H0_H0 ;  /* 0x20000008ff0d7230 */ /* 0x100fe40000004100 */
[----:B------:R-:W2:Y:S01]  /*aba0*/  LDL.LU R27, [R1+0x98] ;  /* 0x00009800011b7983 */ /* 0x000ea20000300800 */
[----:B------:R-:W-:-:S03]  /*abb0*/  HADD2.F32 R15, -RZ, R8.H1_H1 ;  /* 0x30000008ff0f7230 */ /* 0x000fc60000004100 */
[----:B------:R-:W2:Y:S04]  /*abc0*/  LDL.LU R25, [R1+0x9c] ;  /* 0x00009c0001197983 */ /* 0x000ea80000300800 */
[----:B------:R-:W2:Y:S04]  /*abd0*/  LDL.LU R24, [R1+0xa0] ;  /* 0x0000a00001187983 */ /* 0x000ea80000300800 */
[----:B------:R-:W2:Y:S04]  /*abe0*/  LDL.LU R29, [R1+0xa4] ;  /* 0x0000a400011d7983 */ /* 0x000ea80000300800 */
[----:B------:R-:W2:Y:S04]  /*abf0*/  LDL.LU R30, [R1+0xa8] ;  /* 0x0000a800011e7983 */ /* 0x000ea80000300800 */
[----:B------:R-:W2:Y:S04]  /*ac00*/  LDL.LU R28, [R1+0xac] ;  /* 0x0000ac00011c7983 */ /* 0x000ea80000300800 */
[----:B------:R-:W2:Y:S01]  /*ac10*/  LDL.LU R26, [R1+0xb0] ;  /* 0x0000b000011a7983 */ /* 0x000ea20000300800 */
[----:B------:R-:W-:-:S02]  /*ac20*/  F2FP.F16.E4M3.UNPACK_B R8, R4 ;  /* 0x00000004ff08723e */ /* 0x000fc400020006ff */
[----:B------:R-:W-:Y:S01]  /*ac30*/  F2FP.F16.E4M3.UNPACK_B R4, R4.H1 ;  /* 0x00000004ff04723e */ /* 0x000fe200030006ff */
[C---:B---3--:R-:W-:Y:S01]  /*ac40*/  FMUL R19, R2.reuse, R17 ;  /* 0x0000001102137220 */ /* 0x048fe20000400000 */
[----:B------:R-:W-:Y:S02]  /*ac50*/  HADD2.F32 R17, -RZ, R3.H0_H0 ;  /* 0x20000003ff117230 */ /* 0x000fe40000004100 */
[----:B----4-:R-:W-:Y:S01]  /*ac60*/  FMUL R12, R2, R12 ;  /* 0x0000000c020c7220 */ /* 0x010fe20000400000 */
[----:B------:R-:W-:Y:S01]  /*ac70*/  FFMA R19, R16, R13, R19 ;  /* 0x0000000d10137223 */ /* 0x000fe20000000013 */
[--C-:B------:R-:W-:Y:S02]  /*ac80*/  HADD2.F32 R13, -RZ, R8.reuse.H0_H0 ;  /* 0x20000008ff0d7230 */ /* 0x100fe40000004100 */
[----:B-----5:R-:W-:Y:S01]  /*ac90*/  FMUL R14, R2, R14 ;  /* 0x0000000e020e7220 */ /* 0x020fe20000400000 */
[----:B------:R-:W-:Y:S01]  /*aca0*/  FFMA R12, R16, R15, R12 ;  /* 0x0000000f100c7223 */ /* 0x000fe2000000000c */
[----:B------:R-:W-:-:S02]  /*acb0*/  HADD2.F32 R15, -RZ, R8.H1_H1 ;  /* 0x30000008ff0f7230 */ /* 0x000fc40000004100 */
[----:B------:R-:W-:Y:S01]  /*acc0*/  FFMA R14, R16, R17, R14 ;  /* 0x00000011100e7223 */ /* 0x000fe2000000000e */
[----:B------:R-:W-:Y:S02]  /*acd0*/  HADD2.F32 R3, -RZ, R3.H1_H1 ;  /* 0x30000003ff037230 */ /* 0x000fe40000004100 */
[C---:B------:R-:W-:Y:S01]  /*ace0*/  FMUL R8, R2.reuse, R20 ;  /* 0x0000001402087220 */ /* 0x040fe20000400000 */
[C---:B------:R-:W-:Y:S01]  /*acf0*/  FMUL R17, R2.reuse, R21 ;  /* 0x0000001502117220 */ /* 0x040fe20000400000 */
[----:B------:R-:W-:Y:S02]  /*ad00*/  FMUL R20, R2, R18 ;  /* 0x0000001202147220 */ /* 0x000fe40000400000 */
[C---:B------:R-:W-:Y:S01]  /*ad10*/  FFMA R18, R16.reuse, R13, R8 ;  /* 0x0000000d10127223 */ /* 0x040fe20000000008 */
[----:B------:R-:W-:Y:S01]  /*ad20*/  F2FP.F16.E4M3.UNPACK_B R8, R5 ;  /* 0x00000005ff08723e */ /* 0x000fe200020006ff */
[----:B------:R-:W-:Y:S01]  /*ad30*/  FFMA R17, R16, R3, R17 ;  /* 0x0000000310117223 */ /* 0x000fe20000000011 */
[----:B------:R-:W-:-:S02]  /*ad40*/  HADD2.F32 R3, -RZ, R4.H0_H0 ;  /* 0x20000004ff037230 */ /* 0x000fc40000004100 */
[----:B------:R-:W-:Y:S01]  /*ad50*/  FFMA R21, R16, R15, R20 ;  /* 0x0000000f10157223 */ /* 0x000fe20000000014 */
[----:B------:R-:W-:Y:S01]  /*ad60*/  HADD2.F32 R13, -RZ, R4.H1_H1 ;  /* 0x30000004ff0d7230 */ /* 0x000fe20000004100 */
[----:B------:R-:W-:Y:S01]  /*ad70*/  F2FP.F16.E4M3.UNPACK_B R5, R5.H1 ;  /* 0x00000005ff05723e */ /* 0x000fe200030006ff */
[C---:B------:R-:W-:Y:S01]  /*ad80*/  FMUL R4, R2.reuse, R31 ;  /* 0x0000001f02047220 */ /* 0x040fe20000400000 */
[C---:B------:R-:W-:Y:S01]  /*ad90*/  FMUL R23, R2.reuse, R23 ;  /* 0x0000001702177220 */ /* 0x040fe20000400000 */
[----:B------:R-:W-:Y:S02]  /*ada0*/  HADD2.F32 R15, -RZ, R8.H0_H0 ;  /* 0x20000008ff0f7230 */ /* 0x000fe40000004100 */
[----:B--2---:R-:W-:Y:S01]  /*adb0*/  FMUL R22, R2, R22 ;  /* 0x0000001602167220 */ /* 0x004fe20000400000 */
[C---:B------:R-:W-:Y:S01]  /*adc0*/  FFMA R20, R16.reuse, R13, R4 ;  /* 0x0000000d10147223 */ /* 0x040fe20000000004 */
[----:B------:R-:W-:Y:S01]  /*add0*/  FFMA R23, R16, R3, R23 ;  /* 0x0000000310177223 */ /* 0x000fe20000000017 */
[----:B------:R-:W-:-:S02]  /*ade0*/  HADD2.F32 R13, -RZ, R5.H0_H0 ;  /* 0x20000005ff0d7230 */ /* 0x000fc40000004100 */
[----:B------:R-:W-:Y:S01]  /*adf0*/  FFMA R22, R16, R15, R22 ;  /* 0x0000000f10167223 */ /* 0x000fe20000000016 */
[----:B------:R-:W-:Y:S01]  /*ae00*/  HADD2.F32 R3, -RZ, R8.H1_H1 ;  /* 0x30000008ff037230 */ /* 0x000fe20000004100 */
[-C--:B------:R-:W-:Y:S01]  /*ae10*/  F2FP.F16.E4M3.UNPACK_B R4, R6.reuse ;  /* 0x00000006ff04723e */ /* 0x080fe200020006ff */
[----:B------:R-:W-:Y:S02]  /*ae20*/  HADD2.F32 R5, -RZ, R5.H1_H1 ;  /* 0x30000005ff057230 */ /* 0x000fe40000004100 */
[C---:B------:R-:W-:Y:S01]  /*ae30*/  FMUL R15, R2.reuse, R27 ;  /* 0x0000001b020f7220 */ /* 0x040fe20000400000 */
[C---:B------:R-:W-:Y:S01]  /*ae40*/  FMUL R8, R2.reuse, R25 ;  /* 0x0000001902087220 */ /* 0x040fe20000400000 */
[----:B------:R-:W-:Y:S01]  /*ae50*/  F2FP.F16.E4M3.UNPACK_B R6, R6.H1 ;  /* 0x00000006ff06723e */ /* 0x000fe200030006ff */
[----:B------:R-:W-:Y:S01]  /*ae60*/  FMUL R24, R2, R24 ;  /* 0x0000001802187220 */ /* 0x000fe20000400000 */
[C---:B------:R-:W-:Y:S01]  /*ae70*/  FFMA R25, R16.reuse, R3, R15 ;  /* 0x0000000310197223 */ /* 0x040fe2000000000f */
[----:B------:R-:W-:Y:S01]  /*ae80*/  FFMA R8, R16, R13, R8 ;  /* 0x0000000d10087223 */ /* 0x000fe20000000008 */
[----:B------:R-:W-:-:S02]  /*ae90*/  HADD2.F32 R3, -RZ, R4.H0_H0 ;  /* 0x20000004ff037230 */ /* 0x000fc40000004100 */
[----:B------:R-:W-:Y:S01]  /*aea0*/  FFMA R27, R16, R5, R24 ;  /* 0x00000005101b7223 */ /* 0x000fe20000000018 */
[----:B------:R-:W-:Y:S02]  /*aeb0*/  HADD2.F32 R5, -RZ, R4.H1_H1 ;  /* 0x30000004ff057230 */ /* 0x000fe40000004100 */
[C---:B------:R-:W-:Y:S01]  /*aec0*/  FMUL R29, R2.reuse, R29 ;  /* 0x0000001d021d7220 */ /* 0x040fe20000400000 */
[--C-:B------:R-:W-:Y:S02]  /*aed0*/  HADD2.F32 R13, -RZ, R6.reuse.H0_H0 ;  /* 0x20000006ff0d7230 */ /* 0x100fe40000004100 */
[C---:B------:R-:W-:Y:S01]  /*aee0*/  FMUL R4, R2.reuse, R30 ;  /* 0x0000001e02047220 */ /* 0x040fe20000400000 */
[----:B------:R-:W-:Y:S02]  /*aef0*/  HADD2.F32 R15, -RZ, R6.H1_H1 ;  /* 0x30000006ff0f7230 */ /* 0x000fe40000004100 */
[C---:B------:R-:W-:Y:S01]  /*af00*/  FMUL R6, R2.reuse, R28 ;  /* 0x0000001c02067220 */ /* 0x040fe20000400000 */
[----:B------:R-:W-:Y:S01]  /*af10*/  FMUL R24, R2, R26 ;  /* 0x0000001a02187220 */ /* 0x000fe20000400000 */
[C---:B------:R-:W-:Y:S01]  /*af20*/  FFMA R3, R16.reuse, R3, R29 ;  /* 0x0000000310037223 */ /* 0x040fe2000000001d */
[C---:B------:R-:W-:Y:S01]  /*af30*/  FFMA R4, R16.reuse, R5, R4 ;  /* 0x0000000510047223 */ /* 0x040fe20000000004 */
[C---:B------:R-:W-:Y:S01]  /*af40*/  FFMA R6, R16.reuse, R13, R6 ;  /* 0x0000000d10067223 */ /* 0x040fe20000000006 */
[----:B------:R-:W-:Y:S01]  /*af50*/  FFMA R15, R16, R15, R24 ;  /* 0x0000000f100f7223 */ /* 0x000fe20000000018 */
[----:B------:R-:W-:-:S02]  /*af60*/  F2FP.SATFINITE.E4M3.F32.PACK_AB_MERGE_C R12, R12, R19, RZ ;  /* 0x000000130c0c723e */ /* 0x000fc400048070ff */
[----:B------:R-:W-:Y:S02]  /*af70*/  F2FP.SATFINITE.E4M3.F32.PACK_AB_MERGE_C R14, R17, R14, RZ ;  /* 0x0000000e110e723e */ /* 0x000fe400048070ff */
[----:B------:R-:W-:Y:S02]  /*af80*/  F2FP.SATFINITE.E4M3.F32.PACK_AB_MERGE_C R18, R21, R18, RZ ;  /* 0x000000121512723e */ /* 0x000fe400048070ff */
[----:B------:R-:W-:Y:S02]  /*af90*/  F2FP.SATFINITE.E4M3.F32.PACK_AB_MERGE_C R20, R20, R23, RZ ;  /* 0x000000171414723e */ /* 0x000fe400048070ff */
[----:B------:R-:W-:Y:S02]  /*afa0*/  F2FP.SATFINITE.E4M3.F32.PACK_AB_MERGE_C R22, R25, R22, RZ ;  /* 0x000000161916723e */ /* 0x000fe400048070ff */
[----:B------:R-:W-:Y:S02]  /*afb0*/  F2FP.SATFINITE.E4M3.F32.PACK_AB_MERGE_C R8, R27, R8, RZ ;  /* 0x000000081b08723e */ /* 0x000fe400048070ff */
[----:B------:R-:W-:-:S02]  /*afc0*/  F2FP.SATFINITE.E4M3.F32.PACK_AB_MERGE_C R4, R4, R3, RZ ;  /* 0x000000030404723e */ /* 0x000fc400048070ff */
[----:B------:R-:W-:Y:S01]  /*afd0*/  F2FP.SATFINITE.E4M3.F32.PACK_AB_MERGE_C R6, R15, R6, RZ ;  /* 0x000000060f06723e */ /* 0x000fe200048070ff */
[----:B------:R-:W-:Y:S06]  /*afe0*/  @P0 BRA `(.L_x_136) ;  /* 0x0000000000040947 */ /* 0x000fec0003800000 */
[----:B------:R-:W-:-:S04]  /*aff0*/  DEPBAR.LE SB0, 0x1 ;  /* 0x000080400000791a */ /* 0x000fc80000000000 */
.L_x_136:
[----:B------:R-:W2:Y:S01]  /*b000*/  LDL.LU R21, [R1+0xc4] ;  /* 0x0000c40001157983 */ /* 0x000ea20000300800 */
        /* <DEDUP_REMOVED lines=17> */
[----:B----4-:R-:W-:Y:S01]  /*b120*/  BAR.SYNC.DEFER_BLOCKING 0x1, 0x100 ;  /* 0x0044000000007b1d */ /* 0x010fe20000010000 */
[----:B--2---:R-:W-:-:S05]  /*b130*/  IADD3 R21, P1, R21, UR54, RZ ;  /* 0x0000003615157c10 */ /* 0x004fca000ff3e0ff */
[----:B------:R3:W-:Y:S01]  /*b140*/  STL [R1+0xc4], R21 ;  /* 0x0000c41501007387 */ /* 0x0007e20000100800 */
[----:B------:R-:W-:Y:S07]  /*b150*/  @P0 BRA `(.L_x_138) ;  /* 0x0000000000200947 */ /* 0x000fee0003800000 */
        /* <DEDUP_REMOVED lines=8> */
.L_x_138:
[----:B------:R-:W-:Y:S05]  /*b1e0*/  BSYNC B0 ;  /* 0x0000000000007941 */ /* 0x000fea0003800000 */
.L_x_137:
[----:B---3--:R-:W2:Y:S01]  /*b1f0*/  LDL.LU R20, [R1+0xc8] ;  /* 0x0000c80001147983 */ /* 0x008ea20000300800 */
[----:B------:R-:W-:Y:S01]  /*b200*/  ULDC.64 UR4, c[0x0][0x8f8] ;  /* 0x00023e0000047ab9 */ /* 0x000fe20000000a00 */
[----:B------:R-:W-:Y:S01]  /*b210*/  UMOV UR45, 0xffffffff ;  /* 0xffffffff002d7882 */ /* 0x000fe20000000000 */
[----:B------:R-:W-:Y:S01]  /*b220*/  ISETP.GE.U32.AND P0, PT, R21, UR4, PT ;  /* 0x0000000415007c0c */ /* 0x000fe2000bf06070 */
[----:B------:R-:W-:Y:S01]  /*b230*/  UMOV UR47, 0xffffffff ;  /* 0xffffffff002f7882 */ /* 0x000fe20000000000 */
[----:B------:R-:W-:Y:S02]  /*b240*/  PRMT R3, RZ, 0x7610, R3 ;  /* 0x00007610ff037816 */ /* 0x000fe40000000003 */
[----:B------:R-:W-:Y:S02]  /*b250*/  MOV R4, 0xffffffff ;  /* 0xffffffff00047802 */ /* 0x000fe40000000f00 */
[----:B--2---:R-:W-:-:S04]  /*b260*/  IADD3.X R20, R20, UR39, RZ, P1, !PT ;  /* 0x0000002714147c10 */ /* 0x004fc80008ffe4ff */
[----:B------:R-:W-:Y:S01]  /*b270*/  ISETP.GE.U32.AND.EX P0, PT, R20, UR5, PT, P0 ;  /* 0x0000000514007c0c */ /* 0x000fe2000bf06100 */
[----:B------:R2:W-:-:S12]  /*b280*/  STL [R1+0xc8], R20 ;  /* 0x0000c81401007387 */ /* 0x0005d80000100800 */
[----:B--2---:R-:W-:Y:S05]  /*b290*/  @P0 BRA `(.L_x_139) ;  /* 0x0000000400740947 */ /* 0x004fea0003800000 */
[----:B------:R-:W2:Y:S01]  /*b2a0*/  LDC.64 R12, c[0x0][0x8d0] ;  /* 0x00023400ff0c7b82 */ /* 0x000ea20000000a00 */
[----:B------:R-:W3:Y:S01]  /*b2b0*/  S2R R17, SR_CTAID.X ;  /* 0x0000000000117919 */ /* 0x000ee20000002500 */
[----:B------:R-:W-:Y:S01]  /*b2c0*/  IMAD.MOV.U32 R8, RZ, RZ, R21 ;  /* 0x000000ffff087224 */ /* 0x000fe200078e0015 */
[----:B------:R-:W-:-:S05]  /*b2d0*/  MOV R9, R20 ;  /* 0x0000001400097202 */ /* 0x000fca0000000f00 */
[----:B------:R-:W4:Y:S08]  /*b2e0*/  LDC R14, c[0x0][0x8d8] ;  /* 0x00023600ff0e7b82 */ /* 0x000f300000000800 */
[----:B------:R-:W1:Y:S01]  /*b2f0*/  LDC.64 R18, c[0x0][0x8c8] ;  /* 0x00023200ff127b82 */ /* 0x000e620000000a00 */
[----:B--2---:R-:W-:-:S04]  /*b300*/  ISETP.NE.U32.AND P0, PT, R12, RZ, PT ;  /* 0x000000ff0c00720c */ /* 0x004fc80003f05070 */
[----:B------:R-:W-:-:S13]  /*b310*/  ISETP.NE.AND.EX P0, PT, R13, RZ, PT, P0 ;  /* 0x000000ff0d00720c */ /* 0x000fda0003f05300 */
[----:B-1-34-:R-:W-:Y:S05]  /*b320*/  @!P0 BRA `(.L_x_140) ;  /* 0x0000000000288947 */ /* 0x01afea0003800000 */
[----:B------:R-:W1:Y:S02]  /*b330*/  LDC R3, c[0x0][0x8dc] ;  /* 0x00023700ff037b82 */ /* 0x000e640000000800 */
[----:B-1----:R-:W-:-:S05]  /*b340*/  IADD3 R3, P0, R21, R3, RZ ;  /* 0x0000000315037210 */ /* 0x002fca0007f1e0ff */
        /* <DEDUP_REMOVED lines=8> */
.L_x_140:
[----:B------:R-:W1:Y:S01]  /*b3d0*/  S2R R15, SR_CTAID.Y ;  /* 0x00000000000f7919 */ /* 0x000e620000002600 */
[-C--:B------:R-:W-:Y:S01]  /*b3e0*/  SHF.R.U64 R29, R8, R14.reuse, R9 ;  /* 0x0000000e081d7219 */ /* 0x080fe20000001209 */
[----:B------:R-:W-:Y:S01]  /*b3f0*/  IMAD.MOV.U32 R4, RZ, RZ, R21 ;  /* 0x000000ffff047224 */ /* 0x000fe200078e0015 */
[----:B------:R-:W2:Y:S01]  /*b400*/  LDC R8, c[0x0][0x8c0] ;  /* 0x00023000ff087b82 */ /* 0x000ea20000000800 */
[----:B------:R-:W-:Y:S01]  /*b410*/  SHF.R.U32.HI R3, RZ, R14, R9 ;  /* 0x0000000eff037219 */ /* 0x000fe20000011609 */
[----:B------:R-:W-:Y:S01]  /*b420*/  ULDC UR4, c[0x0][0x150] ;  /* 0x0000540000047ab9 */ /* 0x000fe20000000800 */
[----:B------:R-:W-:Y:S02]  /*b430*/  IADD3 R7, P0, RZ, -R29, RZ ;  /* 0x8000001dff077210 */ /* 0x000fe40007f1e0ff */
[----:B------:R-:W-:Y:S02]  /*b440*/  MOV R5, R20 ;  /* 0x0000001400057202 */ /* 0x000fe40000000f00 */
[----:B------:R-:W-:Y:S01]  /*b450*/  IADD3.X R3, RZ, ~R3, RZ, P0, !PT ;  /* 0x80000003ff037210 */ /* 0x000fe200007fe4ff */
[----:B------:R-:W3:Y:S01]  /*b460*/  LDC.64 R20, c[0x0][0x8e8] ;  /* 0x00023a00ff147b82 */ /* 0x000ee20000000a00 */
[----:B------:R-:W-:Y:S01]  /*b470*/  I2FP.F32.U32 R9, R17 ;  /* 0x0000001100097245 */ /* 0x000fe20000201000 */
[----:B------:R-:W-:-:S04]  /*b480*/  IMAD.WIDE.U32 R4, R7, R18, R4 ;  /* 0x0000001207047225 */ /* 0x000fc800078e0004 */
[----:B------:R-:W-:Y:S02]  /*b490*/  IMAD R6, R3, R18, RZ ;  /* 0x0000001203067224 */ /* 0x000fe400078e02ff */
[----:B------:R-:W-:Y:S01]  /*b4a0*/  FMUL R9, R9, UR4 ;  /* 0x0000000409097c20 */ /* 0x000fe20008400000 */
[----:B------:R-:W4:Y:S01]  /*b4b0*/  LDC R18, c[0x0][0x8b0] ;  /* 0x00022c00ff127b82 */ /* 0x000f220000000800 */
[----:B------:R-:W-:Y:S01]  /*b4c0*/  ULDC UR4, c[0x0][0x154] ;  /* 0x0000550000047ab9 */ /* 0x000fe20000000800 */
[----:B------:R-:W-:-:S03]  /*b4d0*/  IMAD R3, R7, R19, R6 ;  /* 0x0000001307037224 */ /* 0x000fc600078e0206 */
[----:B------:R-:W5:Y:S01]  /*b4e0*/  F2I.U32.TRUNC.NTZ R9, R9 ;  /* 0x0000000900097305 */ /* 0x000f62000020f000 */
[----:B------:R-:W-:Y:S02]  /*b4f0*/  IMAD.IADD R3, R5, 0x1, R3 ;  /* 0x0000000105037824 */ /* 0x000fe400078e0203 */
[----:B------:R-:W4:Y:S03]  /*b500*/  LDC R13, c[0x0][0x900] ;  /* 0x00024000ff0d7b82 */ /* 0x000f260000000800 */
[-CC-:B--2---:R-:W-:Y:S02]  /*b510*/  SHF.R.U64 R14, R4, R8.reuse, R3.reuse ;  /* 0x00000008040e7219 */ /* 0x184fe40000001203 */
[----:B-1----:R-:W-:Y:S02]  /*b520*/  I2FP.F32.U32 R4, R15 ;  /* 0x0000000f00047245 */ /* 0x002fe40000201000 */
[----:B------:R-:W-:Y:S01]  /*b530*/  SHF.R.U32.HI R3, RZ, R8, R3 ;  /* 0x00000008ff037219 */ /* 0x000fe20000011603 */
[----:B------:R-:W1:Y:S01]  /*b540*/  LDC R6, c[0x0][0x144] ;  /* 0x00005100ff067b82 */ /* 0x000e620000000800 */
[----:B---3--:R-:W-:Y:S01]  /*b550*/  ISETP.NE.U32.AND P0, PT, R20, RZ, PT ;  /* 0x000000ff1400720c */ /* 0x008fe20003f05070 */
[----:B------:R-:W-:Y:S01]  /*b560*/  FMUL R7, R4, UR4 ;  /* 0x0000000404077c20 */ /* 0x000fe20008400000 */
[----:B------:R-:W-:Y:S01]  /*b570*/  IMAD.MOV.U32 R4, RZ, RZ, -0x1 ;  /* 0xffffffffff047424 */ /* 0x000fe200078e00ff */
[----:B-----5:R-:W-:-:S02]  /*b580*/  IADD3 R9, -R9, RZ, RZ ;  /* 0x000000ff09097210 */ /* 0x020fc40007ffe1ff */
[----:B------:R-:W-:Y:S01]  /*b590*/  ISETP.NE.AND.EX P0, PT, R21, RZ, PT, P0 ;  /* 0x000000ff1500720c */ /* 0x000fe20003f05300 */
[----:B------:R2:W3:Y:S01]  /*b5a0*/  F2I.U32.TRUNC.NTZ R19, R7 ;  /* 0x0000000700137305 */ /* 0x0004e2000020f000 */
[----:B------:R-:W2:Y:S01]  /*b5b0*/  LDC R22, c[0x0][0x148] ;  /* 0x00005200ff167b82 */ /* 0x000ea20000000800 */
[-CC-:B----4-:R-:W-:Y:S02]  /*b5c0*/  SHF.R.U64 R12, R14, R18.reuse, R3.reuse ;  /* 0x000000120e0c7219 */ /* 0x190fe40000001203 */
[----:B------:R-:W-:-:S05]  /*b5d0*/  SHF.R.U32.HI R3, RZ, R18, R3 ;  /* 0x00000012ff037219 */ /* 0x000fca0000011603 */
[----:B------:R-:W4:Y:S01]  /*b5e0*/  LDC R23, c[0x0][0x8a8] ;  /* 0x00022a00ff177b82 */ /* 0x000f220000000800 */
[-C--:B------:R-:W-:Y:S02]  /*b5f0*/  SHF.L.U32 R4, R4, R13.reuse, RZ ;  /* 0x0000000d04047219 */ /* 0x080fe400000006ff */
[-CC-:B------:R-:W-:Y:S02]  /*b600*/  SHF.R.U64 R18, R12, R13.reuse, R3.reuse ;  /* 0x0000000d0c127219 */ /* 0x180fe40000001203 */
[----:B------:R-:W-:Y:S02]  /*b610*/  LOP3.LUT R25, RZ, R4, RZ, 0x33, !PT ;  /* 0x00000004ff197212 */ /* 0x000fe400078e33ff */
[----:B------:R-:W-:Y:S01]  /*b620*/  SHF.R.U32.HI R5, RZ, R13, R3 ;  /* 0x0000000dff057219 */ /* 0x000fe20000011603 */
[----:B------:R-:W2:Y:S01]  /*b630*/  LDC R24, c[0x0][0x8f0] ;  /* 0x00023c00ff187b82 */ /* 0x000ea20000000800 */
[----:B-1----:R-:W-:Y:S01]  /*b640*/  IMAD R17, R6, R9, R17 ;  /* 0x0000000906117224 */ /* 0x002fe200078e0211 */
[----:B------:R-:W-:-:S02]  /*b650*/  SHF.L.U32 R27, R0, R13, RZ ;  /* 0x0000000d001b7219 */ /* 0x000fc400000006ff */
[----:B------:R-:W-:-:S04]  /*b660*/  MOV R4, R18 ;  /* 0x0000001200047202 */ /* 0x000fc80000000f00 */
[----:B------:R-:W1:Y:S08]  /*b670*/  LDC R26, c[0x0][0x8e0] ;  /* 0x00023800ff1a7b82 */ /* 0x000e700000000800 */
[----:B------:R-:W1:Y:S01]  /*b680*/  LDC R28, c[0x0][0x8b8] ;  /* 0x00022e00ff1c7b82 */ /* 0x000e620000000800 */
[----:B---3--:R-:W-:Y:S05]  /*b690*/  @!P0 BRA `(.L_x_141) ;  /* 0x0000000000288947 */ /* 0x008fea0003800000 */
[----:B------:R-:W3:Y:S02]  /*b6a0*/  LDC R3, c[0x0][0x8f4] ;  /* 0x00023d00ff037b82 */ /* 0x000ee40000000800 */
[----:B---3--:R-:W-:-:S05]  /*b6b0*/  IADD3 R3, P0, R18, R3, RZ ;  /* 0x0000000312037210 */ /* 0x008fca0007f1e0ff */
[----:B------:R-:W-:-:S04]  /*b6c0*/  IMAD.X R13, RZ, RZ, R5, P0 ;  /* 0x000000ffff0d7224 */ /* 0x000fc800000e0605 */
[----:B------:R-:W-:-:S04]  /*b6d0*/  IMAD.WIDE.U32 R4, R13, R20, RZ ;  /* 0x000000140d047225 */ /* 0x000fc800078e00ff */
[----:B--2---:R-:W-:-:S04]  /*b6e0*/  IMAD.WIDE.U32 R6, P0, R3, R21, R4 ;  /* 0x0000001503067225 */ /* 0x004fc80007800004 */
[----:B------:R-:W-:Y:S01]  /*b6f0*/  IMAD.WIDE.U32 R4, R3, R20, RZ ;  /* 0x0000001403047225 */ /* 0x000fe200078e00ff */
[----:B------:R-:W-:-:S03]  /*b700*/  IADD3.X R9, RZ, RZ, RZ, P0, !PT ;  /* 0x000000ffff097210 */ /* 0x000fc600007fe4ff */
[----:B------:R-:W-:Y:S01]  /*b710*/  IMAD.MOV.U32 R8, RZ, RZ, R7 ;  /* 0x000000ffff087224 */ /* 0x000fe200078e0007 */
[----:B------:R-:W-:-:S05]  /*b720*/  IADD3 RZ, P0, R5, R6, RZ ;  /* 0x0000000605ff7210 */ /* 0x000fca0007f1e0ff */
[----:B------:R-:W-:-:S08]  /*b730*/  IMAD.WIDE.U32.X R4, R13, R21, R8, P0 ;  /* 0x000000150d047225 */ /* 0x000fd000000e0408 */
.L_x_141:
[----:B------:R-:W3:Y:S01]  /*b740*/  LDC R3, c[0x0][0x904] ;  /* 0x00024100ff037b82 */ /* 0x000ee20000000800 */
[----:B--2---:R-:W-:Y:S02]  /*b750*/  SHF.R.U64 R0, R4, R24, R5 ;  /* 0x0000001804007219 */ /* 0x004fe40000001205 */
[----:B------:R-:W-:Y:S02]  /*b760*/  LOP3.LUT R7, R12, R25, RZ, 0xc0, !PT ;  /* 0x000000190c077212 */ /* 0x000fe400078ec0ff */
[----:B------:R-:W-:Y:S02]  /*b770*/  IADD3 R19, -R19, RZ, RZ ;  /* 0x000000ff13137210 */ /* 0x000fe40007ffe1ff */
[----:B----4-:R-:W-:Y:S01]  /*b780*/  IADD3 R5, R23, -0x1, RZ ;  /* 0xffffffff17057810 */ /* 0x010fe20007ffe0ff */
[----:B------:R-:W-:Y:S01]  /*b790*/  IMAD R4, R27, R0, R7 ;  /* 0x000000001b047224 */ /* 0x000fe200078e0207 */
[----:B------:R-:W-:Y:S02]  /*b7a0*/  R2UR UR47, R29 ;  /* 0x000000001d2f72ca */ /* 0x000fe400000e0000 */
[----:B------:R-:W-:-:S02]  /*b7b0*/  LOP3.LUT R5, R14, R5, RZ, 0xc0, !PT ;  /* 0x000000050e057212 */ /* 0x000fc400078ec0ff */
[----:B---3--:R-:W-:Y:S01]  /*b7c0*/  ISETP.NE.AND P0, PT, R3, 0x1, PT ;  /* 0x000000010300780c */ /* 0x008fe20003f05270 */
[----:B------:R-:W-:-:S04]  /*b7d0*/  IMAD.MOV R3, RZ, RZ, -R0 ;  /* 0x000000ffff037224 */ /* 0x000fc800078e0a00 */
[----:B-1----:R-:W-:-:S04]  /*b7e0*/  IMAD R0, R3, R26, R18 ;  /* 0x0000001a03007224 */ /* 0x002fc800078e0212 */
[----:B------:R-:W-:-:S04]  /*b7f0*/  IMAD R3, R0, R23, R5 ;  /* 0x0000001700037224 */ /* 0x000fc800078e0205 */
[----:B------:R-:W-:-:S04]  /*b800*/  @P0 IMAD R17, R22, R19, R15 ;  /* 0x0000001316110224 */ /* 0x000fc800078e020f */
[----:B------:R-:W-:-:S05]  /*b810*/  IMAD R4, R4, R28, R17 ;  /* 0x0000001c04047224 */ /* 0x000fca00078e0211 */
[----:B------:R-:W-:Y:S02]  /*b820*/  SEL R0, R3, R4, !P0 ;  /* 0x0000000403007207 */ /* 0x000fe40004000000 */
[----:B------:R-:W-:Y:S02]  /*b830*/  SEL R4, R4, R3, !P0 ;  /* 0x0000000304047207 */ /* 0x000fe40004000000 */
[----:B------:R-:W-:Y:S02]  /*b840*/  R2UR UR45, R0 ;  /* 0x00000000002d72ca */ /* 0x000fe400000e0000 */
[----:B------:R-:W-:-:S04]  /*b850*/  MOV R0, 0x1 ;  /* 0x0000000100007802 */ /* 0x000fc80000000f00 */
[----:B------:R-:W-:-:S09]  /*b860*/  PRMT R3, R0, 0x7610, R3 ;  /* 0x0000761000037816 */ /* 0x000fd20000000003 */
.L_x_139:
[----:B------:R-:W-:Y:S01]  /*b870*/  UIADD3 UR48, UR52, UR48, URZ ;  /* 0x0000003034307290 */ /* 0x000fe2000fffe03f */
[----:B------:R2:W-:Y:S01]  /*b880*/  STL [R1+0xb8], R10 ;  /* 0x0000b80a01007387 */ /* 0x0005e20000100800 */
[----:B------:R-:W-:Y:S02]  /*b890*/  LOP3.LUT P0, RZ, R3, 0xff, RZ, 0xc0, !PT ;  /* 0x000000ff03ff7812 */ /* 0x000fe4000780c0ff */
[----:B------:R-:W-:Y:S01]  /*b8a0*/  USHF.R.U32.HI UR4, URZ, 0x3, UR48 ;  /* 0x000000033f047899 */ /* 0x000fe20008011630 */
[----:B------:R2:W-:Y:S01]  /*b8b0*/  STL [R1+0xb4], R11 ;  /* 0x0000b40b01007387 */ /* 0x0005e20000100800 */
[----:B------:R-:W-:Y:S02]  /*b8c0*/  UISETP.GT.U32.AND UP0, UPT, UR48, 0x7, UPT ;  /* 0x000000073000788c */ /* 0x000fe4000bf04070 */
[----:B------:R-:W-:Y:S02]  /*b8d0*/  ULOP3.LUT UR4, UR4, 0x1, URZ, 0xc0, !UPT ;  /* 0x0000000104047892 */ /* 0x000fe4000f8ec03f */
[----:B------:R-:W-:-:S02]  /*b8e0*/  UISETP.LT.U32.AND UP1, UPT, UR52, 0x8, UP0 ;  /* 0x000000083400788c */ /* 0x000fc40008721070 */
[----:B------:R-:W-:Y:S02]  /*b8f0*/  UISETP.NE.U32.AND UP2, UPT, UR4, 0x1, UPT ;  /* 0x000000010400788c */ /* 0x000fe4000bf45070 */
[----:B------:R-:W-:Y:S02]  /*b900*/  USEL UR5, URZ, 0x1, !UP1 ;  /* 0x000000013f057887 */ /* 0x000fe4000c800000 */
[----:B------:R-:W-:Y:S02]  /*b910*/  UISETP.GT.U32.AND UP0, UPT, UR52, 0x7, !UP2 ;  /* 0x000000073400788c */ /* 0x000fe4000d704070 */
[----:B------:R-:W-:Y:S02]  /*b920*/  ULOP3.LUT UR48, UR48, 0x7, URZ, 0xc0, !UPT ;  /* 0x0000000730307892 */ /* 0x000fe4000f8ec03f */
[----:B------:R-:W-:-:S04]  /*b930*/  USEL UR4, URZ, 0x1, !UP0 ;  /* 0x000000013f047887 */ /* 0x000fc8000c000000 */
[----:B------:R-:W-:Y:S01]  /*b940*/  ULOP3.LUT UR36, UR4, UR36, UR5, 0x96, !UPT ;  /* 0x0000002404247292 */ /* 0x000fe2000f8e9605 */
[----:B--2---:R-:W-:Y:S11]  /*b950*/  @P0 BRA `(.L_x_142) ;  /* 0xffffff5c00b00947 */ /* 0x004ff6000383ffff */
[----:B------:R-:W-:-:S04]  /*b960*/  DEPBAR.LE SB0, 0x0 ;  /* 0x000080000000791a */ /* 0x000fc80000000000 */
[----:B------:R-:W-:Y:S05]  /*b970*/  EXIT ;  /* 0x000000000000794d */ /* 0x000fea0003800000 */
.L_x_12:
[----:B------:R-:W3:Y:S01]  /*b980*/  LDL R23, [R1+0xc4] ;  /* 0x0000c40001177983 */ /* 0x000ee20000100800 */
[----:B------:R-:W-:-:S03]  /*b990*/  ULDC.64 UR4, c[0x0][0x8f8] ;  /* 0x00023e0000047ab9 */ /* 0x000fc60000000a00 */
[----:B------:R-:W4:Y:S01]  /*b9a0*/  LDL R26, [R1+0xc8] ;  /* 0x0000c800011a7983 */ /* 0x000f220000100800 */
[----:B------:R-:W-:Y:S01]  /*b9b0*/  PRMT R9, RZ, 0x7610, R9 ;  /* 0x00007610ff097816 */ /* 0x000fe20000000009 */
[----:B------:R-:W-:Y:S01]  /*b9c0*/  IMAD.MOV.U32 R5, RZ, RZ, -0x1 ;  /* 0xffffffffff057424 */ /* 0x000fe200078e00ff */
[----:B-1----:R-:W-:Y:S02]  /*b9d0*/  MOV R12, 0xffffffff ;  /* 0xffffffff000c7802 */ /* 0x002fe40000000f00 */
[----:B------:R-:W-:Y:S02]  /*b9e0*/  MOV R4, 0xffffffff ;  /* 0xffffffff00047802 */ /* 0x000fe40000000f00 */
[----:B---3--:R-:W-:-:S04]  /*b9f0*/  ISETP.GE.U32.AND P0, PT, R23, UR4, PT ;  /* 0x0000000417007c0c */ /* 0x008fc8000bf06070 */
[----:B----4-:R-:W-:-:S13]  /*ba00*/  ISETP.GE.U32.AND.EX P0, PT, R26, UR5, PT, P0 ;  /* 0x000000051a007c0c */ /* 0x010fda000bf06100 */
[----:B------:R-:W-:Y:S05]  /*ba10*/  @P0 BRA `(.L_x_143) ;  /* 0x0000000400340947 */ /* 0x000fea0003800000 */
[----:B------:R-:W1:Y:S01]  /*ba20*/  LDC.64 R18, c[0x0][0x8d0] ;  /* 0x00023400ff127b82 */ /* 0x000e620000000a00 */
[----:B------:R-:W-:Y:S01]  /*ba30*/  MOV R12, R23 ;  /* 0x00000017000c7202 */ /* 0x000fe20000000f00 */
[----:B------:R-:W-:-:S06]  /*ba40*/  IMAD.MOV.U32 R13, RZ, RZ, R26 ;  /* 0x000000ffff0d7224 */ /* 0x000fcc00078e001a */
[----:B------:R-:W3:Y:S08]  /*ba50*/  LDC R14, c[0x0][0x8d8] ;  /* 0x00023600ff0e7b82 */ /* 0x000ef00000000800 */
[----:B------:R-:W4:Y:S01]  /*ba60*/  LDC.64 R20, c[0x0][0x8c8] ;  /* 0x00023200ff147b82 */ /* 0x000f220000000a00 */
[----:B-1----:R-:W-:-:S04]  /*ba70*/  ISETP.NE.U32.AND P0, PT, R18, RZ, PT ;  /* 0x000000ff1200720c */ /* 0x002fc80003f05070 */
[----:B------:R-:W-:-:S13]  /*ba80*/  ISETP.NE.AND.EX P0, PT, R19, RZ, PT, P0 ;  /* 0x000000ff1300720c */ /* 0x000fda0003f05300 */
[----:B---34-:R-:W-:Y:S05]  /*ba90*/  @!P0 BRA `(.L_x_144) ;  /* 0x0000000000288947 */ /* 0x018fea0003800000 */
[----:B------:R-:W1:Y:S02]  /*baa0*/  LDC R4, c[0x0][0x8dc] ;  /* 0x00023700ff047b82 */ /* 0x000e640000000800 */
[----:B-1----:R-:W-:-:S04]  /*bab0*/  IADD3 R9, P0, R23, R4, RZ ;  /* 0x0000000417097210 */ /* 0x002fc80007f1e0ff */
[----:B------:R-:W-:-:S05]  /*bac0*/  IADD3.X R17, RZ, R26, RZ, P0, !PT ;  /* 0x0000001aff117210 */ /* 0x000fca00007fe4ff */
[----:B------:R-:W-:-:S04]  /*bad0*/  IMAD.WIDE.U32 R4, R17, R18, RZ ;  /* 0x0000001211047225 */ /* 0x000fc800078e00ff */
[----:B------:R-:W-:-:S04]  /*bae0*/  IMAD.WIDE.U32 R10, P0, R9, R19, R4 ;  /* 0x00000013090a7225 */ /* 0x000fc80007800004 */
[----:B------:R-:W-:Y:S01]  /*baf0*/  IMAD.WIDE.U32 R4, R9, R18, RZ ;  /* 0x0000001209047225 */ /* 0x000fe200078e00ff */
[----:B------:R-:W-:-:S03]  /*bb00*/  IADD3.X R13, RZ, RZ, RZ, P0, !PT ;  /* 0x000000ffff0d7210 */ /* 0x000fc600007fe4ff */
[----:B------:R-:W-:Y:S01]  /*bb10*/  IMAD.MOV.U32 R12, RZ, RZ, R11 ;  /* 0x000000ffff0c7224 */ /* 0x000fe200078e000b */
[----:B------:R-:W-:-:S05]  /*bb20*/  IADD3 RZ, P0, R5, R10, RZ ;  /* 0x0000000a05ff7210 */ /* 0x000fca0007f1e0ff */
[----:B------:R-:W-:-:S08]  /*bb30*/  IMAD.WIDE.U32.X R12, R17, R19, R12, P0 ;  /* 0x00000013110c7225 */ /* 0x000fd000000e040c */
.L_x_144:
[----:B------:R-:W1:Y:S01]  /*bb40*/  LDC.64 R24, c[0x0][0x8e8] ;  /* 0x00023a00ff187b82 */ /* 0x000e620000000a00 */
[-CC-:B------:R-:W-:Y:S01]  /*bb50*/  SHF.R.U64 R18, R12, R14.reuse, R13.reuse ;  /* 0x0000000e0c127219 */ /* 0x180fe2000000120d */
[----:B------:R-:W-:Y:S01]  /*bb60*/  ULDC UR4, c[0x0][0x900] ;  /* 0x0002400000047ab9 */ /* 0x000fe20000000800 */
[----:B------:R-:W-:Y:S02]  /*bb70*/  SHF.R.U32.HI R4, RZ, R14, R13 ;  /* 0x0000000eff047219 */ /* 0x000fe4000001160d */
[----:B------:R-:W-:-:S03]  /*bb80*/  IADD3 R9, P0, RZ, -R18, RZ ;  /* 0x80000012ff097210 */ /* 0x000fc60007f1e0ff */
[----:B------:R-:W3:Y:S01]  /*bb90*/  LDC R12, c[0x0][0x8c0] ;  /* 0x00023000ff0c7b82 */ /* 0x000ee20000000800 */
[----:B------:R-:W-:Y:S02]  /*bba0*/  IADD3.X R5, RZ, ~R4, RZ, P0, !PT ;  /* 0x80000004ff057210 */ /* 0x000fe400007fe4ff */
[----:B------:R-:W-:-:S03]  /*bbb0*/  MOV R4, R23 ;  /* 0x0000001700047202 */ /* 0x000fc60000000f00 */
[-C--:B------:R-:W-:Y:S02]  /*bbc0*/  IMAD R10, R5, R20.reuse, RZ ;  /* 0x00000014050a7224 */ /* 0x080fe400078e02ff */
[----:B------:R-:W4:Y:S01]  /*bbd0*/  LDC R22, c[0x0][0x8b0] ;  /* 0x00022c00ff167b82 */ /* 0x000f220000000800 */
[----:B------:R-:W-:Y:S02]  /*bbe0*/  IMAD.MOV.U32 R5, RZ, RZ, R26 ;  /* 0x000000ffff057224 */ /* 0x000fe400078e001a */
[----:B------:R-:W-:-:S05]  /*bbf0*/  IMAD.WIDE.U32 R4, R9, R20, R4 ;  /* 0x0000001409047225 */ /* 0x000fca00078e0004 */
[----:B------:R-:W2:Y:S01]  /*bc00*/  LDC R23, c[0x0][0x8f0] ;  /* 0x00023c00ff177b82 */ /* 0x000ea20000000800 */
[----:B------:R-:W-:Y:S01]  /*bc10*/  IMAD R9, R9, R21, R10 ;  /* 0x0000001509097224 */ /* 0x000fe200078e020a */
[----:B-1----:R-:W-:-:S04]  /*bc20*/  ISETP.NE.U32.AND P0, PT, R24, RZ, PT ;  /* 0x000000ff1800720c */ /* 0x002fc80003f05070 */
[----:B------:R-:W-:Y:S02]  /*bc30*/  IADD3 R5, R5, R9, RZ ;  /* 0x0000000905057210 */ /* 0x000fe40007ffe0ff */
[----:B------:R-:W1:Y:S01]  /*bc40*/  LDC R21, c[0x0][0x8a8] ;  /* 0x00022a00ff157b82 */ /* 0x000e620000000800 */
[----:B------:R-:W-:Y:S02]  /*bc50*/  ISETP.NE.AND.EX P0, PT, R25, RZ, PT, P0 ;  /* 0x000000ff1900720c */ /* 0x000fe40003f05300 */
[-CC-:B---3--:R-:W-:Y:S02]  /*bc60*/  SHF.R.U64 R14, R4, R12.reuse, R5.reuse ;  /* 0x0000000c040e7219 */ /* 0x188fe40000001205 */
[----:B------:R-:W-:-:S03]  /*bc70*/  SHF.R.U32.HI R5, RZ, R12, R5 ;  /* 0x0000000cff057219 */ /* 0x000fc60000011605 */
[----:B------:R-:W3:Y:S01]  /*bc80*/  LDC R26, c[0x0][0x8e0] ;  /* 0x00023800ff1a7b82 */ /* 0x000ee20000000800 */
[-CC-:B----4-:R-:W-:Y:S02]  /*bc90*/  SHF.R.U64 R19, R14, R22.reuse, R5.reuse ;  /* 0x000000160e137219 */ /* 0x190fe40000001205 */
[----:B------:R-:W-:Y:S02]  /*bca0*/  SHF.R.U32.HI R4, RZ, R22, R5 ;  /* 0x00000016ff047219 */ /* 0x000fe40000011605 */
[----:B------:R-:W-:Y:S02]  /*bcb0*/  MOV R5, 0xffffffff ;  /* 0xffffffff00057802 */ /* 0x000fe40000000f00 */
[--C-:B------:R-:W-:Y:S01]  /*bcc0*/  SHF.R.U64 R20, R19, UR4, R4.reuse ;  /* 0x0000000413147c19 */ /* 0x100fe20008001204 */
[----:B------:R-:W4:Y:S01]  /*bcd0*/  LDC R27, c[0x0][0x8b8] ;  /* 0x00022e00ff1b7b82 */ /* 0x000f220000000800 */
[----:B------:R-:W-:Y:S02]  /*bce0*/  SHF.L.U32 R9, R5, UR4, RZ ;  /* 0x0000000405097c19 */ /* 0x000fe400080006ff */
[----:B------:R-:W-:Y:S01]  /*bcf0*/  SHF.R.U32.HI R5, RZ, UR4, R4 ;  /* 0x00000004ff057c19 */ /* 0x000fe20008011604 */
[----:B------:R-:W-:Y:S01]  /*bd00*/  IMAD.MOV.U32 R4, RZ, RZ, R20 ;  /* 0x000000ffff047224 */ /* 0x000fe200078e0014 */
[----:B------:R-:W-:Y:S01]  /*bd10*/  LOP3.LUT R22, RZ, R9, RZ, 0x33, !PT ;  /* 0x00000009ff167212 */ /* 0x000fe200078e33ff */
[----:B--2---:R-:W-:Y:S06]  /*bd20*/  @!P0 BRA `(.L_x_145) ;  /* 0x0000000000288947 */ /* 0x004fec0003800000 */
[----:B------:R-:W2:Y:S02]  /*bd30*/  LDC R9, c[0x0][0x8f4] ;  /* 0x00023d00ff097b82 */ /* 0x000ea40000000800 */
[----:B--2---:R-:W-:-:S04]  /*bd40*/  IADD3 R9, P0, R20, R9, RZ ;  /* 0x0000000914097210 */ /* 0x004fc80007f1e0ff */
        /* <DEDUP_REMOVED lines=8> */
.L_x_145:
[----:B------:R-:W2:Y:S01]  /*bdd0*/  LDC R9, c[0x0][0x904] ;  /* 0x00024100ff097b82 */ /* 0x000ea20000000800 */
[----:B------:R-:W-:Y:S01]  /*bde0*/  SHF.R.U64 R5, R4, R23, R5 ;  /* 0x0000001704057219 */ /* 0x000fe20000001205 */
[----:B------:R-:W-:Y:S01]  /*bdf0*/  USHF.L.U32 UR4, UR38, UR4, URZ ;  /* 0x0000000426047299 */ /* 0x000fe2000800063f */
[----:B------:R-:W-:Y:S02]  /*be00*/  LOP3.LUT R4, R19, R22, RZ, 0xc0, !PT ;  /* 0x0000001613047212 */ /* 0x000fe400078ec0ff */
[----:B------:R-:W-:-:S03]  /*be10*/  IADD3 R7, -R5, RZ, RZ ;  /* 0x000000ff05077210 */ /* 0x000fc60007ffe1ff */
[----:B------:R-:W-:Y:S02]  /*be20*/  IMAD R5, R5, UR4, R4 ;  /* 0x0000000405057c24 */ /* 0x000fe4000f8e0204 */
[----:B---3--:R-:W-:Y:S01]  /*be30*/  IMAD R4, R7, R26, R20 ;  /* 0x0000001a07047224 */ /* 0x008fe200078e0214 */
[----:B--2---:R-:W-:Y:S02]  /*be40*/  ISETP.NE.AND P0, PT, R9, 0x1, PT ;  /* 0x000000010900780c */ /* 0x004fe40003f05270 */
[----:B-1----:R-:W-:-:S04]  /*be50*/  IADD3 R9, R21, -0x1, RZ ;  /* 0xffffffff15097810 */ /* 0x002fc80007ffe0ff */
[----:B------:R-:W-:-:S05]  /*be60*/  LOP3.LUT R9, R14, R9, RZ, 0xc0, !PT ;  /* 0x000000090e097212 */ /* 0x000fca00078ec0ff */
[----:B------:R-:W-:Y:S01]  /*be70*/  IMAD R7, R4, R21, R9 ;  /* 0x0000001504077224 */ /* 0x000fe200078e0209 */
[----:B------:R-:W-:Y:S01]  /*be80*/  MOV R4, R18 ;  /* 0x0000001200047202 */ /* 0x000fe20000000f00 */
[----:B------:R-:W-:-:S04]  /*be90*/  @P0 IMAD R8, R15, R16, R6 ;  /* 0x000000100f080224 */ /* 0x000fc800078e0206 */
[----:B----4-:R-:W-:Y:S02]  /*bea0*/  IMAD R8, R5, R27, R8 ;  /* 0x0000001b05087224 */ /* 0x010fe400078e0208 */
[----:B------:R-:W-:-:S03]  /*beb0*/  IMAD.MOV.U32 R5, RZ, RZ, 0x1 ;  /* 0x00000001ff057424 */ /* 0x000fc600078e00ff */
[----:B------:R-:W-:Y:S02]  /*bec0*/  SEL R12, R8, R7, !P0 ;  /* 0x00000007080c7207 */ /* 0x000fe40004000000 */
[----:B------:R-:W-:Y:S02]  /*bed0*/  PRMT R9, R5, 0x7610, R9 ;  /* 0x0000761005097816 */ /* 0x000fe40000000009 */
[----:B------:R-:W-:-:S07]  /*bee0*/  SEL R5, R7, R8, !P0 ;  /* 0x0000000807057207 */ /* 0x000fce0004000000 */
.L_x_143:
[----:B------:R-:W-:-:S08]  /*bef0*/  NOP ;  /* 0x0000000000007918 */ /* 0x000fd00000000000 */
[----:B------:R-:W1:-:S00]  /*bf00*/  USETMAXREG.DEALLOC.CTAPOOL 0x28 ;  /* 0x00000028000079c8 */ /* 0x000e4000080e0500 */
[----:B------:R-:W-:-:S06]  /*bf10*/  UISETP.NE.AND UP0, UPT, UR42, 0x1, UPT ;  /* 0x000000012a00788c */ /* 0x000fcc000bf05270 */
[----:B------:R-:W-:-:S13]  /*bf20*/  PLOP3.LUT P0, PT, PT, PT, UP0, 0x80, 0x0 ;  /* 0x000000000000781c */ /* 0x000fda0003f0f008 */
[----:B--2---:R-:W-:Y:S05]  /*bf30*/  @!P0 EXIT ;  /* 0x000000000000894d */ /* 0x004fea0003800000 */
[----:B------:R-:W-:-:S06]  /*bf40*/  UISETP.NE.AND UP0, UPT, UR42, URZ, UPT ;  /* 0x0000003f2a00728c */ /* 0x000fcc000bf05270 */
[----:B------:R-:W-:-:S13]  /*bf50*/  PLOP3.LUT P0, PT, PT, PT, UP0, 0x80, 0x0 ;  /* 0x000000000000781c */ /* 0x000fda0003f0f008 */
[----:B-1----:R-:W-:Y:S05]  /*bf60*/  @!P0 BRA `(.L_x_146) ;  /* 0x00000018004c8947 */ /* 0x002fea0003800000 */
[----:B------:R-:W-:-:S04]  /*bf70*/  PRMT R0, R0, 0x9910, RZ ;  /* 0x0000991000007816 */ /* 0x000fc800000000ff */
[----:B------:R-:W-:-:S13]  /*bf80*/  R2UR UR4, R0 ;  /* 0x00000000000472ca */ /* 0x000fda00000e0000 */
[----:B------:R-:W-:-:S04]  /*bf90*/  UISETP.NE.AND UP0, UPT, UR4, URZ, UPT ;  /* 0x0000003f0400728c */ /* 0x000fc8000bf05270 */
[----:B------:R-:W-:-:S06]  /*bfa0*/  UISETP.NE.OR UP0, UPT, UR42, 0x2, !UP0 ;  /* 0x000000022a00788c */ /* 0x000fcc000c705670 */
[----:B------:R-:W-:-:S13]  /*bfb0*/  PLOP3.LUT P0, PT, PT, PT, UP0, 0x80, 0x0 ;  /* 0x000000000000781c */ /* 0x000fda0003f0f008 */
[----:B------:R-:W-:Y:S05]  /*bfc0*/  @P0 EXIT ;  /* 0x000000000000094d */ /* 0x000fea0003800000 */
[----:B------:R-:W-:-:S13]  /*bfd0*/  LOP3.LUT P2, RZ, R9, 0xff, RZ, 0xc0, !PT ;  /* 0x000000ff09ff7812 */ /* 0x000fda000784c0ff */
[----:B------:R-:W-:Y:S05]  /*bfe0*/  @!P2 BRA `(.L_x_147) ;  /* 0x000000000018a947 */ /* 0x000fea0003800000 */
[----:B------:R-:W-:Y:S01]  /*bff0*/  UMOV UR4, 0x400 ;  /* 0x0000040000047882 */ /* 0x000fe20000000000 */
[----:B------:R-:W-:Y:S01]  /*c000*/  MOV R0, RZ ;  /* 0x000000ff00007202 */ /* 0x000fe20000000f00 */
[----:B------:R-:W-:-:S03]  /*c010*/  ULEA UR4, UR37, UR4, 0x18 ;  /* 0x0000000425047291 */ /* 0x000fc6000f8ec03f */
[----:B------:R-:W-:-:S06]  /*c020*/  SHF.L.U32 R0, R0, 0x1f, RZ ;  /* 0x0000001f00007819 */ /* 0x000fcc00000006ff */
[----:B------:R-:W1:Y:S02]  /*c030*/  SYNCS.PHASECHK.TRANS64.TRYWAIT P0, [UR4+0xc8], R0 ;  /* 0x0000c800ff0075a7 */ /* 0x000e640008000144 */
[----:B-1----:R-:W-:Y:S05]  /*c040*/  @!P0 BRA `(.L_x_148) ;  /* 0x0000002c00988947 */ /* 0x002fea0003800000 */
.L_x_147:
[----:B------:R-:W-:Y:S01]  /*c050*/  PRMT R9, RZ, 0x7610, R9 ;  /* 0x00007610ff097816 */ /* 0x000fe20000000009 */
[----:B------:R-:W-:Y:S06]  /*c060*/  @P1 BRA `(.L_x_149) ;  /* 0x0000000000241947 */ /* 0x000fec0003800000 */
[----:B------:R-:W-:Y:S02]  /*c070*/  ULDC.64 UR4, c[0x0][0x588] ;  /* 0x0001620000047ab9 */ /* 0x000fe40000000a00 */
[----:B------:R-:W-:-:S04]  /*c080*/  ISETP.NE.U32.AND P0, PT, RZ, UR4, PT ;  /* 0x00000004ff007c0c */ /* 0x000fc8000bf05070 */
[----:B------:R-:W-:-:S13]  /*c090*/  ISETP.NE.AND.EX P0, PT, RZ, UR5, PT, P0 ;  /* 0x00000005ff007c0c */ /* 0x000fda000bf05300 */
[----:B------:R-:W-:Y:S05]  /*c0a0*/  @!P0 BRA `(.L_x_150) ;  /* 0x00000000000c8947 */ /* 0x000fea0003800000 */
[----:B------:R2:W5:Y:S01]  /*c0b0*/  LDG.E R10, desc[UR56][R2.64] ;  /* 0x00000038020a7981 */ /* 0x000562000c1e1900 */
[----:B------:R-:W-:Y:S01]  /*c0c0*/  IMAD.MOV.U32 R9, RZ, RZ, 0x1 ;  /* 0x00000001ff097424 */ /* 0x000fe200078e00ff */
[----:B------:R-:W-:Y:S06]  /*c0d0*/  BRA `(.L_x_149) ;  /* 0x0000000000087947 */ /* 0x000fec0003800000 */
.L_x_150:
[----:B------:R-:W3:Y:S01]  /*c0e0*/  LDC R10, c[0x0][0x580] ;  /* 0x00016000ff0a7b82 */ /* 0x000ee20000000800 */
[----:B------:R-:W-:-:S07]  /*c0f0*/  MOV R9, 0x1 ;  /* 0x0000000100097802 */ /* 0x000fce0000000f00 */
.L_x_149:
[----:B------:R-:W-:Y:S05]  /*c100*/  @!P2 BRA `(.L_x_151) ;  /* 0x000000140060a947 */ /* 0x000fea0003800000 */
[----:B------:R-:W4:Y:S01]  /*c110*/  LDC R8, c[0x0][0x8a8] ;  /* 0x00022a00ff087b82 */ /* 0x000f220000000800 */
[----:B-1----:R-:W-:Y:S01]  /*c120*/  MOV R0, 0xffffffff ;  /* 0xffffffff00007802 */ /* 0x002fe20000000f00 */
[----:B------:R-:W-:Y:S01]  /*c130*/  ULDC UR4, c[0x0][0x900] ;  /* 0x0002400000047ab9 */ /* 0x000fe20000000800 */
[----:B------:R-:W-:Y:S02]  /*c140*/  ULOP3.LUT UR22, UR40, 0x2, URZ, 0xfc, !UPT ;  /* 0x0000000228167892 */ /* 0x000fe4000f8efc3f */
[----:B------:R-:W-:Y:S01]  /*c150*/  SHF.L.U32 R0, R0, UR4, RZ ;  /* 0x0000000400007c19 */ /* 0x000fe200080006ff */
[----:B------:R-:W-:Y:S01]  /*c160*/  USHF.L.U32 UR21, UR38, UR4, URZ ;  /* 0x0000000426157299 */ /* 0x000fe2000800063f */
[----:B------:R-:W-:Y:S02]  /*c170*/  ULDC.64 UR30, c[0x0][0x198] ;  /* 0x00006600001e7ab9 */ /* 0x000fe40000000a00 */
[----:B------:R-:W-:Y:S01]  /*c180*/  LOP3.LUT R0, RZ, R0, RZ, 0x33, !PT ;  /* 0x00000000ff007212 */ /* 0x000fe200078e33ff */
[----:B------:R-:W-:Y:S01]  /*c190*/  ULDC.64 UR4, c[0x0][0x588] ;  /* 0x0001620000047ab9 */ /* 0x000fe20000000a00 */
[----:B------:R-:W-:Y:S01]  /*c1a0*/  ULDC.64 UR6, c[0x0][0x8f8] ;  /* 0x00023e0000067ab9 */ /* 0x000fe20000000a00 */
[----:B------:R-:W-:Y:S01]  /*c1b0*/  ULDC.64 UR14, c[0x0][0x590] ;  /* 0x00016400000e7ab9 */ /* 0x000fe20000000a00 */
[----:B----4-:R-:W-:-:S07]  /*c1c0*/  VIADD R8, R8, 0xffffffff ;  /* 0xffffffff08087836 */ /* 0x010fce0000000000 */
.L_x_207:
[----:B------:R-:W-:Y:S02]  /*c1d0*/  ISETP.NE.U32.AND P0, PT, RZ, UR14, PT ;  /* 0x0000000eff007c0c */ /* 0x000fe4000bf05070 */
[----:B------:R-:W-:Y:S02]  /*c1e0*/  R2UR UR19, R12 ;  /* 0x000000000c1372ca */ /* 0x000fe400000e0000 */
[----:B------:R-:W-:Y:S02]  /*c1f0*/  R2UR UR18, R5 ;  /* 0x00000000051272ca */ /* 0x000fe400000e0000 */
[----:B------:R-:W-:-:S09]  /*c200*/  ISETP.NE.AND.EX P0, PT, RZ, UR15, PT, P0 ;  /* 0x0000000fff007c0c */ /* 0x000fd2000bf05300 */
[----:B------:R-:W-:Y:S02]  /*c210*/  USHF.L.U32 UR19, UR19, 0x8, URZ ;  /* 0x0000000813137899 */ /* 0x000fe4000800063f */
[----:B------:R-:W-:Y:S02]  /*c220*/  USHF.L.U32 UR18, UR18, 0x7, URZ ;  /* 0x0000000712127899 */ /* 0x000fe4000800063f */
[----:B---34-:R-:W-:Y:S10]  /*c230*/  @!P0 BRA `(.L_x_152) ;  /* 0x00000000002c8947 */ /* 0x018ff40003800000 */
[----:B------:R-:W-:-:S04]  /*c240*/  ISETP.NE.U32.AND P1, PT, RZ, UR4, PT ;  /* 0x00000004ff007c0c */ /* 0x000fc8000bf25070 */
[----:B------:R-:W-:-:S13]  /*c250*/  ISETP.NE.AND.EX P1, PT, RZ, UR5, PT, P1 ;  /* 0x00000005ff007c0c */ /* 0x000fda000bf25310 */
[----:B------:R-:W-:Y:S05]  /*c260*/  @!P1 BRA `(.L_x_153) ;  /* 0x0000000000189947 */ /* 0x000fea0003800000 */
[----:B--2---:R-:W1:Y:S01]  /*c270*/  LDC.64 R2, c[0x0][0x588] ;  /* 0x00016200ff027b82 */ /* 0x004e620000000a00 */
[----:B------:R-:W-:-:S04]  /*c280*/  IMAD R5, R4, UR14, RZ ;  /* 0x0000000e04057c24 */ /* 0x000fc8000f8e02ff */
[----:B-1----:R-:W-:-:S05]  /*c290*/  IMAD.WIDE R2, R5, 0x4, R2 ;  /* 0x0000000405027825 */ /* 0x002fca00078e0202 */
[----:B---3-5:R1:W5:Y:S01]  /*c2a0*/  LDG.E R10, desc[UR56][R2.64] ;  /* 0x00000038020a7981 */ /* 0x028362000c1e1900 */
[----:B------:R-:W-:Y:S01]  /*c2b0*/  MOV R9, 0x1 ;  /* 0x0000000100097802 */ /* 0x000fe20000000f00 */
[----:B------:R-:W-:Y:S06]  /*c2c0*/  BRA `(.L_x_152) ;  /* 0x0000000000087947 */ /* 0x000fec0003800000 */
.L_x_153:
[----:B---3-5:R-:W4:Y:S01]  /*c2d0*/  LDC R10, c[0x0][0x580] ;  /* 0x00016000ff0a7b82 */ /* 0x028f220000000800 */
[----:B------:R-:W-:-:S07]  /*c2e0*/  MOV R9, 0x1 ;  /* 0x0000000100097802 */ /* 0x000fce0000000f00 */
.L_x_152:
[----:B------:R-:W-:Y:S05]  /*c2f0*/  @!P0 BRA `(.L_x_154) ;  /* 0x00000000001c8947 */ /* 0x000fea0003800000 */
[----:B------:R-:W-:-:S13]  /*c300*/  LOP3.LUT P2, RZ, R9, 0xff, RZ, 0xc0, !PT ;  /* 0x000000ff09ff7812 */ /* 0x000fda000784c0ff */
[----:B-12---:R-:W1:Y:S02]  /*c310*/  @!P2 LDC.64 R2, c[0x0][0x588] ;  /* 0x00016200ff02ab82 */ /* 0x006e640000000a00 */
[----:B-1----:R-:W-:-:S04]  /*c320*/  @!P2 ISETP.NE.U32.AND P0, PT, R2, RZ, PT ;  /* 0x000000ff0200a20c */ /* 0x002fc80003f05070 */
[----:B------:R-:W-:Y:S02]  /*c330*/  @!P2 ISETP.NE.AND.EX P1, PT, R3, RZ, PT, P0 ;  /* 0x000000ff0300a20c */ /* 0x000fe40003f25300 */
[----:B---345:R-:W-:Y:S02]  /*c340*/  @P2 FSETP.EQ.AND P0, PT, R10, RZ, PT ;  /* 0x000000ff0a00220b */ /* 0x038fe40003f02000 */
[----:B------:R-:W-:Y:S01]  /*c350*/  @!P2 PLOP3.LUT P0, PT, P1, PT, PT, 0x8, 0x0 ;  /* 0x000000000000a81c */ /* 0x000fe20000f0e170 */
[----:B------:R-:W-:-:S12]  /*c360*/  BRA `(.L_x_155) ;  /* 0x0000000000047947 */ /* 0x000fd80003800000 */
.L_x_154:
[----:B---345:R-:W-:-:S13]  /*c370*/  FSETP.EQ.AND P0, PT, R10, RZ, PT ;  /* 0x000000ff0a00720b */ /* 0x038fda0003f02000 */
.L_x_155:
[----:B------:R-:W-:Y:S01]  /*c380*/  UISETP.NE.AND UP0, UPT, UR22, 0x3, UPT ;  /* 0x000000031600788c */ /* 0x000fe2000bf05270 */
[----:B------:R-:W-:-:S04]  /*c390*/  ELECT P1, URZ, PT ;  /* 0x00000000003f782f */ /* 0x000fc80003820000 */
[----:B------:R-:W-:Y:S02]  /*c3a0*/  PLOP3.LUT P0, PT, P1, P0, PT, 0x20, 0x0 ;  /* 0x000000000000781c */ /* 0x000fe40000f00470 */
[----:B------:R-:W-:-:S13]  /*c3b0*/  PLOP3.LUT P1, PT, PT, PT, UP0, 0x80, 0x0 ;  /* 0x000000000000781c */ /* 0x000fda0003f2f008 */
[----:B------:R-:W-:Y:S05]  /*c3c0*/  @!P1 BRA `(.L_x_156) ;  /* 0x0000000000049947 */ /* 0x000fea0003800000 */
[----:B------:R-:W-:Y:S01]  /*c3d0*/  BPT.TRAP 0x1 ;  /* 0x000000040000795c */ /* 0x000fe20000300000 */
.L_x_156:
[----:B------:R-:W3:Y:S01]  /*c3e0*/  S2UR UR37, SR_CgaCtaId ;  /* 0x00000000002579c3 */ /* 0x000ee20000008800 */
[----:B------:R-:W-:Y:S01]  /*c3f0*/  UMOV UR13, 0x400 ;  /* 0x00000400000d7882 */ /* 0x000fe20000000000 */
[----:B-12---:R-:W-:-:S05]  /*c400*/  IMAD.MOV.U32 R2, RZ, RZ, 0x1 ;  /* 0x00000001ff027424 */ /* 0x006fca00078e00ff */
[----:B------:R-:W-:Y:S01]  /*c410*/  SHF.L.U32 R2, R2, 0x1f, RZ ;  /* 0x0000001f02027819 */ /* 0x000fe200000006ff */
[----:B---3--:R-:W-:-:S09]  /*c420*/  ULEA UR13, UR37, UR13, 0x18 ;  /* 0x0000000d250d7291 */ /* 0x008fd2000f8ec03f */
[----:B------:R-:W1:Y:S02]  /*c430*/  SYNCS.PHASECHK.TRANS64.TRYWAIT P2, [UR13+0xa0], R2 ;  /* 0x0000a002ff0075a7 */ /* 0x000e64000804014d */
[----:B-1----:R-:W-:Y:S05]  /*c440*/  @!P2 BRA `(.L_x_157) ;  /* 0x0000002800b0a947 */ /* 0x002fea0003800000 */
.L_x_250:
[----:B------:R-:W-:Y:S04]  /*c450*/  BSSY B0, `(.L_x_158) ;  /* 0x000000e000007945 */ /* 0x000fe80003800000 */
[----:B------:R-:W-:Y:S05]  /*c460*/  @!P0 BRA `(.L_x_159) ;  /* 0x0000000000308947 */ /* 0x000fea0003800000 */
[----:B------:R-:W-:Y:S01]  /*c470*/  R2UR UR20, R4 ;  /* 0x00000000041472ca */ /* 0x000fe200000e0000 */
[----:B------:R-:W-:Y:S02]  /*c480*/  UIADD3 UR8, UP0, UR30, 0x3f0, URZ ;  /* 0x000003f01e087890 */ /* 0x000fe4000ff1e03f */
[----:B------:R-:W-:Y:S02]  /*c490*/  UIADD3 UR16, UR13, 0x100, URZ ;  /* 0x000001000d107890 */ /* 0x000fe4000fffe03f */
[----:B------:R-:W-:Y:S02]  /*c4a0*/  UIADD3 UR17, UR13, 0x80, URZ ;  /* 0x000000800d117890 */ /* 0x000fe4000fffe03f */
[----:B------:R-:W-:Y:S01]  /*c4b0*/  UIADD3.X UR9, URZ, UR31, URZ, UP0, !UPT ;  /* 0x0000001f3f097290 */ /* 0x000fe200087fe43f */
[----:B------:R-:W-:Y:S01]  /*c4c0*/  UMOV UR10, 0x0 ;  /* 0x00000000000a7882 */ /* 0x000fe20000000000 */
[----:B------:R-:W-:-:S07]  /*c4d0*/  UMOV UR11, 0x10000000 ;  /* 0x10000000000b7882 */ /* 0x000fce0000000000 */
[----:B------:R2:W-:Y:S02]  /*c4e0*/  UTMALDG.3D [UR16], [UR8], desc[UR10] ;  /* 0x00000a10080075b4 */ /* 0x0005e40008011000 */
[----:B--2---:R-:W-:Y:S05]  /*c4f0*/  @!P1 BRA `(.L_x_160) ;  /* 0x0000000000049947 */ /* 0x004fea0003800000 */
[----:B------:R-:W-:Y:S01]  /*c500*/  BPT.TRAP 0x1 ;  /* 0x000000040000795c */ /* 0x000fe20000300000 */
.L_x_160:
[----:B-1----:R-:W1:Y:S02]  /*c510*/  LDC R3, c[0x0][0x800] ;  /* 0x00020000ff037b82 */ /* 0x002e640000000800 */
[----:B-1----:R2:W-:Y:S02]  /*c520*/  SYNCS.ARRIVE.TRANS64.RED.A0TR RZ, [UR13+0x80], R3 ;  /* 0x00008003ffff79a7 */ /* 0x0025e4000830040d */
.L_x_159:
[----:B------:R-:W-:Y:S05]  /*c530*/  BSYNC B0 ;  /* 0x0000000000007941 */ /* 0x000fea0003800000 */
.L_x_158:
[----:B------:R-:W-:Y:S05]  /*c540*/  @!P1 BRA `(.L_x_161) ;  /* 0x0000000000049947 */ /* 0x000fea0003800000 */
[----:B------:R-:W-:Y:S01]  /*c550*/  BPT.TRAP 0x1 ;  /* 0x000000040000795c */ /* 0x000fe20000300000 */
.L_x_161:
[----:B------:R-:W-:-:S04]  /*c560*/  UIADD3 UR33, UR13, 0x80, URZ ;  /* 0x000000800d217890 */ /* 0x000fc8000fffe03f */
[----:B------:R-:W-:-:S09]  /*c570*/  UPRMT UR16, UR37, 0x654, UR33 ;  /* 0x0000065425107896 */ /* 0x000fd20008000021 */
[----:B------:R-:W-:Y:S01]  /*c580*/  SYNCS.ARRIVE.TRANS64.RED.A1T0 RZ, [UR16], RZ ;  /* 0x000000ffffff79a7 */ /* 0x000fe20008100410 */
[----:B------:R-:W-:Y:S05]  /*c590*/  @!P1 BRA `(.L_x_162) ;  /* 0x0000000000049947 */ /* 0x000fea0003800000 */
[----:B------:R-:W-:Y:S01]  /*c5a0*/  BPT.TRAP 0x1 ;  /* 0x000000040000795c */ /* 0x000fe20000300000 */
.L_x_162:
[----:B------:R-:W3:Y:S02]  /*c5b0*/  SYNCS.PHASECHK.TRANS64.TRYWAIT P2, [UR13+0xa8], R2 ;  /* 0x0000a802ff0075a7 */ /* 0x000ee4000804014d */
[----:B---3--:R-:W-:Y:S05]  /*c5c0*/  @!P2 BRA `(.L_x_163) ;  /* 0x000000280068a947 */ /* 0x008fea0003800000 */
.L_x_251:
[----:B------:R-:W-:Y:S04]  /*c5d0*/  BSSY B0, `(.L_x_164) ;  /* 0x0000010000007945 */ /* 0x000fe80003800000 */
[----:B------:R-:W-:Y:S05]  /*c5e0*/  @!P0 BRA `(.L_x_165) ;  /* 0x0000000000388947 */ /* 0x000fea0003800000 */
[----:B------:R-:W-:Y:S01]  /*c5f0*/  UIADD3 UR24, UP0, UR30, 0x3f0, URZ ;  /* 0x000003f01e187890 */ /* 0x000fe2000ff1e03f */
[----:B------:R-:W-:Y:S01]  /*c600*/  R2UR UR12, R4 ;  /* 0x00000000040c72ca */ /* 0x000fe200000e0000 */
[----:B------:R-:W-:Y:S02]  /*c610*/  UIADD3 UR11, UR19, 0x80, URZ ;  /* 0x00000080130b7890 */ /* 0x000fe4000fffe03f */
[----:B------:R-:W-:Y:S02]  /*c620*/  UIADD3 UR8, UR13, 0x1100, URZ ;  /* 0x000011000d087890 */ /* 0x000fe4000fffe03f */
[----:B------:R-:W-:Y:S02]  /*c630*/  UIADD3 UR9, UR13, 0x88, URZ ;  /* 0x000000880d097890 */ /* 0x000fe4000fffe03f */
[----:B------:R-:W-:Y:S01]  /*c640*/  UIADD3.X UR25, URZ, UR31, URZ, UP0, !UPT ;  /* 0x0000001f3f197290 */ /* 0x000fe200087fe43f */
[----:B------:R-:W-:Y:S01]  /*c650*/  UMOV UR26, 0x0 ;  /* 0x00000000001a7882 */ /* 0x000fe20000000000 */
[----:B------:R-:W-:Y:S01]  /*c660*/  UMOV UR27, 0x10000000 ;  /* 0x10000000001b7882 */ /* 0x000fe20000000000 */
[----:B------:R-:W-:-:S06]  /*c670*/  UMOV UR10, UR18 ;  /* 0x00000012000a7c82 */ /* 0x000fcc0008000000 */
[----:B------:R3:W-:Y:S02]  /*c680*/  UTMALDG.3D [UR8], [UR24], desc[UR26] ;  /* 0x00001a08180075b4 */ /* 0x0007e40008011000 */
[----:B---3--:R-:W-:Y:S05]  /*c690*/  @!P1 BRA `(.L_x_166) ;  /* 0x0000000000049947 */ /* 0x008fea0003800000 */
[----:B------:R-:W-:Y:S01]  /*c6a0*/  BPT.TRAP 0x1 ;  /* 0x000000040000795c */ /* 0x000fe20000300000 */
.L_x_166:
[----:B-12---:R-:W1:Y:S02]  /*c6b0*/  LDC R3, c[0x0][0x800] ;  /* 0x00020000ff037b82 */ /* 0x006e640000000800 */
[----:B-1----:R3:W-:Y:S02]  /*c6c0*/  SYNCS.ARRIVE.TRANS64.RED.A0TR RZ, [UR13+0x88], R3 ;  /* 0x00008803ffff79a7 */ /* 0x0027e4000830040d */
.L_x_165:
[----:B------:R-:W-:Y:S05]  /*c6d0*/  BSYNC B0 ;  /* 0x0000000000007941 */ /* 0x000fea0003800000 */
.L_x_164:
[----:B------:R-:W-:Y:S05]  /*c6e0*/  @!P1 BRA `(.L_x_167) ;  /* 0x0000000000049947 */ /* 0x000fea0003800000 */
[----:B------:R-:W-:Y:S01]  /*c6f0*/  BPT.TRAP 0x1 ;  /* 0x000000040000795c */ /* 0x000fe20000300000 */
.L_x_167:
[----:B------:R-:W-:Y:S02]  /*c700*/  UIADD3 UR25, UR13, 0x88, URZ ;  /* 0x000000880d197890 */ /* 0x000fe4000fffe03f */
[----:B------:R-:W-:Y:S02]  /*c710*/  UIADD3 UR10, UR18, 0x20, URZ ;  /* 0x00000020120a7890 */ /* 0x000fe4000fffe03f */
[----:B------:R-:W-:-:S09]  /*c720*/  UPRMT UR20, UR37, 0x654, UR25 ;  /* 0x0000065425147896 */ /* 0x000fd20008000019 */
[----:B------:R-:W-:Y:S01]  /*c730*/  SYNCS.ARRIVE.TRANS64.RED.A1T0 RZ, [UR20], RZ ;  /* 0x000000ffffff79a7 */ /* 0x000fe20008100414 */
[----:B------:R-:W-:Y:S05]  /*c740*/  @!P1 BRA `(.L_x_168) ;  /* 0x0000000000049947 */ /* 0x000fea0003800000 */
[----:B------:R-:W-:Y:S01]  /*c750*/  BPT.TRAP 0x1 ;  /* 0x000000040000795c */ /* 0x000fe20000300000 */
.L_x_168:
[----:B------:R-:W4:Y:S02]  /*c760*/  SYNCS.PHASECHK.TRANS64.TRYWAIT P2, [UR13+0xb0], R2 ;  /* 0x0000b002ff0075a7 */ /* 0x000f24000804014d */
[----:B----4-:R-:W-:Y:S05]  /*c770*/  @!P2 BRA `(.L_x_169) ;  /* 0x000000280014a947 */ /* 0x010fea0003800000 */
.L_x_252:
        /* <DEDUP_REMOVED lines=8> */
[----:B------:R-:W-:Y:S01]  /*c800*/  UMOV UR29, 0x10000000 ;  /* 0x10000000001d7882 */ /* 0x000fe20000000000 */
[----:B------:R-:W-:-:S06]  /*c810*/  UMOV UR11, UR19 ;  /* 0x00000013000b7c82 */ /* 0x000fcc0008000000 */
[----:B------:R4:W-:Y:S02]  /*c820*/  UTMALDG.3D [UR8], [UR26], desc[UR28] ;  /* 0x00001c081a0075b4 */ /* 0x0009e40008011000 */
[----:B----4-:R-:W-:Y:S05]  /*c830*/  @!P1 BRA `(.L_x_172) ;  /* 0x0000000000049947 */ /* 0x010fea0003800000 */
[----:B------:R-:W-:Y:S01]  /*c840*/  BPT.TRAP 0x1 ;  /* 0x000000040000795c */ /* 0x000fe20000300000 */
.L_x_172:
[----:B-123--:R-:W1:Y:S02]  /*c850*/  LDC R3, c[0x0][0x800] ;  /* 0x00020000ff037b82 */ /* 0x00ee640000000800 */
[----:B-1----:R4:W-:Y:S02]  /*c860*/  SYNCS.ARRIVE.TRANS64.RED.A0TR RZ, [UR13+0x90], R3 ;  /* 0x00009003ffff79a7 */ /* 0x0029e4000830040d */
.L_x_171:
[----:B------:R-:W-:Y:S05]  /*c870*/  BSYNC B0 ;  /* 0x0000000000007941 */ /* 0x000fea0003800000 */
.L_x_170:
[----:B------:R-:W-:Y:S05]  /*c880*/  @!P1 BRA `(.L_x_173) ;  /* 0x0000000000049947 */ /* 0x000fea0003800000 */
[----:B------:R-:W-:Y:S01]  /*c890*/  BPT.TRAP 0x1 ;  /* 0x000000040000795c */ /* 0x000fe20000300000 */
.L_x_173:
[----:B------:R-:W-:-:S04]  /*c8a0*/  UIADD3 UR17, UR13, 0x90, URZ ;  /* 0x000000900d117890 */ /* 0x000fc8000fffe03f */
[----:B------:R-:W-:-:S09]  /*c8b0*/  UPRMT UR23, UR37, 0x654, UR17 ;  /* 0x0000065425177896 */ /* 0x000fd20008000011 */
[----:B------:R-:W-:Y:S01]  /*c8c0*/  SYNCS.ARRIVE.TRANS64.RED.A1T0 RZ, [UR23], RZ ;  /* 0x000000ffffff79a7 */ /* 0x000fe20008100417 */
[----:B------:R-:W-:Y:S05]  /*c8d0*/  @!P1 BRA `(.L_x_174) ;  /* 0x0000000000049947 */ /* 0x000fea0003800000 */
[----:B------:R-:W-:Y:S01]  /*c8e0*/  BPT.TRAP 0x1 ;  /* 0x000000040000795c */ /* 0x000fe20000300000 */
.L_x_174:
[----:B------:R-:W5:Y:S02]  /*c8f0*/  SYNCS.PHASECHK.TRANS64.TRYWAIT P2, [UR13+0xb8], R2 ;  /* 0x0000b802ff0075a7 */ /* 0x000f64000804014d */
[----:B-----5:R-:W-:Y:S05]  /*c900*/  @!P2 BRA `(.L_x_175) ;  /* 0x0000002400c8a947 */ /* 0x020fea0003800000 */
.L_x_253:
        /* <DEDUP_REMOVED lines=9> */
[----:B------:R-:W-:-:S07]  /*c9a0*/  UMOV UR29, 0x10000000 ;  /* 0x10000000001d7882 */ /* 0x000fce0000000000 */
[----:B------:R1:W-:Y:S02]  /*c9b0*/  UTMALDG.3D [UR8], [UR26], desc[UR28] ;  /* 0x00001c081a0075b4 */ /* 0x0003e40008011000 */
[----:B-1----:R-:W-:Y:S05]  /*c9c0*/  @!P1 BRA `(.L_x_178) ;  /* 0x0000000000049947 */ /* 0x002fea0003800000 */
[----:B------:R-:W-:Y:S01]  /*c9d0*/  BPT.TRAP 0x1 ;  /* 0x000000040000795c */ /* 0x000fe20000300000 */
.L_x_178:
[----:B------:R-:W1:Y:S02]  /*c9e0*/  LDC R2, c[0x0][0x800] ;  /* 0x00020000ff027b82 */ /* 0x000e640000000800 */
[----:B-1----:R1:W-:Y:S02]  /*c9f0*/  SYNCS.ARRIVE.TRANS64.RED.A0TR RZ, [UR13+0x98], R2 ;  /* 0x00009802ffff79a7 */ /* 0x0023e4000830040d */
.L_x_177:
[----:B------:R-:W-:Y:S05]  /*ca00*/  BSYNC B0 ;  /* 0x0000000000007941 */ /* 0x000fea0003800000 */
.L_x_176:
[----:B------:R-:W-:Y:S05]  /*ca10*/  @!P1 BRA `(.L_x_179) ;  /* 0x0000000000049947 */ /* 0x000fea0003800000 */
[----:B------:R-:W-:Y:S01]  /*ca20*/  BPT.TRAP 0x1 ;  /* 0x000000040000795c */ /* 0x000fe20000300000 */
.L_x_179:
[----:B------:R-:W-:Y:S02]  /*ca30*/  UIADD3 UR9, UR13, 0x98, URZ ;  /* 0x000000980d097890 */ /* 0x000fe4000fffe03f */
[----:B------:R-:W-:Y:S02]  /*ca40*/  UIADD3 UR34, UR18, 0x40, URZ ;  /* 0x0000004012227890 */ /* 0x000fe4000fffe03f */
[----:B------:R-:W-:-:S09]  /*ca50*/  UPRMT UR29, UR37, 0x654, UR9 ;  /* 0x00000654251d7896 */ /* 0x000fd20008000009 */
[----:B------:R-:W-:Y:S01]  /*ca60*/  SYNCS.ARRIVE.TRANS64.RED.A1T0 RZ, [UR29], RZ ;  /* 0x000000ffffff79a7 */ /* 0x000fe2000810041d */
[----:B------:R-:W-:Y:S05]  /*ca70*/  @!P1 BRA `(.L_x_180) ;  /* 0x0000000000049947 */ /* 0x000fea0003800000 */
[----:B------:R-:W-:Y:S01]  /*ca80*/  BPT.TRAP 0x1 ;  /* 0x000000040000795c */ /* 0x000fe20000300000 */
.L_x_180:
[----:B-1----:R-:W-:-:S04]  /*ca90*/  SHF.L.U32 R2, RZ, 0x1f, RZ ;  /* 0x0000001fff027819 */ /* 0x002fc800000006ff */
[----:B------:R-:W1:Y:S02]  /*caa0*/  SYNCS.PHASECHK.TRANS64.TRYWAIT P2, [UR13+0xa0], R2 ;  /* 0x0000a002ff0075a7 */ /* 0x000e64000804014d */
[----:B-1----:R-:W-:Y:S05]  /*cab0*/  @!P2 BRA `(.L_x_181) ;  /* 0x000000240074a947 */ /* 0x002fea0003800000 */
.L_x_254:
[----:B------:R-:W-:Y:S04]  /*cac0*/  BSSY B0, `(.L_x_182) ;  /* 0x000000e000007945 */ /* 0x000fe80003800000 */
[----:B------:R-:W-:Y:S05]  /*cad0*/  @!P0 BRA `(.L_x_183) ;  /* 0x0000000000308947 */ /* 0x000fea0003800000 */
[----:B------:R-:W-:Y:S01]  /*cae0*/  R2UR UR36, R4 ;  /* 0x00000000042472ca */ /* 0x000fe200000e0000 */
[----:B------:R-:W-:Y:S02]  /*caf0*/  UIADD3 UR10, UP0, UR30, 0x3f0, URZ ;  /* 0x000003f01e0a7890 */ /* 0x000fe4000ff1e03f */
[----:B------:R-:W-:Y:S02]  /*cb00*/  UIADD3 UR32, UR13, 0x100, URZ ;  /* 0x000001000d207890 */ /* 0x000fe4000fffe03f */
[----:B------:R-:W-:Y:S01]  /*cb10*/  UIADD3.X UR11, URZ, UR31, URZ, UP0, !UPT ;  /* 0x0000001f3f0b7290 */ /* 0x000fe200087fe43f */
[----:B------:R-:W-:Y:S01]  /*cb20*/  UMOV UR26, 0x0 ;  /* 0x00000000001a7882 */ /* 0x000fe20000000000 */
[----:B------:R-:W-:Y:S01]  /*cb30*/  UMOV UR27, 0x10000000 ;  /* 0x10000000001b7882 */ /* 0x000fe20000000000 */
[----:B------:R-:W-:-:S06]  /*cb40*/  UMOV UR35, UR19 ;  /* 0x0000001300237c82 */ /* 0x000fcc0008000000 */
[----:B------:R1:W-:Y:S02]  /*cb50*/  UTMALDG.3D [UR32], [UR10], desc[UR26] ;  /* 0x00001a200a0075b4 */ /* 0x0003e40008011000 */
[----:B-1----:R-:W-:Y:S05]  /*cb60*/  @!P1 BRA `(.L_x_184) ;  /* 0x0000000000049947 */ /* 0x002fea0003800000 */
[----:B------:R-:W-:Y:S01]  /*cb70*/  BPT.TRAP 0x1 ;  /* 0x000000040000795c */ /* 0x000fe20000300000 */
.L_x_184:
[----:B--234-:R-:W1:Y:S02]  /*cb80*/  LDC R3, c[0x0][0x800] ;  /* 0x00020000ff037b82 */ /* 0x01ce640000000800 */
[----:B-1----:R1:W-:Y:S02]  /*cb90*/  SYNCS.ARRIVE.TRANS64.RED.A0TR RZ, [UR13+0x80], R3 ;  /* 0x00008003ffff79a7 */ /* 0x0023e4000830040d */
.L_x_183:
[----:B------:R-:W-:Y:S05]  /*cba0*/  BSYNC B0 ;  /* 0x0000000000007941 */ /* 0x000fea0003800000 */
.L_x_182:
[----:B------:R-:W-:Y:S05]  /*cbb0*/  @!P1 BRA `(.L_x_185) ;  /* 0x0000000000049947 */ /* 0x000fea0003800000 */
[----:B------:R-:W-:Y:S01]  /*cbc0*/  BPT.TRAP 0x1 ;  /* 0x000000040000795c */ /* 0x000fe20000300000 */
.L_x_185:
[----:B------:R-:W-:Y:S01]  /*cbd0*/  SYNCS.ARRIVE.TRANS64.RED.A1T0 RZ, [UR16], RZ ;  /* 0x000000ffffff79a7 */ /* 0x000fe20008100410 */
[----:B------:R-:W-:Y:S05]  /*cbe0*/  @!P1 BRA `(.L_x_186) ;  /* 0x0000000000049947 */ /* 0x000fea0003800000 */
[----:B------:R-:W-:Y:S01]  /*cbf0*/  BPT.TRAP 0x1 ;  /* 0x000000040000795c */ /* 0x000fe20000300000 */
.L_x_186:
[----:B------:R-:W5:Y:S02]  /*cc00*/  SYNCS.PHASECHK.TRANS64.TRYWAIT P2, [UR13+0xa8], R2 ;  /* 0x0000a802ff0075a7 */ /* 0x000f64000804014d */
[----:B-----5:R-:W-:Y:S05]  /*cc10*/  @!P2 BRA `(.L_x_187) ;  /* 0x000000240034a947 */ /* 0x020fea0003800000 */
.L_x_255:
        /* <DEDUP_REMOVED lines=13> */
.L_x_190:
[----:B--234-:R-:W1:Y:S02]  /*ccf0*/  LDC R3, c[0x0][0x800] ;  /* 0x00020000ff037b82 */ /* 0x01ce640000000800 */
[----:B-1----:R1:W-:Y:S02]  /*cd00*/  SYNCS.ARRIVE.TRANS64.RED.A0TR RZ, [UR13+0x88], R3 ;  /* 0x00008803ffff79a7 */ /* 0x0023e4000830040d */
.L_x_189:
[----:B------:R-:W-:Y:S05]  /*cd10*/  BSYNC B0 ;  /* 0x0000000000007941 */ /* 0x000fea0003800000 */
.L_x_188:
[----:B------:R-:W-:Y:S05]  /*cd20*/  @!P1 BRA `(.L_x_191) ;  /* 0x0000000000049947 */ /* 0x000fea0003800000 */
[----:B------:R-:W-:Y:S01]  /*cd30*/  BPT.TRAP 0x1 ;  /* 0x000000040000795c */ /* 0x000fe20000300000 */
.L_x_191:
[----:B------:R-:W-:Y:S01]  /*cd40*/  SYNCS.ARRIVE.TRANS64.RED.A1T0 RZ, [UR20], RZ ;  /* 0x000000ffffff79a7 */ /* 0x000fe20008100414 */
[----:B------:R-:W-:Y:S01]  /*cd50*/  UIADD3 UR18, UR18, 0x60, URZ ;  /* 0x0000006012127890 */ /* 0x000fe2000fffe03f */
[----:B------:R-:W-:Y:S11]  /*cd60*/  @!P1 BRA `(.L_x_192) ;  /* 0x0000000000049947 */ /* 0x000ff60003800000 */
[----:B------:R-:W-:Y:S01]  /*cd70*/  BPT.TRAP 0x1 ;  /* 0x000000040000795c */ /* 0x000fe20000300000 */
.L_x_192:
[----:B------:R-:W5:Y:S02]  /*cd80*/  SYNCS.PHASECHK.TRANS64.TRYWAIT P2, [UR13+0xb0], R2 ;  /* 0x0000b002ff0075a7 */ /* 0x000f64000804014d */
[----:B-----5:R-:W-:Y:S05]  /*cd90*/  @!P2 BRA `(.L_x_193) ;  /* 0x0000002000eca947 */ /* 0x020fea0003800000 */
.L_x_256:
[----:B------:R-:W-:Y:S04]  /*cda0*/  BSSY B0, `(.L_x_194) ;  /* 0x000000d000007945 */ /* 0x000fe80003800000 */
[----:B------:R-:W-:Y:S05]  /*cdb0*/  @!P0 BRA `(.L_x_195) ;  /* 0x00000000002c8947 */ /* 0x000fea0003800000 */
[----:B------:R-:W-:Y:S01]  /*cdc0*/  R2UR UR20, R4 ;  /* 0x00000000041472ca */ /* 0x000fe200000e0000 */
[----:B------:R-:W-:Y:S02]  /*cdd0*/  UIADD3 UR10, UP0, UR30, 0x3f0, URZ ;  /* 0x000003f01e0a7890 */ /* 0x000fe4000ff1e03f */
[----:B------:R-:W-:Y:S02]  /*cde0*/  UIADD3 UR16, UR13, 0x2100, URZ ;  /* 0x000021000d107890 */ /* 0x000fe4000fffe03f */
[----:B------:R-:W-:Y:S01]  /*cdf0*/  UIADD3.X UR11, URZ, UR31, URZ, UP0, !UPT ;  /* 0x0000001f3f0b7290 */ /* 0x000fe200087fe43f */
[----:B------:R-:W-:Y:S01]  /*ce00*/  UMOV UR24, 0x0 ;  /* 0x0000000000187882 */ /* 0x000fe20000000000 */
[----:B------:R-:W-:-:S07]  /*ce10*/  UMOV UR25, 0x10000000 ;  /* 0x1000000000197882 */ /* 0x000fce0000000000 */
[----:B------:R1:W-:Y:S02]  /*ce20*/  UTMALDG.3D [UR16], [UR10], desc[UR24] ;  /* 0x000018100a0075b4 */ /* 0x0003e40008011000 */
[----:B-1----:R-:W-:Y:S05]  /*ce30*/  @!P1 BRA `(.L_x_196) ;  /* 0x0000000000049947 */ /* 0x002fea0003800000 */
[----:B------:R-:W-:Y:S01]  /*ce40*/  BPT.TRAP 0x1 ;  /* 0x000000040000795c */ /* 0x000fe20000300000 */
.L_x_196:
[----:B--234-:R-:W1:Y:S02]  /*ce50*/  LDC R3, c[0x0][0x800] ;  /* 0x00020000ff037b82 */ /* 0x01ce640000000800 */
[----:B-1----:R1:W-:Y:S02]  /*ce60*/  SYNCS.ARRIVE.TRANS64.RED.A0TR RZ, [UR13+0x90], R3 ;  /* 0x00009003ffff79a7 */ /* 0x0023e4000830040d */
.L_x_195:
[----:B------:R-:W-:Y:S05]  /*ce70*/  BSYNC B0 ;  /* 0x0000000000007941 */ /* 0x000fea0003800000 */
.L_x_194:
[----:B------:R-:W-:Y:S05]  /*ce80*/  @!P1 BRA `(.L_x_197) ;  /* 0x0000000000049947 */ /* 0x000fea0003800000 */
[----:B------:R-:W-:Y:S01]  /*ce90*/  BPT.TRAP 0x1 ;  /* 0x000000040000795c */ /* 0x000fe20000300000 */
.L_x_197:
[----:B------:R-:W-:Y:S01]  /*cea0*/  SYNCS.ARRIVE.TRANS64.RED.A1T0 RZ, [UR23], RZ ;  /* 0x000000ffffff79a7 */ /* 0x000fe20008100417 */
[----:B------:R-:W-:Y:S05]  /*ceb0*/  @!P1 BRA `(.L_x_198) ;  /* 0x0000000000049947 */ /* 0x000fea0003800000 */
[----:B------:R-:W-:Y:S01]  /*cec0*/  BPT.TRAP 0x1 ;  /* 0x000000040000795c */ /* 0x000fe20000300000 */
.L_x_198:
[----:B------:R-:W5:Y:S02]  /*ced0*/  SYNCS.PHASECHK.TRANS64.TRYWAIT P2, [UR13+0xb8], R2 ;  /* 0x0000b802ff0075a7 */ /* 0x000f64000804014d */
[----:B-----5:R-:W-:Y:S05]  /*cee0*/  @!P2 BRA `(.L_x_199) ;  /* 0x0000002000b0a947 */ /* 0x020fea0003800000 */
.L_x_257:
        /* <DEDUP_REMOVED lines=13> */
.L_x_202:
[----:B------:R-:W1:Y:S02]  /*cfc0*/  LDC R2, c[0x0][0x800] ;  /* 0x00020000ff027b82 */ /* 0x000e640000000800 */
[----:B-1----:R1:W-:Y:S02]  /*cfd0*/  SYNCS.ARRIVE.TRANS64.RED.A0TR RZ, [UR13+0x98], R2 ;  /* 0x00009802ffff79a7 */ /* 0x0023e4000830040d */
.L_x_201:
[----:B------:R-:W-:Y:S05]  /*cfe0*/  BSYNC B0 ;  /* 0x0000000000007941 */ /* 0x000fea0003800000 */
.L_x_200:
[----:B------:R-:W-:Y:S05]  /*cff0*/  @!P1 BRA `(.L_x_203) ;  /* 0x0000000000049947 */ /* 0x000fea0003800000 */
[----:B------:R-:W-:Y:S01]  /*d000*/  BPT.TRAP 0x1 ;  /* 0x000000040000795c */ /* 0x000fe20000300000 */
.L_x_203:
[----:B------:R-:W5:Y:S01]  /*d010*/  LDL.LU R20, [R1+0xc8] ;  /* 0x0000c80001147983 */ /* 0x000f620000300800 */
[----:B------:R-:W-:Y:S03]  /*d020*/  SYNCS.ARRIVE.TRANS64.RED.A1T0 RZ, [UR29], RZ ;  /* 0x000000ffffff79a7 */ /* 0x000fe6000810041d */
[----:B------:R-:W2:Y:S01]  /*d030*/  LDL.LU R17, [R1+0xc4] ;  /* 0x0000c40001117983 */ /* 0x000ea20000300800 */
[----:B-1----:R-:W-:Y:S01]  /*d040*/  PRMT R2, RZ, 0x7610, R2 ;  /* 0x00007610ff027816 */ /* 0x002fe20000000002 */
[----:B------:R-:W-:Y:S01]  /*d050*/  IMAD.MOV.U32 R4, RZ, RZ, -0x1 ;  /* 0xffffffffff047424 */ /* 0x000fe200078e00ff */
[----:B------:R-:W-:Y:S02]  /*d060*/  MOV R12, 0xffffffff ;  /* 0xffffffff000c7802 */ /* 0x000fe40000000f00 */
[----:B------:R-:W-:Y:S02]  /*d070*/  MOV R5, 0xffffffff ;  /* 0xffffffff00057802 */ /* 0x000fe40000000f00 */
[----:B--2---:R-:W-:-:S04]  /*d080*/  IADD3 R17, P0, R17, UR54, RZ ;  /* 0x0000003611117c10 */ /* 0x004fc8000ff1e0ff */
[----:B-----5:R-:W-:Y:S01]  /*d090*/  IADD3.X R20, R20, UR39, RZ, P0, !PT ;  /* 0x0000002714147c10 */ /* 0x020fe200087fe4ff */
[----:B------:R1:W-:Y:S01]  /*d0a0*/  STL [R1+0xc4], R17 ;  /* 0x0000c41101007387 */ /* 0x0003e20000100800 */
[----:B------:R-:W-:-:S03]  /*d0b0*/  ISETP.GE.U32.AND P0, PT, R17, UR6, PT ;  /* 0x0000000611007c0c */ /* 0x000fc6000bf06070 */
[----:B------:R1:W-:Y:S01]  /*d0c0*/  STL [R1+0xc8], R20 ;  /* 0x0000c81401007387 */ /* 0x0003e20000100800 */
[----:B------:R-:W-:-:S13]  /*d0d0*/  ISETP.GE.U32.AND.EX P0, PT, R20, UR7, PT, P0 ;  /* 0x0000000714007c0c */ /* 0x000fda000bf06100 */
[----:B-1----:R-:W-:Y:S05]  /*d0e0*/  @P0 BRA `(.L_x_204) ;  /* 0x0000000400600947 */ /* 0x002fea0003800000 */
[----:B------:R-:W1:Y:S01]  /*d0f0*/  LDC.64 R14, c[0x0][0x8d0] ;  /* 0x00023400ff0e7b82 */ /* 0x000e620000000a00 */
[----:B------:R-:W-:Y:S02]  /*d100*/  MOV R2, R17 ;  /* 0x0000001100027202 */ /* 0x000fe40000000f00 */
[----:B---34-:R-:W-:-:S05]  /*d110*/  MOV R3, R20 ;  /* 0x0000001400037202 */ /* 0x018fca0000000f00 */
[----:B------:R-:W2:Y:S08]  /*d120*/  LDC R16, c[0x0][0x8d8] ;  /* 0x00023600ff107b82 */ /* 0x000eb00000000800 */
[----:B------:R-:W3:Y:S01]  /*d130*/  LDC.64 R12, c[0x0][0x8c8] ;  /* 0x00023200ff0c7b82 */ /* 0x000ee20000000a00 */
[----:B-1----:R-:W-:-:S04]  /*d140*/  ISETP.NE.U32.AND P0, PT, R14, RZ, PT ;  /* 0x000000ff0e00720c */ /* 0x002fc80003f05070 */
[----:B------:R-:W-:-:S13]  /*d150*/  ISETP.NE.AND.EX P0, PT, R15, RZ, PT, P0 ;  /* 0x000000ff0f00720c */ /* 0x000fda0003f05300 */
[----:B--23--:R-:W-:Y:S05]  /*d160*/  @!P0 BRA `(.L_x_205) ;  /* 0x0000000000288947 */ /* 0x00cfea0003800000 */
[----:B------:R-:W1:Y:S02]  /*d170*/  LDC R2, c[0x0][0x8dc] ;  /* 0x00023700ff027b82 */ /* 0x000e640000000800 */
[----:B-1----:R-:W-:-:S05]  /*d180*/  IADD3 R7, P0, R17, R2, RZ ;  /* 0x0000000211077210 */ /* 0x002fca0007f1e0ff */
[----:B------:R-:W-:-:S04]  /*d190*/  IMAD.X R11, RZ, RZ, R20, P0 ;  /* 0x000000ffff0b7224 */ /* 0x000fc800000e0614 */
[----:B------:R-:W-:-:S04]  /*d1a0*/  IMAD.WIDE.U32 R4, R11, R14, RZ ;  /* 0x0000000e0b047225 */ /* 0x000fc800078e00ff */
[----:B------:R-:W-:-:S04]  /*d1b0*/  IMAD.WIDE.U32 R4, P0, R7, R15, R4 ;  /* 0x0000000f07047225 */ /* 0x000fc80007800004 */
[----:B------:R-:W-:Y:S01]  /*d1c0*/  IMAD.WIDE.U32 R6, R7, R14, RZ ;  /* 0x0000000e07067225 */ /* 0x000fe200078e00ff */
[----:B------:R-:W-:Y:S02]  /*d1d0*/  IADD3.X R3, RZ, RZ, RZ, P0, !PT ;  /* 0x000000ffff037210 */ /* 0x000fe400007fe4ff */
[----:B------:R-:W-:Y:S02]  /*d1e0*/  MOV R2, R5 ;  /* 0x0000000500027202 */ /* 0x000fe40000000f00 */
[----:B------:R-:W-:-:S05]  /*d1f0*/  IADD3 RZ, P0, R7, R4, RZ ;  /* 0x0000000407ff7210 */ /* 0x000fca0007f1e0ff */
[----:B------:R-:W-:-:S08]  /*d200*/  IMAD.WIDE.U32.X R2, R11, R15, R2, P0 ;  /* 0x0000000f0b027225 */ /* 0x000fd000000e0402 */
.L_x_205:
[----:B------:R-:W1:Y:S01]  /*d210*/  LDC.64 R6, c[0x0][0x8e8] ;  /* 0x00023a00ff067b82 */ /* 0x000e620000000a00 */
[-CC-:B------:R-:W-:Y:S01]  /*d220*/  SHF.R.U64 R11, R2, R16.reuse, R3.reuse ;  /* 0x00000010020b7219 */ /* 0x180fe20000001203 */
[----:B------:R-:W2:Y:S01]  /*d230*/  S2R R15, SR_CTAID.X ;  /* 0x00000000000f7919 */ /* 0x000ea20000002500 */
[----:B------:R-:W-:Y:S02]  /*d240*/  SHF.R.U32.HI R2, RZ, R16, R3 ;  /* 0x00000010ff027219 */ /* 0x000fe40000011603 */
[----:B------:R-:W-:Y:S01]  /*d250*/  IADD3 R5, P0, RZ, -R11, RZ ;  /* 0x8000000bff057210 */ /* 0x000fe20007f1e0ff */
[----:B------:R-:W3:Y:S02]  /*d260*/  S2R R14, SR_CTAID.Y ;  /* 0x00000000000e7919 */ /* 0x000ee40000002600 */
[----:B------:R-:W4:Y:S02]  /*d270*/  LDC R18, c[0x0][0x8c0] ;  /* 0x00023000ff127b82 */ /* 0x000f240000000800 */
[----:B------:R-:W-:Y:S01]  /*d280*/  IMAD.X R3, RZ, RZ, ~R2, P0 ;  /* 0x000000ffff037224 */ /* 0x000fe200000e0e02 */
[----:B------:R-:W-:-:S03]  /*d290*/  MOV R2, R17 ;  /* 0x0000001100027202 */ /* 0x000fc60000000f00 */
[----:B------:R-:W-:Y:S01]  /*d2a0*/  IMAD R4, R3, R12, RZ ;  /* 0x0000000c03047224 */ /* 0x000fe200078e02ff */
[----:B------:R-:W-:Y:S01]  /*d2b0*/  MOV R3, R20 ;  /* 0x0000001400037202 */ /* 0x000fe20000000f00 */
[----:B------:R-:W5:Y:S02]  /*d2c0*/  LDC R19, c[0x0][0x8b0] ;  /* 0x00022c00ff137b82 */ /* 0x000f640000000800 */
[C---:B------:R-:W-:Y:S02]  /*d2d0*/  IMAD R13, R5.reuse, R13, R4 ;  /* 0x0000000d050d7224 */ /* 0x040fe400078e0204 */
[----:B------:R-:W-:-:S04]  /*d2e0*/  IMAD.WIDE.U32 R2, R5, R12, R2 ;  /* 0x0000000c05027225 */ /* 0x000fc800078e0002 */
[----:B------:R-:W3:Y:S01]  /*d2f0*/  LDC R21, c[0x0][0x900] ;  /* 0x00024000ff157b82 */ /* 0x000ee20000000800 */
[----:B------:R-:W-:Y:S01]  /*d300*/  IMAD.IADD R3, R3, 0x1, R13 ;  /* 0x0000000103037824 */ /* 0x000fe200078e020d */
[----:B-1----:R-:W-:-:S04]  /*d310*/  ISETP.NE.U32.AND P0, PT, R6, RZ, PT ;  /* 0x000000ff0600720c */ /* 0x002fc80003f05070 */
[----:B------:R-:W-:Y:S02]  /*d320*/  ISETP.NE.AND.EX P0, PT, R7, RZ, PT, P0 ;  /* 0x000000ff0700720c */ /* 0x000fe40003f05300 */
[-CC-:B----4-:R-:W-:Y:S02]  /*d330*/  SHF.R.U64 R13, R2, R18.reuse, R3.reuse ;  /* 0x00000012020d7219 */ /* 0x190fe40000001203 */
[----:B------:R-:W-:Y:S02]  /*d340*/  SHF.R.U32.HI R2, RZ, R18, R3 ;  /* 0x00000012ff027219 */ /* 0x000fe40000011603 */
[----:B--2---:R-:W-:Y:S02]  /*d350*/  I2FP.F32.U32 R16, R15 ;  /* 0x0000000f00107245 */ /* 0x004fe40000201000 */
[-CC-:B-----5:R-:W-:Y:S02]  /*d360*/  SHF.R.U64 R17, R13, R19.reuse, R2.reuse ;  /* 0x000000130d117219 */ /* 0x1a0fe40000001202 */
[----:B------:R-:W-:-:S04]  /*d370*/  SHF.R.U32.HI R2, RZ, R19, R2 ;  /* 0x00000013ff027219 */ /* 0x000fc80000011602 */
[-CC-:B---3--:R-:W-:Y:S02]  /*d380*/  SHF.R.U64 R12, R17, R21.reuse, R2.reuse ;  /* 0x00000015110c7219 */ /* 0x188fe40000001202 */
[----:B------:R-:W-:Y:S02]  /*d390*/  SHF.R.U32.HI R19, RZ, R21, R2 ;  /* 0x00000015ff137219 */ /* 0x000fe40000011602 */
[----:B------:R-:W-:Y:S02]  /*d3a0*/  MOV R2, R12 ;  /* 0x0000000c00027202 */ /* 0x000fe40000000f00 */
[----:B------:R-:W-:Y:S01]  /*d3b0*/  MOV R3, R19 ;  /* 0x0000001300037202 */ /* 0x000fe20000000f00 */
[----:B------:R-:W-:Y:S06]  /*d3c0*/  @!P0 BRA `(.L_x_206) ;  /* 0x0000000000288947 */ /* 0x000fec0003800000 */
[----:B------:R-:W1:Y:S02]  /*d3d0*/  LDC R3, c[0x0][0x8f4] ;  /* 0x00023d00ff037b82 */ /* 0x000e640000000800 */
[----:B-1----:R-:W-:-:S05]  /*d3e0*/  IADD3 R3, P0, R12, R3, RZ ;  /* 0x000000030c037210 */ /* 0x002fca0007f1e0ff */
[----:B------:R-:W-:-:S04]  /*d3f0*/  IMAD.X R19, RZ, RZ, R19, P0 ;  /* 0x000000ffff137224 */ /* 0x000fc800000e0613 */
[----:B------:R-:W-:-:S04]  /*d400*/  IMAD.WIDE.U32 R4, R19, R6, RZ ;  /* 0x0000000613047225 */ /* 0x000fc800078e00ff */
[----:B------:R-:W-:-:S04]  /*d410*/  IMAD.WIDE.U32 R4, P0, R3, R7, R4 ;  /* 0x0000000703047225 */ /* 0x000fc80007800004 */
[----:B------:R-:W-:Y:S01]  /*d420*/  IMAD.WIDE.U32 R2, R3, R6, RZ ;  /* 0x0000000603027225 */ /* 0x000fe200078e00ff */
[----:B------:R-:W-:-:S04]  /*d430*/  MOV R2, R5 ;  /* 0x0000000500027202 */ /* 0x000fc80000000f00 */
[----:B------:R-:W-:Y:S02]  /*d440*/  IADD3 RZ, P1, R3, R4, RZ ;  /* 0x0000000403ff7210 */ /* 0x000fe40007f3e0ff */
[----:B------:R-:W-:-:S03]  /*d450*/  IADD3.X R3, RZ, RZ, RZ, P0, !PT ;  /* 0x000000ffff037210 */ /* 0x000fc600007fe4ff */
[----:B------:R-:W-:-:S08]  /*d460*/  IMAD.WIDE.U32.X R2, R19, R7, R2, P1 ;  /* 0x0000000713027225 */ /* 0x000fd000008e0402 */
.L_x_206:
[----:B------:R-:W1:Y:S01]  /*d470*/  LDC R23, c[0x0][0x904] ;  /* 0x00024100ff177b82 */ /* 0x000e620000000800 */
[----:B------:R-:W-:Y:S01]  /*d480*/  ULDC UR8, c[0x0][0x150] ;  /* 0x0000540000087ab9 */ /* 0x000fe20000000800 */
[----:B------:R-:W-:Y:S01]  /*d490*/  I2FP.F32.U32 R5, R14 ;  /* 0x0000000e00057245 */ /* 0x000fe20000201000 */
[----:B------:R-:W-:Y:S01]  /*d4a0*/  FMUL R16, R16, UR8 ;  /* 0x0000000810107c20 */ /* 0x000fe20008400000 */
[----:B------:R-:W-:Y:S01]  /*d4b0*/  ULDC UR8, c[0x0][0x154] ;  /* 0x0000550000087ab9 */ /* 0x000fe20000000800 */
[----:B------:R-:W-:Y:S02]  /*d4c0*/  LOP3.LUT R17, R17, R0, RZ, 0xc0, !PT ;  /* 0x0000000011117212 */ /* 0x000fe400078ec0ff */
[----:B------:R-:W-:Y:S01]  /*d4d0*/  FMUL R6, R5, UR8 ;  /* 0x0000000805067c20 */ /* 0x000fe20008400000 */
[----:B------:R-:W2:Y:S01]  /*d4e0*/  LDC R19, c[0x0][0x8f0] ;  /* 0x00023c00ff137b82 */ /* 0x000ea20000000800 */
[----:B------:R-:W3:Y:S01]  /*d4f0*/  F2I.U32.TRUNC.NTZ R16, R16 ;  /* 0x0000001000107305 */ /* 0x000ee2000020f000 */
[----:B------:R-:W-:-:S06]  /*d500*/  LOP3.LUT R13, R13, R8, RZ, 0xc0, !PT ;  /* 0x000000080d0d7212 */ /* 0x000fcc00078ec0ff */
[----:B------:R-:W4:Y:S01]  /*d510*/  LDC R4, c[0x0][0x144] ;  /* 0x00005100ff047b82 */ /* 0x000f220000000800 */
[----:B------:R-:W5:Y:S07]  /*d520*/  F2I.U32.TRUNC.NTZ R6, R6 ;  /* 0x0000000600067305 */ /* 0x000f6e000020f000 */
[----:B------:R-:W5:Y:S01]  /*d530*/  LDC R7, c[0x0][0x148] ;  /* 0x00005200ff077b82 */ /* 0x000f620000000800 */
[----:B-1----:R-:W-:Y:S01]  /*d540*/  ISETP.NE.AND P0, PT, R23, 0x1, PT ;  /* 0x000000011700780c */ /* 0x002fe20003f05270 */
[----:B---3--:R-:W-:-:S06]  /*d550*/  IMAD.MOV R5, RZ, RZ, -R16 ;  /* 0x000000ffff057224 */ /* 0x008fcc00078e0a10 */
[----:B------:R-:W1:Y:S01]  /*d560*/  LDC R20, c[0x0][0x8e0] ;  /* 0x00023800ff147b82 */ /* 0x000e620000000800 */
[----:B--2---:R-:W-:-:S04]  /*d570*/  SHF.R.U64 R2, R2, R19, R3 ;  /* 0x0000001302027219 */ /* 0x004fc80000001203 */
[C---:B------:R-:W-:Y:S01]  /*d580*/  IADD3 R3, -R2.reuse, RZ, RZ ;  /* 0x000000ff02037210 */ /* 0x040fe20007ffe1ff */
[----:B------:R-:W-:Y:S02]  /*d590*/  IMAD R17, R2, UR21, R17 ;  /* 0x0000001502117c24 */ /* 0x000fe4000f8e0211 */
[----:B------:R-:W2:Y:S01]  /*d5a0*/  LDC R21, c[0x0][0x8b8] ;  /* 0x00022e00ff157b82 */ /* 0x000ea20000000800 */
[----:B----4-:R-:W-:Y:S01]  /*d5b0*/  IMAD R18, R4, R5, R15 ;  /* 0x0000000504127224 */ /* 0x010fe200078e020f */
[----:B-----5:R-:W-:-:S06]  /*d5c0*/  IADD3 R4, -R6, RZ, RZ ;  /* 0x000000ff06047210 */ /* 0x020fcc0007ffe1ff */
[----:B------:R-:W3:Y:S01]  /*d5d0*/  LDC R22, c[0x0][0x8a8] ;  /* 0x00022a00ff167b82 */ /* 0x000ee20000000800 */
[----:B------:R-:W-:Y:S02]  /*d5e0*/  @P0 IMAD R18, R7, R4, R14 ;  /* 0x0000000407120224 */ /* 0x000fe400078e020e */
[----:B------:R-:W-:Y:S02]  /*d5f0*/  IMAD.MOV.U32 R4, RZ, RZ, 0x1 ;  /* 0x00000001ff047424 */ /* 0x000fe400078e00ff */
[----:B-1----:R-:W-:Y:S02]  /*d600*/  IMAD R2, R3, R20, R12 ;  /* 0x0000001403027224 */ /* 0x002fe400078e020c */
[----:B--2---:R-:W-:Y:S02]  /*d610*/  IMAD R12, R17, R21, R18 ;  /* 0x00000015110c7224 */ /* 0x004fe400078e0212 */
[----:B---3--:R-:W-:Y:S01]  /*d620*/  IMAD R3, R2, R22, R13 ;  /* 0x0000001602037224 */ /* 0x008fe200078e020d */
[----:B------:R-:W-:-:S02]  /*d630*/  PRMT R2, R4, 0x7610, R2 ;  /* 0x0000761004027816 */ /* 0x000fc40000000002 */
[----:B------:R-:W-:Y:S02]  /*d640*/  MOV R4, R11 ;  /* 0x0000000b00047202 */ /* 0x000fe40000000f00 */
[----:B------:R-:W-:Y:S02]  /*d650*/  SEL R5, R3, R12, !P0 ;  /* 0x0000000c03057207 */ /* 0x000fe40004000000 */
[----:B------:R-:W-:-:S07]  /*d660*/  SEL R12, R12, R3, !P0 ;  /* 0x000000030c0c7207 */ /* 0x000fce0004000000 */
.L_x_204:
[----:B------:R-:W-:-:S13]  /*d670*/  LOP3.LUT P0, RZ, R2, 0xff, RZ, 0xc0, !PT ;  /* 0x000000ff02ff7812 */ /* 0x000fda000780c0ff */
[----:B------:R-:W-:Y:S05]  /*d680*/  @P0 BRA `(.L_x_207) ;  /* 0xffffffe800d00947 */ /* 0x000fea000383ffff */
.L_x_151:
[----:B------:R-:W-:Y:S01]  /*d690*/  ELECT P0, URZ, PT ;  /* 0x00000000003f782f */ /* 0x000fe20003800000 */
[----:B------:R-:W-:-:S12]  /*d6a0*/  BSSY B0, `(.L_x_208) ;  /* 0x000001e000007945 */ /* 0x000fd80003800000 */
[----:B------:R-:W-:Y:S05]  /*d6b0*/  @!P0 BRA `(.L_x_209) ;  /* 0x0000000000708947 */ /* 0x000fea0003800000 */
[----:B------:R-:W-:-:S06]  /*d6c0*/  ULOP3.LUT UR4, UR40, 0x2, URZ, 0xfc, !UPT ;  /* 0x0000000228047892 */ /* 0x000fcc000f8efc3f */
[----:B-1----:R-:W-:-:S04]  /*d6d0*/  MOV R0, UR4 ;  /* 0x0000000400007c02 */ /* 0x002fc80008000f00 */
[----:B------:R-:W-:-:S13]  /*d6e0*/  ISETP.NE.AND P0, PT, R0, 0x3, PT ;  /* 0x000000030000780c */ /* 0x000fda0003f05270 */
[----:B------:R-:W-:Y:S05]  /*d6f0*/  @!P0 BRA `(.L_x_210) ;  /* 0x0000000000048947 */ /* 0x000fea0003800000 */
[----:B------:R-:W-:Y:S01]  /*d700*/  BPT.TRAP 0x1 ;  /* 0x000000040000795c */ /* 0x000fe20000300000 */
.L_x_210:
[----:B--234-:R-:W-:Y:S01]  /*d710*/  IMAD.U32 R3, RZ, RZ, UR37 ;  /* 0x00000025ff037e24 */ /* 0x01cfe2000f8e00ff */
[----:B------:R-:W-:Y:S02]  /*d720*/  MOV R0, 0x400 ;  /* 0x0000040000007802 */ /* 0x000fe40000000f00 */
[----:B------:R-:W-:Y:S02]  /*d730*/  MOV R2, 0x1 ;  /* 0x0000000100027802 */ /* 0x000fe40000000f00 */
[----:B------:R-:W-:Y:S02]  /*d740*/  LEA R0, R3, R0, 0x18 ;  /* 0x0000000003007211 */ /* 0x000fe400078ec0ff */
[----:B------:R-:W-:-:S04]  /*d750*/  SHF.L.U32 R3, R2, 0x1f, RZ ;  /* 0x0000001f02037819 */ /* 0x000fc800000006ff */
[----:B------:R-:W1:Y:S02]  /*d760*/  SYNCS.PHASECHK.TRANS64.TRYWAIT P1, [R0+URZ+0xa0], R3 ;  /* 0x0000a003000075a7 */ /* 0x000e64000802017f */
[----:B-1----:R-:W-:Y:S05]  /*d770*/  @!P1 BRA `(.L_x_211) ;  /* 0x0000001800a49947 */ /* 0x002fea0003800000 */
.L_x_258:
[----:B------:R-:W-:Y:S05]  /*d780*/  @!P0 BRA `(.L_x_212) ;  /* 0x0000000000048947 */ /* 0x000fea0003800000 */
[----:B------:R-:W-:Y:S01]  /*d790*/  BPT.TRAP 0x1 ;  /* 0x000000040000795c */ /* 0x000fe20000300000 */
.L_x_212:
[----:B------:R-:W2:Y:S02]  /*d7a0*/  SYNCS.PHASECHK.TRANS64.TRYWAIT P1, [R0+URZ+0xa8], R3 ;  /* 0x0000a803000075a7 */ /* 0x000ea4000802017f */
[----:B--2---:R-:W-:Y:S05]  /*d7b0*/  @!P1 BRA `(.L_x_213) ;  /* 0x0000001800a89947 */ /* 0x004fea0003800000 */
.L_x_259:
[----:B------:R-:W-:Y:S05]  /*d7c0*/  @!P0 BRA `(.L_x_214) ;  /* 0x0000000000048947 */ /* 0x000fea0003800000 */
[----:B------:R-:W-:Y:S01]  /*d7d0*/  BPT.TRAP 0x1 ;  /* 0x000000040000795c */ /* 0x000fe20000300000 */
.L_x_214:
[----:B------:R-:W3:Y:S02]  /*d7e0*/  SYNCS.PHASECHK.TRANS64.TRYWAIT P1, [R0+URZ+0xb0], R3 ;  /* 0x0000b003000075a7 */ /* 0x000ee4000802017f */
[----:B---3--:R-:W-:Y:S05]  /*d7f0*/  @!P1 BRA `(.L_x_215) ;  /* 0x0000001800ac9947 */ /* 0x008fea0003800000 */
.L_x_260:
[----:B------:R-:W-:Y:S05]  /*d800*/  @!P0 BRA `(.L_x_216) ;  /* 0x0000000000048947 */ /* 0x000fea0003800000 */
[----:B------:R-:W-:Y:S01]  /*d810*/  BPT.TRAP 0x1 ;  /* 0x000000040000795c */ /* 0x000fe20000300000 */
.L_x_216:
[----:B-123--:R-:W-:-:S04]  /*d820*/  MOV R3, 0x1 ;  /* 0x0000000100037802 */ /* 0x00efc80000000f00 */
[----:B------:R-:W-:-:S07]  /*d830*/  SHF.L.U32 R3, R3, 0x1f, RZ ;  /* 0x0000001f03037819 */ /* 0x000fce00000006ff */
.L_x_217:
[----:B-1----:R1:W2:Y:S02]  /*d840*/  SYNCS.PHASECHK.TRANS64.TRYWAIT P0, [R0+URZ+0xb8], R3 ;  /* 0x0000b803000075a7 */ /* 0x0022a4000800017f */
[----:B--2---:R-:W-:Y:S05]  /*d850*/  @!P0 NANOSLEEP.SYNCS 0x989680 ;  /* 0x009896800000895d */ /* 0x004fea0003900000 */
[----:B------:R-:W2:Y:S02]  /*d860*/  @!P0 SYNCS.PHASECHK.TRANS64 P0, [R0+URZ+0xb8], R3 ;  /* 0x0000b803000085a7 */ /* 0x000ea4000800007f */
[----:B--2---:R-:W-:Y:S05]  /*d870*/  @!P0 BRA `(.L_x_217) ;  /* 0xfffffffc00f08947 */ /* 0x004fea000383ffff */
.L_x_209:
[----:B------:R-:W-:Y:S05]  /*d880*/  BSYNC B0 ;  /* 0x0000000000007941 */ /* 0x000fea0003800000 */
.L_x_208:
[----:B------:R-:W-:Y:S05]  /*d890*/  EXIT ;  /* 0x000000000000794d */ /* 0x000fea0003800000 */
.L_x_146:
[----:B------:R-:W-:Y:S01]  /*d8a0*/  LOP3.LUT P0, RZ, R9, 0xff, RZ, 0xc0, !PT ;  /* 0x000000ff09ff7812 */ /* 0x000fe2000780c0ff */
[----:B------:R-:W-:Y:S01]  /*d8b0*/  IMAD.MOV.U32 R9, RZ, RZ, 0x1 ;  /* 0x00000001ff097424 */ /* 0x000fe200078e00ff */
[----:B------:R-:W-:-:S11]  /*d8c0*/  MOV R8, RZ ;  /* 0x000000ff00087202 */ /* 0x000fd60000000f00 */
[----:B------:R-:W-:Y:S05]  /*d8d0*/  @!P0 BRA `(.L_x_218) ;  /* 0x0000000c00508947 */ /* 0x000fea0003800000 */
[----:B------:R-:W-:Y:S01]  /*d8e0*/  ULDC UR4, c[0x0][0x28c] ;  /* 0x0000a30000047ab9 */ /* 0x000fe20000000800 */
[----:B------:R-:W-:Y:S01]  /*d8f0*/  ULDC UR17, c[0x0][0x900] ;  /* 0x0002400000117ab9 */ /* 0x000fe20000000800 */
[----:B------:R-:W-:Y:S01]  /*d900*/  UIADD3 UR4, UR4, 0x3f, URZ ;  /* 0x0000003f04047890 */ /* 0x000fe2000fffe03f */
[----:B------:R-:W-:Y:S01]  /*d910*/  BSSY B0, `(.L_x_218) ;  /* 0x00000d0000007945 */ /* 0x000fe20003800000 */
[----:B------:R-:W-:Y:S01]  /*d920*/  UMOV UR6, 0xffffffff ;  /* 0xffffffff00067882 */ /* 0x000fe20000000000 */
[----:B------:R-:W-:Y:S01]  /*d930*/  USHF.L.U32 UR13, UR37, 0x6, URZ ;  /* 0x00000006250d7899 */ /* 0x000fe2000800063f */
[----:B------:R-:W-:Y:S01]  /*d940*/  MOV R0, 0x1 ;  /* 0x0000000100007802 */ /* 0x000fe20000000f00 */
[----:B------:R-:W-:Y:S01]  /*d950*/  USHF.R.S32.HI UR5, URZ, 0x1f, UR4 ;  /* 0x0000001f3f057899 */ /* 0x000fe20008011404 */
[----:B------:R-:W-:Y:S01]  /*d960*/  IMAD.MOV.U32 R9, RZ, RZ, 0x1 ;  /* 0x00000001ff097424 */ /* 0x000fe200078e00ff */
[----:B------:R-:W-:Y:S01]  /*d970*/  USHF.L.U32 UR14, UR37, 0xc, URZ ;  /* 0x0000000c250e7899 */ /* 0x000fe2000800063f */
[----:B------:R-:W-:Y:S01]  /*d980*/  MOV R8, RZ ;  /* 0x000000ff00087202 */ /* 0x000fe20000000f00 */
[----:B------:R-:W-:-:S02]  /*d990*/  ULEA.HI UR5, UR5, UR4, URZ, 0x6 ;  /* 0x0000000405057291 */ /* 0x000fc4000f8f303f */
[----:B------:R-:W-:Y:S02]  /*d9a0*/  USHF.L.U32 UR6, UR6, UR17, URZ ;  /* 0x0000001106067299 */ /* 0x000fe4000800063f */
[----:B------:R-:W-:Y:S01]  /*d9b0*/  USHF.R.S32.HI UR16, URZ, 0x6, UR5 ;  /* 0x000000063f107899 */ /* 0x000fe20008011405 */
[----:B------:R-:W-:Y:S01]  /*d9c0*/  ULDC UR15, c[0x0][0x8a8] ;  /* 0x00022a00000f7ab9 */ /* 0x000fe20000000800 */
[----:B------:R-:W-:Y:S02]  /*d9d0*/  ULOP3.LUT UR26, UR41, 0x2, URZ, 0xfc, !UPT ;  /* 0x00000002291a7892 */ /* 0x000fe4000f8efc3f */
[----:B------:R-:W-:Y:S02]  /*d9e0*/  ULOP3.LUT UR13, UR13, 0x40, URZ, 0xc0, !UPT ;  /* 0x000000400d0d7892 */ /* 0x000fe4000f8ec03f */
[----:B------:R-:W-:Y:S02]  /*d9f0*/  ULOP3.LUT UR14, UR14, 0x1000, URZ, 0xc0, !UPT ;  /* 0x000010000e0e7892 */ /* 0x000fe4000f8ec03f */
[----:B------:R-:W-:-:S02]  /*da00*/  UIADD3 UR15, UR15, -0x1, URZ ;  /* 0xffffffff0f0f7890 */ /* 0x000fc4000fffe03f */
[----:B------:R-:W-:Y:S02]  /*da10*/  USHF.L.U32 UR17, UR38, UR17, URZ ;  /* 0x0000001126117299 */ /* 0x000fe4000800063f */
[----:B------:R-:W-:Y:S02]  /*da20*/  ULOP3.LUT UR18, URZ, UR6, URZ, 0x33, !UPT ;  /* 0x000000063f127292 */ /* 0x000fe4000f8e333f */
[----:B------:R-:W-:Y:S01]  /*da30*/  UIADD3 UR27, UR16, 0x1, URZ ;  /* 0x00000001101b7890 */ /* 0x000fe2000fffe03f */
[----:B------:R-:W-:-:S11]  /*da40*/  ULDC.64 UR22, c[0x0][0x198] ;  /* 0x0000660000167ab9 */ /* 0x000fd60000000a00 */
.L_x_229:
[----:B------:R-:W-:-:S03]  /*da50*/  UMOV UR4, 0xffffffff ;  /* 0xffffffff00047882 */ /* 0x000fc60000000000 */
[----:B------:R-:W-:Y:S05]  /*da60*/  BRA.DIV UR4, `(.L_x_219) ;  /* 0x0000001a04247947 */ /* 0x000fea000b800000 */
[----:B------:R-:W-:-:S13]  /*da70*/  ELECT P0, URZ, PT ;  /* 0x00000000003f782f */ /* 0x000fda0003800000 */
.L_x_263:
[----:B------:R-:W1:Y:S01]  /*da80*/  LDC R2, c[0x0][0x28c] ;  /* 0x0000a300ff027b82 */ /* 0x000e620000000800 */
[----:B------:R-:W-:Y:S01]  /*da90*/  BSSY B1, `(.L_x_220) ;  /* 0x000003a000017945 */ /* 0x000fe20003800000 */
[----:B-1----:R-:W-:-:S13]  /*daa0*/  ISETP.LT.OR P0, PT, R2, 0x1, !P0 ;  /* 0x000000010200780c */ /* 0x002fda0004701670 */
[----:B------:R-:W-:Y:S05]  /*dab0*/  @P0 BRA `(.L_x_221) ;  /* 0x0000000000dc0947 */ /* 0x000fea0003800000 */
[----:B------:R-:W-:Y:S01]  /*dac0*/  LEA R7, R5, UR13, 0x7 ;  /* 0x0000000d05077c11 */ /* 0x000fe2000f8e38ff */
[----:B------:R-:W-:Y:S01]  /*dad0*/  IMAD.MOV.U32 R11, RZ, RZ, RZ ;  /* 0x000000ffff0b7224 */ /* 0x000fe200078e00ff */
[----:B------:R-:W-:Y:S01]  /*dae0*/  SHF.L.U32 R12, R12, 0x8, RZ ;  /* 0x000000080c0c7819 */ /* 0x000fe200000006ff */
[----:B------:R-:W-:Y:S01]  /*daf0*/  IMAD.MOV.U32 R3, RZ, RZ, R8 ;  /* 0x000000ffff037224 */ /* 0x000fe200078e0008 */
[----:B------:R-:W-:Y:S02]  /*db00*/  MOV R13, UR27 ;  /* 0x0000001b000d7c02 */ /* 0x000fe40008000f00 */
[----:B------:R-:W-:-:S07]  /*db10*/  MOV R2, R9 ;  /* 0x0000000900027202 */ /* 0x000fce0000000f00 */
.L_x_224:
[----:B------:R-:W1:Y:S01]  /*db20*/  S2R R6, SR_CgaCtaId ;  /* 0x0000000000067919 */ /* 0x000e620000008800 */
[----:B------:R-:W-:Y:S01]  /*db30*/  MOV R5, 0x400 ;  /* 0x0000040000057802 */ /* 0x000fe20000000f00 */
[----:B------:R-:W2:Y:S03]  /*db40*/  S2R R15, SR_TID.X ;  /* 0x00000000000f7919 */ /* 0x000ea60000002100 */
[----:B-1----:R-:W-:Y:S02]  /*db50*/  LEA R14, R6, R5, 0x18 ;  /* 0x00000005060e7211 */ /* 0x002fe400078ec0ff */
[----:B------:R-:W-:Y:S02]  /*db60*/  SHF.L.U32 R5, R2, 0x1f, RZ ;  /* 0x0000001f02057819 */ /* 0x000fe400000006ff */
[----:B------:R-:W-:Y:S02]  /*db70*/  LEA R10, R3, R14, 0x3 ;  /* 0x0000000e030a7211 */ /* 0x000fe400078e18ff */
[----:B--2---:R-:W-:-:S02]  /*db80*/  LOP3.LUT P1, RZ, R15, 0x7f, RZ, 0xc0, !PT ;  /* 0x0000007f0fff7812 */ /* 0x004fc4000782c0ff */
[----:B------:R-:W1:Y:S11]  /*db90*/  SYNCS.PHASECHK.TRANS64.TRYWAIT P0, [R10+URZ+0x40], R5 ;  /* 0x000040050a0075a7 */ /* 0x000e76000800017f */
[----:B------:R-:W2:Y:S01]  /*dba0*/  @!P1 LDC R6, c[0x0][0x500] ;  /* 0x00014000ff069b82 */ /* 0x000ea20000000800 */
[----:B-1----:R-:W-:Y:S05]  /*dbb0*/  @!P0 BRA `(.L_x_222) ;  /* 0x0000001400f48947 */ /* 0x002fea0003800000 */
.L_x_264:
[----:B------:R-:W-:Y:S01]  /*dbc0*/  UPRMT UR4, UR26, 0x9910, URZ ;  /* 0x000099101a047896 */ /* 0x000fe2000800003f */
[----:B--2---:R2:W-:Y:S03]  /*dbd0*/  @!P1 SYNCS.ARRIVE.TRANS64 RZ, [R10+URZ], R6 ;  /* 0x000000060aff99a7 */ /* 0x0045e6000800003f */
[----:B------:R-:W-:-:S06]  /*dbe0*/  UISETP.NE.AND UP0, UPT, UR4, 0x2, UPT ;  /* 0x000000020400788c */ /* 0x000fcc000bf05270 */
[----:B------:R-:W-:-:S13]  /*dbf0*/  PLOP3.LUT P0, PT, PT, PT, UP0, 0x80, 0x0 ;  /* 0x000000000000781c */ /* 0x000fda0003f0f008 */
[----:B--2---:R-:W-:Y:S05]  /*dc00*/  @P0 BRA `(.L_x_223) ;  /* 0x0000000000040947 */ /* 0x004fea0003800000 */
[----:B------:R-:W-:Y:S01]  /*dc10*/  BPT.TRAP 0x1 ;  /* 0x000000040000795c */ /* 0x000fe20000300000 */
.L_x_223:
[C---:B-1----:R-:W-:Y:S01]  /*dc20*/  LEA R5, R3.reuse, R14, 0xe ;  /* 0x0000000e03057211 */ /* 0x042fe200078e70ff */
[----:B------:R-:W-:Y:S01]  /*dc30*/  UIADD3 UR4, UP0, UR22, 0xf0, URZ ;  /* 0x000000f016047890 */ /* 0x000fe2000ff1e03f */
[----:B------:R-:W-:Y:S01]  /*dc40*/  R2UR UR8, R3 ;  /* 0x00000000030872ca */ /* 0x000fe200000e0000 */
[----:B------:R-:W-:Y:S01]  /*dc50*/  UIADD3 UR24, UP1, UR22, 0x1f0, URZ ;  /* 0x000001f016187890 */ /* 0x000fe2000ff3e03f */
[----:B------:R-:W-:Y:S01]  /*dc60*/  R2UR UR5, R5 ;  /* 0x00000000050572ca */ /* 0x000fe200000e0000 */
[----:B------:R-:W-:Y:S01]  /*dc70*/  VIADD R3, R3, 0x1 ;  /* 0x0000000103037836 */ /* 0x000fe20000000000 */
[----:B------:R-:W-:Y:S01]  /*dc80*/  R2UR UR20, R14 ;  /* 0x000000000e1472ca */ /* 0x000fe200000e0000 */
[----:B------:R-:W-:Y:S01]  /*dc90*/  UIADD3.X UR25, URZ, UR23, URZ, UP1, !UPT ;  /* 0x000000173f197290 */ /* 0x000fe20008ffe43f */
[----:B------:R-:W-:Y:S01]  /*dca0*/  R2UR UR9, R10 ;  /* 0x000000000a0972ca */ /* 0x000fe200000e0000 */
[----:B------:R-:W-:Y:S01]  /*dcb0*/  UMOV UR6, 0x0 ;  /* 0x0000000000067882 */ /* 0x000fe20000000000 */
[----:B------:R-:W-:Y:S01]  /*dcc0*/  R2UR UR11, R12 ;  /* 0x000000000c0b72ca */ /* 0x000fe200000e0000 */
[----:B------:R-:W-:Y:S01]  /*dcd0*/  UMOV UR7, 0x10000000 ;  /* 0x1000000000077882 */ /* 0x000fe20000000000 */
[----:B------:R-:W-:Y:S01]  /*dce0*/  R2UR UR10, R11 ;  /* 0x000000000b0a72ca */ /* 0x000fe200000e0000 */
[----:B------:R-:W-:Y:S01]  /*dcf0*/  UMOV UR28, 0x30000 ;  /* 0x00030000001c7882 */ /* 0x000fe20000000000 */
[----:B------:R-:W-:Y:S01]  /*dd00*/  R2UR UR12, R4 ;  /* 0x00000000040c72ca */ /* 0x000fe200000e0000 */
[----:B------:R-:W-:Y:S01]  /*dd10*/  ULEA UR8, UR8, UR14, 0xd ;  /* 0x0000000e08087291 */ /* 0x000fe2000f8e683f */
[----:B------:R-:W-:Y:S01]  /*dd20*/  IADD3 R13, R13, -0x1, RZ ;  /* 0xffffffff0d0d7810 */ /* 0x000fe20007ffe0ff */
[----:B------:R-:W-:Y:S01]  /*dd30*/  UIADD3 UR19, UR5, 0x6200, URZ ;  /* 0x0000620005137890 */ /* 0x000fe2000fffe03f */
[----:B------:R-:W-:Y:S01]  /*dd40*/  R2UR UR21, R7 ;  /* 0x00000000071572ca */ /* 0x000fe200000e0000 */
[----:B------:R-:W-:Y:S01]  /*dd50*/  UIADD3.X UR5, URZ, UR23, URZ, UP0, !UPT ;  /* 0x000000173f057290 */ /* 0x000fe200087fe43f */
[----:B------:R-:W-:Y:S01]  /*dd60*/  ISETP.GT.AND P1, PT, R13, 0x1, PT ;  /* 0x000000010d00780c */ /* 0x000fe20003f24270 */
[----:B------:R-:W-:Y:S01]  /*dd70*/  UIADD3 UR20, UR20, 0x26200, UR8 ;  /* 0x0002620014147890 */ /* 0x000fe2000fffe008 */
[----:B------:R-:W-:-:S02]  /*dd80*/  ISETP.NE.AND P0, PT, R3, 0x8, PT ;  /* 0x000000080300780c */ /* 0x000fc40003f05270 */
[----:B------:R-:W-:Y:S01]  /*dd90*/  UMOV UR8, UR19 ;  /* 0x0000001300087c82 */ /* 0x000fe20008000000 */
[----:B------:R-:W-:Y:S02]  /*dda0*/  IADD3 R11, R11, 0x40, RZ ;  /* 0x000000400b0b7810 */ /* 0x000fe40007ffe0ff */
[----:B------:R-:W-:Y:S01]  /*ddb0*/  SEL R5, RZ, 0x1, P0 ;  /* 0x00000001ff057807 */ /* 0x000fe20000000000 */
[----:B------:R1:W-:Y:S01]  /*ddc0*/  UTMALDG.3D [UR8], [UR4], desc[UR6] ;  /* 0x00000608040075b4 */ /* 0x0003e20008011000 */
[----:B------:R-:W-:Y:S02]  /*ddd0*/  SEL R3, R3, RZ, P0 ;  /* 0x000000ff03037207 */ /* 0x000fe40000000000 */
[----:B------:R-:W-:Y:S01]  /*dde0*/  LOP3.LUT R2, R2, R5, RZ, 0x3c, !PT ;  /* 0x0000000502027212 */ /* 0x000fe200078e3cff */
[----:B-1----:R-:W-:Y:S01]  /*ddf0*/  UMOV UR8, UR20 ;  /* 0x0000001400087c82 */ /* 0x002fe20008000000 */
[----:B------:R-:W-:Y:S02]  /*de00*/  UMOV UR11, UR21 ;  /* 0x00000015000b7c82 */ /* 0x000fe40008000000 */
[----:B------:R1:W-:Y:S02]  /*de10*/  UTMALDG.3D.MULTICAST [UR8], [UR24], UR28, desc[UR6] ;  /* 0x00000608180073b4 */ /* 0x0003e4000801181c */
[----:B-1----:R-:W-:Y:S05]  /*de20*/  @P1 BRA `(.L_x_224) ;  /* 0xfffffffc003c1947 */ /* 0x002fea000383ffff */
.L_x_221:
[----:B------:R-:W-:Y:S05]  /*de30*/  BSYNC B1 ;  /* 0x0000000000017941 */ /* 0x000fea0003800000 */
.L_x_220:
[----:B------:R-:W2:Y:S01]  /*de40*/  LDL.LU R15, [R1+0xc8] ;  /* 0x0000c800010f7983 */ /* 0x000ea20000300800 */
[----:B------:R-:W-:Y:S01]  /*de50*/  LOP3.LUT P2, RZ, R0, 0xff, RZ, 0xc0, !PT ;  /* 0x000000ff00ff7812 */ /* 0x000fe2000784c0ff */
[----:B------:R-:W-:Y:S01]  /*de60*/  VIADD R8, R8, UR16 ;  /* 0x0000001008087c36 */ /* 0x000fe20008000000 */
[----:B------:R-:W-:Y:S01]  /*de70*/  MOV R4, UR16 ;  /* 0x0000001000047c02 */ /* 0x000fe20008000f00 */
[----:B------:R-:W3:Y:S01]  /*de80*/  LDL.LU R14, [R1+0xc4] ;  /* 0x0000c400010e7983 */ /* 0x000ee20000300800 */
[----:B------:R-:W-:Y:S01]  /*de90*/  ULDC.64 UR4, c[0x0][0x8f8] ;  /* 0x00023e0000047ab9 */ /* 0x000fe20000000a00 */
[----:B------:R-:W-:Y:S01]  /*dea0*/  BSSY B1, `(.L_x_225) ;  /* 0x0000074000017945 */ /* 0x000fe20003800000 */
[----:B------:R-:W-:Y:S01]  /*deb0*/  SHF.R.U32.HI R0, RZ, 0x3, R8 ;  /* 0x00000003ff007819 */ /* 0x000fe20000011608 */
[----:B------:R-:W-:Y:S01]  /*dec0*/  IMAD.MOV.U32 R12, RZ, RZ, -0x1 ;  /* 0xffffffffff0c7424 */ /* 0x000fe200078e00ff */
[----:B------:R-:W-:Y:S02]  /*ded0*/  ISETP.GT.U32.AND P0, PT, R8, 0x7, PT ;  /* 0x000000070800780c */ /* 0x000fe40003f04070 */
[----:B------:R-:W-:-:S02]  /*dee0*/  LOP3.LUT R0, R0, 0x1, RZ, 0xc0, !PT ;  /* 0x0000000100007812 */ /* 0x000fc400078ec0ff */
[----:B------:R-:W-:Y:S01]  /*def0*/  ISETP.LT.U32.AND P0, PT, R4, 0x8, P0 ;  /* 0x000000080400780c */ /* 0x000fe20000701070 */
[----:B------:R-:W1:Y:S01]  /*df00*/  @P2 S2R R3, SR_CgaCtaId ;  /* 0x0000000000032919 */ /* 0x000e620000008800 */
[----:B------:R-:W-:Y:S02]  /*df10*/  @P2 MOV R2, 0x400 ;  /* 0x0000040000022802 */ /* 0x000fe40000000f00 */
[----:B------:R-:W-:Y:S02]  /*df20*/  ISETP.NE.U32.AND P1, PT, R0, 0x1, PT ;  /* 0x000000010000780c */ /* 0x000fe40003f25070 */
[----:B------:R-:W-:Y:S02]  /*df30*/  MOV R0, UR16 ;  /* 0x0000001000007c02 */ /* 0x000fe40008000f00 */
[----:B------:R-:W-:Y:S02]  /*df40*/  MOV R5, 0xffffffff ;  /* 0xffffffff00057802 */ /* 0x000fe40000000f00 */
[----:B------:R-:W-:-:S02]  /*df50*/  ISETP.GT.U32.AND P1, PT, R0, 0x7, !P1 ;  /* 0x000000070000780c */ /* 0x000fc40004f24070 */
[----:B------:R-:W-:Y:S02]  /*df60*/  SEL R0, RZ, 0x1, !P0 ;  /* 0x00000001ff007807 */ /* 0x000fe40004000000 */
[----:B------:R-:W-:Y:S02]  /*df70*/  MOV R4, 0xffffffff ;  /* 0xffffffff00047802 */ /* 0x000fe40000000f00 */
[----:B------:R-:W-:Y:S02]  /*df80*/  LOP3.LUT R8, R8, 0x7, RZ, 0xc0, !PT ;  /* 0x0000000708087812 */ /* 0x000fe400078ec0ff */
[----:B-1----:R-:W-:-:S04]  /*df90*/  @P2 LEA R2, R3, R2, 0x18 ;  /* 0x0000000203022211 */ /* 0x002fc800078ec0ff */
[----:B------:R1:W-:Y:S02]  /*dfa0*/  @P2 SYNCS.ARRIVE.TRANS64.A1T0 RZ, [R2+URZ+0xc8], RZ ;  /* 0x0000c8ff02ff29a7 */ /* 0x0003e4000810003f */
[----:B-1----:R-:W-:-:S04]  /*dfb0*/  SEL R2, RZ, 0x1, !P1 ;  /* 0x00000001ff027807 */ /* 0x002fc80004800000 */
[----:B------:R-:W-:Y:S02]  /*dfc0*/  LOP3.LUT R9, R2, R9, R0, 0x96, !PT ;  /* 0x0000000902097212 */ /* 0x000fe400078e9600 */
[----:B------:R-:W-:Y:S02]  /*dfd0*/  PRMT R2, RZ, 0x7610, R2 ;  /* 0x00007610ff027816 */ /* 0x000fe40000000002 */
[----:B------:R-:W-:Y:S02]  /*dfe0*/  PRMT R0, RZ, 0x7610, R0 ;  /* 0x00007610ff007816 */ /* 0x000fe40000000000 */
[----:B---3--:R-:W-:-:S04]  /*dff0*/  IADD3 R14, P2, R14, UR54, RZ ;  /* 0x000000360e0e7c10 */ /* 0x008fc8000ff5e0ff */
[----:B--2---:R-:W-:Y:S01]  /*e000*/  IADD3.X R15, R15, UR39, RZ, P2, !PT ;  /* 0x000000270f0f7c10 */ /* 0x004fe200097fe4ff */
[----:B------:R1:W-:Y:S01]  /*e010*/  STL [R1+0xc4], R14 ;  /* 0x0000c40e01007387 */ /* 0x0003e20000100800 */
[----:B------:R-:W-:-:S03]  /*e020*/  ISETP.GE.U32.AND P2, PT, R14, UR4, PT ;  /* 0x000000040e007c0c */ /* 0x000fc6000bf46070 */
[----:B------:R1:W-:Y:S01]  /*e030*/  STL [R1+0xc8], R15 ;  /* 0x0000c80f01007387 */ /* 0x0003e20000100800 */
[----:B------:R-:W-:-:S13]  /*e040*/  ISETP.GE.U32.AND.EX P0, PT, R15, UR5, PT, P2 ;  /* 0x000000050f007c0c */ /* 0x000fda000bf06120 */
[----:B-1----:R-:W-:Y:S05]  /*e050*/  @P0 BRA `(.L_x_226) ;  /* 0x0000000400600947 */ /* 0x002fea0003800000 */
[----:B------:R-:W-:Y:S01]  /*e060*/  ULDC.64 UR4, c[0x0][0x8d0] ;  /* 0x0002340000047ab9 */ /* 0x000fe20000000a00 */
[----:B------:R-:W1:Y:S01]  /*e070*/  S2R R11, SR_CTAID.X ;  /* 0x00000000000b7919 */ /* 0x000e620000002500 */
[----:B------:R-:W-:Y:S01]  /*e080*/  ISETP.NE.U32.AND P0, PT, RZ, UR4, PT ;  /* 0x00000004ff007c0c */ /* 0x000fe2000bf05070 */
[----:B------:R-:W-:Y:S01]  /*e090*/  ULDC UR7, c[0x0][0x8d8] ;  /* 0x0002360000077ab9 */ /* 0x000fe20000000800 */
[----:B------:R-:W-:Y:S01]  /*e0a0*/  IMAD.MOV.U32 R2, RZ, RZ, R14 ;  /* 0x000000ffff027224 */ /* 0x000fe200078e000e */
[----:B------:R-:W2:Y:S01]  /*e0b0*/  S2R R10, SR_CTAID.Y ;  /* 0x00000000000a7919 */ /* 0x000ea20000002600 */
[----:B------:R-:W-:Y:S02]  /*e0c0*/  ISETP.NE.AND.EX P0, PT, RZ, UR5, PT, P0 ;  /* 0x00000005ff007c0c */ /* 0x000fe4000bf05300 */
[----:B------:R-:W-:-:S11]  /*e0d0*/  MOV R3, R15 ;  /* 0x0000000f00037202 */ /* 0x000fd60000000f00 */
[----:B------:R-:W-:Y:S05]  /*e0e0*/  @!P0 BRA `(.L_x_227) ;  /* 0x0000000000288947 */ /* 0x000fea0003800000 */
[----:B------:R-:W-:Y:S02]  /*e0f0*/  ULDC UR6, c[0x0][0x8dc] ;  /* 0x0002370000067ab9 */ /* 0x000fe40000000800 */
[----:B------:R-:W-:-:S04]  /*e100*/  IADD3 R7, P0, R14, UR6, RZ ;  /* 0x000000060e077c10 */ /* 0x000fc8000ff1e0ff */
[----:B------:R-:W-:-:S05]  /*e110*/  IADD3.X R13, RZ, R15, RZ, P0, !PT ;  /* 0x0000000fff0d7210 */ /* 0x000fca00007fe4ff */
[----:B------:R-:W-:-:S04]  /*e120*/  IMAD.WIDE.U32 R4, R13, UR4, RZ ;  /* 0x000000040d047c25 */ /* 0x000fc8000f8e00ff */
[----:B------:R-:W-:-:S04]  /*e130*/  IMAD.WIDE.U32 R4, P0, R7, UR5, R4 ;  /* 0x0000000507047c25 */ /* 0x000fc8000f800004 */
[----:B------:R-:W-:Y:S01]  /*e140*/  IMAD.WIDE.U32 R6, R7, UR4, RZ ;  /* 0x0000000407067c25 */ /* 0x000fe2000f8e00ff */
[----:B------:R-:W-:-:S03]  /*e150*/  MOV R2, R5 ;  /* 0x0000000500027202 */ /* 0x000fc60000000f00 */
[----:B------:R-:W-:Y:S01]  /*e160*/  IMAD.X R3, RZ, RZ, RZ, P0 ;  /* 0x000000ffff037224 */ /* 0x000fe200000e06ff */
[----:B------:R-:W-:-:S05]  /*e170*/  IADD3 RZ, P0, R7, R4, RZ ;  /* 0x0000000407ff7210 */ /* 0x000fca0007f1e0ff */
[----:B------:R-:W-:-:S08]  /*e180*/  IMAD.WIDE.U32.X R2, R13, UR5, R2, P0 ;  /* 0x000000050d027c25 */ /* 0x000fd000080e0402 */
.L_x_227:
[--C-:B------:R-:W-:Y:S01]  /*e190*/  SHF.R.U64 R6, R2, UR7, R3.reuse ;  /* 0x0000000702067c19 */ /* 0x100fe20008001203 */
[----:B------:R-:W-:Y:S01]  /*e1a0*/  ULDC.64 UR4, c[0x0][0x8c8] ;  /* 0x0002320000047ab9 */ /* 0x000fe20000000a00 */
[----:B------:R-:W-:Y:S01]  /*e1b0*/  SHF.R.U32.HI R2, RZ, UR7, R3 ;  /* 0x00000007ff027c19 */ /* 0x000fe20008011603 */
[----:B------:R-:W3:Y:S01]  /*e1c0*/  LDC R16, c[0x0][0x144] ;  /* 0x00005100ff107b82 */ /* 0x000ee20000000800 */
[----:B------:R-:W-:Y:S01]  /*e1d0*/  IADD3 R5, P0, RZ, -R6, RZ ;  /* 0x80000006ff057210 */ /* 0x000fe20007f1e0ff */
[----:B------:R-:W-:Y:S01]  /*e1e0*/  ULDC.64 UR8, c[0x0][0x8e8] ;  /* 0x00023a0000087ab9 */ /* 0x000fe20000000a00 */
[----:B------:R-:W-:Y:S01]  /*e1f0*/  MOV R3, R15 ;  /* 0x0000000f00037202 */ /* 0x000fe20000000f00 */
[----:B------:R-:W-:Y:S01]  /*e200*/  ULDC UR6, c[0x0][0x8b0] ;  /* 0x00022c0000067ab9 */ /* 0x000fe20000000800 */
[----:B------:R-:W-:Y:S02]  /*e210*/  IADD3.X R2, RZ, ~R2, RZ, P0, !PT ;  /* 0x80000002ff027210 */ /* 0x000fe400007fe4ff */
[----:B-1----:R-:W-:Y:S01]  /*e220*/  I2FP.F32.U32 R7, R11 ;  /* 0x0000000b00077245 */ /* 0x002fe20000201000 */
[----:B------:R-:W1:Y:S01]  /*e230*/  LDC R13, c[0x0][0x148] ;  /* 0x00005200ff0d7b82 */ /* 0x000e620000000800 */
[----:B------:R-:W-:Y:S01]  /*e240*/  ISETP.NE.U32.AND P0, PT, RZ, UR8, PT ;  /* 0x00000008ff007c0c */ /* 0x000fe2000bf05070 */
[----:B------:R-:W-:-:S02]  /*e250*/  IMAD R4, R2, UR4, RZ ;  /* 0x0000000402047c24 */ /* 0x000fc4000f8e02ff */
[----:B------:R-:W-:Y:S01]  /*e260*/  IMAD.MOV.U32 R2, RZ, RZ, R14 ;  /* 0x000000ffff027224 */ /* 0x000fe200078e000e */
[----:B------:R-:W-:-:S03]  /*e270*/  ISETP.NE.AND.EX P0, PT, RZ, UR9, PT, P0 ;  /* 0x00000009ff007c0c */ /* 0x000fc6000bf05300 */
[----:B------:R-:W-:Y:S01]  /*e280*/  IMAD.WIDE.U32 R2, R5, UR4, R2 ;  /* 0x0000000405027c25 */ /* 0x000fe2000f8e0002 */
[----:B------:R-:W-:-:S03]  /*e290*/  ULDC UR4, c[0x0][0x150] ;  /* 0x0000540000047ab9 */ /* 0x000fc60000000800 */
[----:B------:R-:W-:Y:S02]  /*e2a0*/  IMAD R5, R5, UR5, R4 ;  /* 0x0000000505057c24 */ /* 0x000fe4000f8e0204 */
[----:B------:R-:W-:Y:S01]  /*e2b0*/  FMUL R4, R7, UR4 ;  /* 0x0000000407047c20 */ /* 0x000fe20008400000 */
[----:B------:R-:W-:Y:S01]  /*e2c0*/  ULDC UR4, c[0x0][0x8c0] ;  /* 0x0002300000047ab9 */ /* 0x000fe20000000800 */
[----:B------:R-:W-:Y:S01]  /*e2d0*/  ULDC UR5, c[0x0][0x154] ;  /* 0x0000550000057ab9 */ /* 0x000fe20000000800 */
[----:B------:R-:W-:-:S03]  /*e2e0*/  IADD3 R3, R3, R5, RZ ;  /* 0x0000000503037210 */ /* 0x000fc60007ffe0ff */
[----:B------:R-:W4:Y:S01]  /*e2f0*/  F2I.U32.TRUNC.NTZ R4, R4 ;  /* 0x0000000400047305 */ /* 0x000f22000020f000 */
[----:B------:R-:W-:Y:S02]  /*e300*/  SHF.R.U64 R7, R2, UR4, R3 ;  /* 0x0000000402077c19 */ /* 0x000fe40008001203 */
[----:B--2---:R-:W-:-:S05]  /*e310*/  I2FP.F32.U32 R2, R10 ;  /* 0x0000000a00027245 */ /* 0x004fca0000201000 */
[----:B------:R-:W-:Y:S01]  /*e320*/  FMUL R5, R2, UR5 ;  /* 0x0000000502057c20 */ /* 0x000fe20008400000 */
[----:B------:R-:W-:Y:S01]  /*e330*/  SHF.R.U32.HI R2, RZ, UR4, R3 ;  /* 0x00000004ff027c19 */ /* 0x000fe20008011603 */
[----:B------:R-:W-:Y:S02]  /*e340*/  ULDC UR4, c[0x0][0x900] ;  /* 0x0002400000047ab9 */ /* 0x000fe40000000800 */
[----:B------:R2:W1:Y:S01]  /*e350*/  F2I.U32.TRUNC.NTZ R15, R5 ;  /* 0x00000005000f7305 */ /* 0x000462000020f000 */
[--C-:B------:R-:W-:Y:S02]  /*e360*/  SHF.R.U64 R14, R7, UR6, R2.reuse ;  /* 0x00000006070e7c19 */ /* 0x100fe40008001202 */
[----:B------:R-:W-:Y:S01]  /*e370*/  SHF.R.U32.HI R3, RZ, UR6, R2 ;  /* 0x00000006ff037c19 */ /* 0x000fe20008011602 */
[----:B----4-:R-:W-:-:S03]  /*e380*/  IMAD.MOV R2, RZ, RZ, -R4 ;  /* 0x000000ffff027224 */ /* 0x010fc600078e0a04 */
[----:B------:R-:W-:Y:S01]  /*e390*/  SHF.R.U64 R12, R14, UR4, R3 ;  /* 0x000000040e0c7c19 */ /* 0x000fe20008001203 */
[----:B---3--:R-:W-:Y:S01]  /*e3a0*/  IMAD R17, R16, R2, R11 ;  /* 0x0000000210117224 */ /* 0x008fe200078e020b */
[----:B------:R-:W-:Y:S02]  /*e3b0*/  SHF.R.U32.HI R4, RZ, UR4, R3 ;  /* 0x00000004ff047c19 */ /* 0x000fe40008011603 */
[----:B------:R-:W-:Y:S02]  /*e3c0*/  MOV R2, R12 ;  /* 0x0000000c00027202 */ /* 0x000fe40000000f00 */
[----:B------:R-:W-:Y:S01]  /*e3d0*/  MOV R3, R4 ;  /* 0x0000000400037202 */ /* 0x000fe20000000f00 */
[----:B--2---:R-:W-:Y:S06]  /*e3e0*/  @!P0 BRA `(.L_x_228) ;  /* 0x0000000000288947 */ /* 0x004fec0003800000 */
[----:B------:R-:W-:Y:S02]  /*e3f0*/  ULDC UR4, c[0x0][0x8f4] ;  /* 0x00023d0000047ab9 */ /* 0x000fe40000000800 */
[----:B------:R-:W-:-:S05]  /*e400*/  IADD3 R3, P0, R12, UR4, RZ ;  /* 0x000000040c037c10 */ /* 0x000fca000ff1e0ff */
[----:B------:R-:W-:-:S04]  /*e410*/  IMAD.X R11, RZ, RZ, R4, P0 ;  /* 0x000000ffff0b7224 */ /* 0x000fc800000e0604 */
[----:B------:R-:W-:-:S04]  /*e420*/  IMAD.WIDE.U32 R4, R11, UR8, RZ ;  /* 0x000000080b047c25 */ /* 0x000fc8000f8e00ff */
[----:B------:R-:W-:-:S04]  /*e430*/  IMAD.WIDE.U32 R4, P0, R3, UR9, R4 ;  /* 0x0000000903047c25 */ /* 0x000fc8000f800004 */
[----:B------:R-:W-:Y:S01]  /*e440*/  IMAD.WIDE.U32 R2, R3, UR8, RZ ;  /* 0x0000000803027c25 */ /* 0x000fe2000f8e00ff */
[----:B------:R-:W-:-:S04]  /*e450*/  MOV R2, R5 ;  /* 0x0000000500027202 */ /* 0x000fc80000000f00 */
[----:B------:R-:W-:Y:S02]  /*e460*/  IADD3 RZ, P1, R3, R4, RZ ;  /* 0x0000000403ff7210 */ /* 0x000fe40007f3e0ff */
[----:B------:R-:W-:-:S03]  /*e470*/  IADD3.X R3, RZ, RZ, RZ, P0, !PT ;  /* 0x000000ffff037210 */ /* 0x000fc600007fe4ff */
[----:B------:R-:W-:-:S08]  /*e480*/  IMAD.WIDE.U32.X R2, R11, UR9, R2, P1 ;  /* 0x000000090b027c25 */ /* 0x000fd000088e0402 */
.L_x_228:
[----:B------:R-:W2:Y:S01]  /*e490*/  LDC R4, c[0x0][0x904] ;  /* 0x00024100ff047b82 */ /* 0x000ea20000000800 */
[----:B------:R-:W-:Y:S01]  /*e4a0*/  ULDC UR4, c[0x0][0x8f0] ;  /* 0x00023c0000047ab9 */ /* 0x000fe20000000800 */
[----:B------:R-:W-:Y:S01]  /*e4b0*/  LOP3.LUT R14, R14, UR18, RZ, 0xc0, !PT ;  /* 0x000000120e0e7c12 */ /* 0x000fe2000f8ec0ff */
[----:B-1----:R-:W-:Y:S01]  /*e4c0*/  IMAD.MOV R15, RZ, RZ, -R15 ;  /* 0x000000ffff0f7224 */ /* 0x002fe200078e0a0f */
[----:B------:R-:W-:Y:S01]  /*e4d0*/  SHF.R.U64 R3, R2, UR4, R3 ;  /* 0x0000000402037c19 */ /* 0x000fe20008001203 */
[----:B------:R-:W-:Y:S01]  /*e4e0*/  ULDC UR4, c[0x0][0x8e0] ;  /* 0x0002380000047ab9 */ /* 0x000fe20000000800 */
[----:B------:R-:W-:Y:S02]  /*e4f0*/  ULDC UR5, c[0x0][0x8b8] ;  /* 0x00022e0000057ab9 */ /* 0x000fe40000000800 */
[C---:B------:R-:W-:Y:S01]  /*e500*/  IADD3 R5, -R3.reuse, RZ, RZ ;  /* 0x000000ff03057210 */ /* 0x040fe20007ffe1ff */
[----:B------:R-:W-:Y:S01]  /*e510*/  IMAD R14, R3, UR17, R14 ;  /* 0x00000011030e7c24 */ /* 0x000fe2000f8e020e */
[----:B------:R-:W-:-:S03]  /*e520*/  LOP3.LUT R3, R7, UR15, RZ, 0xc0, !PT ;  /* 0x0000000f07037c12 */ /* 0x000fc6000f8ec0ff */
[----:B------:R-:W-:Y:S01]  /*e530*/  IMAD R2, R5, UR4, R12 ;  /* 0x0000000405027c24 */ /* 0x000fe2000f8e020c */
[----:B------:R-:W-:-:S03]  /*e540*/  ULDC UR4, c[0x0][0x8a8] ;  /* 0x00022a0000047ab9 */ /* 0x000fc60000000800 */
[----:B------:R-:W-:Y:S01]  /*e550*/  IMAD R3, R2, UR4, R3 ;  /* 0x0000000402037c24 */ /* 0x000fe2000f8e0203 */
[----:B--2---:R-:W-:Y:S02]  /*e560*/  ISETP.NE.AND P0, PT, R4, 0x1, PT ;  /* 0x000000010400780c */ /* 0x004fe40003f05270 */
[----:B------:R-:W-:-:S04]  /*e570*/  MOV R4, 0x1 ;  /* 0x0000000100047802 */ /* 0x000fc80000000f00 */
[----:B------:R-:W-:Y:S01]  /*e580*/  PRMT R2, R4, 0x7610, R2 ;  /* 0x0000761004027816 */ /* 0x000fe20000000002 */
[----:B------:R-:W-:-:S06]  /*e590*/  IMAD.MOV.U32 R4, RZ, RZ, R6 ;  /* 0x000000ffff047224 */ /* 0x000fcc00078e0006 */
[----:B------:R-:W-:-:S04]  /*e5a0*/  @P0 IMAD R17, R13, R15, R10 ;  /* 0x0000000f0d110224 */ /* 0x000fc800078e020a */
[----:B------:R-:W-:-:S05]  /*e5b0*/  IMAD R12, R14, UR5, R17 ;  /* 0x000000050e0c7c24 */ /* 0x000fca000f8e0211 */
[----:B------:R-:W-:Y:S02]  /*e5c0*/  SEL R5, R3, R12, !P0 ;  /* 0x0000000c03057207 */ /* 0x000fe40004000000 */
[----:B------:R-:W-:-:S07]  /*e5d0*/  SEL R12, R12, R3, !P0 ;  /* 0x000000030c0c7207 */ /* 0x000fce0004000000 */
.L_x_226:
[----:B------:R-:W-:Y:S05]  /*e5e0*/  BSYNC B1 ;  /* 0x0000000000017941 */ /* 0x000fea0003800000 */
.L_x_225:
[----:B------:R-:W-:-:S13]  /*e5f0*/  LOP3.LUT P0, RZ, R2, 0xff, RZ, 0xc0, !PT ;  /* 0x000000ff02ff7812 */ /* 0x000fda000780c0ff */
[----:B------:R-:W-:Y:S05]  /*e600*/  @P0 BRA `(.L_x_229) ;  /* 0xfffffff400100947 */ /* 0x000fea000383ffff */
[----:B------:R-:W-:Y:S05]  /*e610*/  BSYNC B0 ;  /* 0x0000000000007941 */ /* 0x000fea0003800000 */
.L_x_218:
[----:B------:R-:W-:-:S03]  /*e620*/  UMOV UR4, 0xffffffff ;  /* 0xffffffff00047882 */ /* 0x000fc60000000000 */
[----:B------:R-:W-:Y:S05]  /*e630*/  BRA.DIV UR4, `(.L_x_230) ;  /* 0x0000000e04687947 */ /* 0x000fea000b800000 */
[----:B------:R-:W-:-:S13]  /*e640*/  ELECT P0, URZ, PT ;  /* 0x00000000003f782f */ /* 0x000fda0003800000 */
.L_x_267:
[----:B------:R-:W-:Y:S04]  /*e650*/  BSSY B0, `(.L_x_231) ;  /* 0x0000050000007945 */ /* 0x000fe80003800000 */
[----:B------:R-:W-:Y:S05]  /*e660*/  @!P0 BRA `(.L_x_232) ;  /* 0x0000000400388947 */ /* 0x000fea0003800000 */
[----:B------:R-:W-:-:S04]  /*e670*/  ULOP3.LUT UR4, UR41, 0x2, URZ, 0xfc, !UPT ;  /* 0x0000000229047892 */ /* 0x000fc8000f8efc3f */
[----:B------:R-:W-:-:S06]  /*e680*/  UISETP.NE.AND UP0, UPT, UR4, 0x3, UPT ;  /* 0x000000030400788c */ /* 0x000fcc000bf05270 */
[----:B------:R-:W-:-:S13]  /*e690*/  PLOP3.LUT P0, PT, PT, PT, UP0, 0x80, 0x0 ;  /* 0x000000000000781c */ /* 0x000fda0003f0f008 */
[----:B------:R-:W-:Y:S05]  /*e6a0*/  @!P0 BRA `(.L_x_233) ;  /* 0x0000000000048947 */ /* 0x000fea0003800000 */
[----:B------:R-:W-:Y:S01]  /*e6b0*/  BPT.TRAP 0x1 ;  /* 0x000000040000795c */ /* 0x000fe20000300000 */
.L_x_233:
[----:B------:R-:W1:Y:S01]  /*e6c0*/  S2R R3, SR_CgaCtaId ;  /* 0x0000000000037919 */ /* 0x000e620000008800 */
[----:B------:R-:W-:Y:S02]  /*e6d0*/  MOV R0, 0x400 ;  /* 0x0000040000007802 */ /* 0x000fe40000000f00 */
[----:B------:R-:W-:Y:S02]  /*e6e0*/  SHF.L.U32 R2, R9, 0x1f, RZ ;  /* 0x0000001f09027819 */ /* 0x000fe400000006ff */
[----:B-1----:R-:W-:-:S04]  /*e6f0*/  LEA R3, R3, R0, 0x18 ;  /* 0x0000000003037211 */ /* 0x002fc800078ec0ff */
[----:B------:R-:W-:-:S04]  /*e700*/  IADD3 R3, R3, 0x40, RZ ;  /* 0x0000004003037810 */ /* 0x000fc80007ffe0ff */
[C---:B------:R-:W-:Y:S01]  /*e710*/  LEA R5, R8.reuse, R3, 0x3 ;  /* 0x0000000308057211 */ /* 0x040fe200078e18ff */
[----:B------:R-:W-:-:S03]  /*e720*/  VIADD R8, R8, 0x1 ;  /* 0x0000000108087836 */ /* 0x000fc60000000000 */
[----:B------:R-:W1:Y:S02]  /*e730*/  SYNCS.PHASECHK.TRANS64.TRYWAIT P0, [R5+URZ], R2 ;  /* 0x00000002050075a7 */ /* 0x000e64000800017f */
[----:B------:R-:W-:-:S04]  /*e740*/  ISETP.NE.AND P1, PT, R8, 0x8, PT ;  /* 0x000000080800780c */ /* 0x000fc80003f25270 */
[----:B------:R-:W-:Y:S02]  /*e750*/  SEL R0, RZ, 0x1, P1 ;  /* 0x00000001ff007807 */ /* 0x000fe40000800000 */
[----:B------:R-:W-:Y:S02]  /*e760*/  SEL R8, R8, RZ, P1 ;  /* 0x000000ff08087207 */ /* 0x000fe40000800000 */
[----:B------:R-:W-:Y:S02]  /*e770*/  LOP3.LUT R9, R9, R0, RZ, 0x3c, !PT ;  /* 0x0000000009097212 */ /* 0x000fe400078e3cff */
[----:B------:R-:W-:Y:S02]  /*e780*/  LEA R7, R8, R3, 0x3 ;  /* 0x0000000308077211 */ /* 0x000fe400078e18ff */
[----:B------:R-:W-:Y:S01]  /*e790*/  SHF.L.U32 R4, R9, 0x1f, RZ ;  /* 0x0000001f09047819 */ /* 0x000fe200000006ff */
[----:B-1----:R-:W-:Y:S06]  /*e7a0*/  @!P0 BRA `(.L_x_234) ;  /* 0x0000000c00308947 */ /* 0x002fec0003800000 */
.L_x_268:
[----:B------:R-:W2:Y:S01]  /*e7b0*/  SYNCS.PHASECHK.TRANS64.TRYWAIT P0, [R7+URZ], R4 ;  /* 0x00000004070075a7 */ /* 0x000ea2000800017f */
[----:B------:R-:W-:-:S04]  /*e7c0*/  IADD3 R0, R8, 0x1, RZ ;  /* 0x0000000108007810 */ /* 0x000fc80007ffe0ff */
[----:B------:R-:W-:-:S04]  /*e7d0*/  ISETP.NE.AND P1, PT, R0, 0x8, PT ;  /* 0x000000080000780c */ /* 0x000fc80003f25270 */
[----:B-1----:R-:W-:Y:S02]  /*e7e0*/  SEL R2, RZ, 0x1, P1 ;  /* 0x00000001ff027807 */ /* 0x002fe40000800000 */
[----:B------:R-:W-:Y:S02]  /*e7f0*/  SEL R0, R0, RZ, P1 ;  /* 0x000000ff00007207 */ /* 0x000fe40000800000 */
[----:B------:R-:W-:-:S03]  /*e800*/  LOP3.LUT R9, R9, R2, RZ, 0x3c, !PT ;  /* 0x0000000209097212 */ /* 0x000fc600078e3cff */
[----:B------:R-:W-:Y:S01]  /*e810*/  IMAD R6, R0, 0x8, R3 ;  /* 0x0000000800067824 */ /* 0x000fe200078e0203 */
[----:B------:R-:W-:Y:S01]  /*e820*/  SHF.L.U32 R5, R9, 0x1f, RZ ;  /* 0x0000001f09057819 */ /* 0x000fe200000006ff */
[----:B--2---:R-:W-:Y:S06]  /*e830*/  @!P0 BRA `(.L_x_235) ;  /* 0x0000000c00208947 */ /* 0x004fec0003800000 */
.L_x_269:
[----:B------:R-:W2:Y:S01]  /*e840*/  SYNCS.PHASECHK.TRANS64.TRYWAIT P0, [R6+URZ], R5 ;  /* 0x00000005060075a7 */ /* 0x000ea2000800017f */
[----:B------:R-:W-:-:S04]  /*e850*/  IADD3 R0, R0, 0x1, RZ ;  /* 0x0000000100007810 */ /* 0x000fc80007ffe0ff */
[----:B------:R-:W-:-:S04]  /*e860*/  ISETP.NE.AND P1, PT, R0, 0x8, PT ;  /* 0x000000080000780c */ /* 0x000fc80003f25270 */
[----:B------:R-:W-:Y:S02]  /*e870*/  SEL R2, RZ, 0x1, P1 ;  /* 0x00000001ff027807 */ /* 0x000fe40000800000 */
[----:B------:R-:W-:Y:S02]  /*e880*/  SEL R0, R0, RZ, P1 ;  /* 0x000000ff00007207 */ /* 0x000fe40000800000 */
[----:B------:R-:W-:Y:S02]  /*e890*/  LOP3.LUT R9, R9, R2, RZ, 0x3c, !PT ;  /* 0x0000000209097212 */ /* 0x000fe400078e3cff */
[----:B-1----:R-:W-:Y:S02]  /*e8a0*/  LEA R7, R0, R3, 0x3 ;  /* 0x0000000300077211 */ /* 0x002fe400078e18ff */
[----:B------:R-:W-:Y:S01]  /*e8b0*/  SHF.L.U32 R4, R9, 0x1f, RZ ;  /* 0x0000001f09047819 */ /* 0x000fe200000006ff */
[----:B--2---:R-:W-:Y:S06]  /*e8c0*/  @!P0 BRA `(.L_x_236) ;  /* 0x0000000c00108947 */ /* 0x004fec0003800000 */
.L_x_270:
[----:B------:R-:W2:Y:S01]  /*e8d0*/  SYNCS.PHASECHK.TRANS64.TRYWAIT P0, [R7+URZ], R4 ;  /* 0x00000004070075a7 */ /* 0x000ea2000800017f */
[----:B------:R-:W-:-:S05]  /*e8e0*/  VIADD R0, R0, 0x1 ;  /* 0x0000000100007836 */ /* 0x000fca0000000000 */
[----:B------:R-:W-:-:S04]  /*e8f0*/  ISETP.NE.AND P1, PT, R0, 0x8, PT ;  /* 0x000000080000780c */ /* 0x000fc80003f25270 */
[----:B------:R-:W-:Y:S02]  /*e900*/  SEL R2, RZ, 0x1, P1 ;  /* 0x00000001ff027807 */ /* 0x000fe40000800000 */
[----:B------:R-:W-:Y:S02]  /*e910*/  SEL R0, R0, RZ, P1 ;  /* 0x000000ff00007207 */ /* 0x000fe40000800000 */
[----:B------:R-:W-:Y:S02]  /*e920*/  LOP3.LUT R9, R9, R2, RZ, 0x3c, !PT ;  /* 0x0000000209097212 */ /* 0x000fe400078e3cff */
[----:B-1----:R-:W-:Y:S02]  /*e930*/  LEA R6, R0, R3, 0x3 ;  /* 0x0000000300067211 */ /* 0x002fe400078e18ff */
[----:B------:R-:W-:Y:S01]  /*e940*/  SHF.L.U32 R5, R9, 0x1f, RZ ;  /* 0x0000001f09057819 */ /* 0x000fe200000006ff */
[----:B--2---:R-:W-:Y:S06]  /*e950*/  @!P0 BRA `(.L_x_237) ;  /* 0x0000000c00008947 */ /* 0x004fec0003800000 */
.L_x_271:
[----:B------:R-:W2:Y:S01]  /*e960*/  SYNCS.PHASECHK.TRANS64.TRYWAIT P0, [R6+URZ], R5 ;  /* 0x00000005060075a7 */ /* 0x000ea2000800017f */
[----:B------:R-:W-:-:S04]  /*e970*/  IADD3 R0, R0, 0x1, RZ ;  /* 0x0000000100007810 */ /* 0x000fc80007ffe0ff */
[----:B------:R-:W-:-:S04]  /*e980*/  ISETP.NE.AND P1, PT, R0, 0x8, PT ;  /* 0x000000080000780c */ /* 0x000fc80003f25270 */
[----:B------:R-:W-:Y:S02]  /*e990*/  SEL R2, RZ, 0x1, P1 ;  /* 0x00000001ff027807 */ /* 0x000fe40000800000 */
[----:B------:R-:W-:Y:S02]  /*e9a0*/  SEL R0, R0, RZ, P1 ;  /* 0x000000ff00007207 */ /* 0x000fe40000800000 */
[----:B------:R-:W-:-:S03]  /*e9b0*/  LOP3.LUT R9, R9, R2, RZ, 0x3c, !PT ;  /* 0x0000000209097212 */ /* 0x000fc600078e3cff */
[----:B-1----:R-:W-:Y:S01]  /*e9c0*/  IMAD R7, R0, 0x8, R3 ;  /* 0x0000000800077824 */ /* 0x002fe200078e0203 */
[----:B------:R-:W-:Y:S01]  /*e9d0*/  SHF.L.U32 R4, R9, 0x1f, RZ ;  /* 0x0000001f09047819 */ /* 0x000fe200000006ff */
[----:B--2---:R-:W-:Y:S06]  /*e9e0*/  @!P0 BRA `(.L_x_238) ;  /* 0x0000000800f08947 */ /* 0x004fec0003800000 */
.L_x_272:
        /* <DEDUP_REMOVED lines=9> */
.L_x_273:
[----:B------:R-:W2:Y:S01]  /*ea80*/  SYNCS.PHASECHK.TRANS64.TRYWAIT P0, [R6+URZ], R5 ;  /* 0x00000005060075a7 */ /* 0x000ea2000800017f */
[----:B------:R-:W-:-:S05]  /*ea90*/  VIADD R0, R0, 0x1 ;  /* 0x0000000100007836 */ /* 0x000fca0000000000 */
[----:B------:R-:W-:-:S04]  /*eaa0*/  ISETP.NE.AND P1, PT, R0, 0x8, PT ;  /* 0x000000080000780c */ /* 0x000fc80003f25270 */
[----:B------:R-:W-:Y:S02]  /*eab0*/  SEL R2, RZ, 0x1, P1 ;  /* 0x00000001ff027807 */ /* 0x000fe40000800000 */
[----:B------:R-:W-:Y:S02]  /*eac0*/  SEL R0, R0, RZ, P1 ;  /* 0x000000ff00007207 */ /* 0x000fe40000800000 */
[----:B------:R-:W-:Y:S01]  /*ead0*/  LOP3.LUT R2, R9, R2, RZ, 0x3c, !PT ;  /* 0x0000000209027212 */ /* 0x000fe200078e3cff */
[----:B--2---:R-:W-:Y:S06]  /*eae0*/  @!P0 BRA `(.L_x_240) ;  /* 0x0000000800d88947 */ /* 0x004fec0003800000 */
.L_x_274:
[----:B------:R-:W-:Y:S02]  /*eaf0*/  LEA R3, R0, R3, 0x3 ;  /* 0x0000000300037211 */ /* 0x000fe400078e18ff */
[----:B------:R-:W-:-:S07]  /*eb00*/  SHF.L.U32 R0, R2, 0x1f, RZ ;  /* 0x0000001f02007819 */ /* 0x000fce00000006ff */
.L_x_241:
[----:B---3--:R3:W4:Y:S02]  /*eb10*/  SYNCS.PHASECHK.TRANS64.TRYWAIT P0, [R3+URZ], R0 ;  /* 0x00000000030075a7 */ /* 0x008724000800017f */
[----:B----4-:R-:W-:Y:S05]  /*eb20*/  @!P0 NANOSLEEP.SYNCS 0x989680 ;  /* 0x009896800000895d */ /* 0x010fea0003900000 */
[----:B------:R-:W4:Y:S02]  /*eb30*/  @!P0 SYNCS.PHASECHK.TRANS64 P0, [R3+URZ], R0 ;  /* 0x00000000030085a7 */ /* 0x000f24000800007f */
[----:B----4-:R-:W-:Y:S05]  /*eb40*/  @!P0 BRA `(.L_x_241) ;  /* 0xfffffffc00f08947 */ /* 0x010fea000383ffff */
.L_x_232:
[----:B------:R-:W-:Y:S05]  /*eb50*/  BSYNC B0 ;  /* 0x0000000000007941 */ /* 0x000fea0003800000 */
.L_x_231:
[----:B------:R-:W-:Y:S05]  /*eb60*/  EXIT ;  /* 0x000000000000794d */ /* 0x000fea0003800000 */
.L_x_24:
[----:B---3--:R-:W-:-:S04]  /*eb70*/  MOV R3, UR4 ;  /* 0x0000000400037c02 */ /* 0x008fc80008000f00 */
[----:B------:R3:W4:Y:S03]  /*eb80*/  SYNCS.PHASECHK.TRANS64.TRYWAIT P0, [R3+URZ], R0 ;  /* 0x00000000030075a7 */ /* 0x000726000800017f */
[----:B----4-:R-:W-:Y:S05]  /*eb90*/  @!P0 NANOSLEEP.SYNCS 0x989680 ;  /* 0x009896800000895d */ /* 0x010fea0003900000 */
[----:B------:R-:W4:Y:S02]  /*eba0*/  @!P0 SYNCS.PHASECHK.TRANS64 P0, [R3+URZ], R0 ;  /* 0x00000000030085a7 */ /* 0x000f24000800007f */
[----:B----4-:R-:W-:Y:S05]  /*ebb0*/  @!P0 BRA `(.L_x_24) ;  /* 0xfffffffc00ec8947 */ /* 0x010fea000383ffff */
[----:B------:R-:W-:Y:S05]  /*ebc0*/  BRA `(.L_x_23) ;  /* 0xffffff3800007947 */ /* 0x000fea000383ffff */
.L_x_30:
[----:B---3--:R-:W-:-:S04]  /*ebd0*/  IMAD.U32 R5, RZ, RZ, UR6 ;  /* 0x00000006ff057e24 */ /* 0x008fc8000f8e00ff */
[----:B------:R3:W4:Y:S03]  /*ebe0*/  SYNCS.PHASECHK.TRANS64.TRYWAIT P0, [R5+URZ], R3 ;  /* 0x00000003050075a7 */ /* 0x000726000800017f */
[----:B----4-:R-:W-:Y:S05]  /*ebf0*/  @!P0 NANOSLEEP.SYNCS 0x989680 ;  /* 0x009896800000895d */ /* 0x010fea0003900000 */
[----:B------:R-:W4:Y:S02]  /*ec00*/  @!P0 SYNCS.PHASECHK.TRANS64 P0, [R5+URZ], R3 ;  /* 0x00000003050085a7 */ /* 0x000f24000800007f */
[----:B----4-:R-:W-:Y:S05]  /*ec10*/  @!P0 BRA `(.L_x_30) ;  /* 0xfffffffc00ec8947 */ /* 0x010fea000383ffff */
[----:B------:R-:W-:Y:S05]  /*ec20*/  BRA `(.L_x_29) ;  /* 0xffffff4800fc7947 */ /* 0x000fea000383ffff */
.L_x_55:
[----:B-1----:R1:W3:Y:S02]  /*ec30*/  SYNCS.PHASECHK.TRANS64.TRYWAIT P3, [R14+URZ+0x80], R3 ;  /* 0x000080030e0075a7 */ /* 0x0022e4000806017f */
[----:B---3--:R-:W-:Y:S05]  /*ec40*/  @!P3 NANOSLEEP.SYNCS 0x989680 ;  /* 0x009896800000b95d */ /* 0x008fea0003900000 */
[----:B------:R-:W3:Y:S02]  /*ec50*/  @!P3 SYNCS.PHASECHK.TRANS64 P3, [R14+URZ+0x80], R3 ;  /* 0x000080030e00b5a7 */ /* 0x000ee4000806007f */
[----:B---3--:R-:W-:Y:S05]  /*ec60*/  @!P3 BRA `(.L_x_55) ;  /* 0xfffffffc00f0b947 */ /* 0x008fea000383ffff */
[----:B------:R-:W-:Y:S05]  /*ec70*/  BRA `(.L_x_242) ;  /* 0xffffff7400587947 */ /* 0x000fea000383ffff */
.L_x_66:
[----:B-1----:R1:W4:Y:S02]  /*ec80*/  SYNCS.PHASECHK.TRANS64.TRYWAIT P4, [R15+URZ+0x80], R10 ;  /* 0x0000800a0f0075a7 */ /* 0x002324000808017f */
[----:B----4-:R-:W-:Y:S05]  /*ec90*/  @!P4 NANOSLEEP.SYNCS 0x989680 ;  /* 0x009896800000c95d */ /* 0x010fea0003900000 */
[----:B------:R-:W4:Y:S02]  /*eca0*/  @!P4 SYNCS.PHASECHK.TRANS64 P4, [R15+URZ+0x80], R10 ;  /* 0x0000800a0f00c5a7 */ /* 0x000f24000808007f */
[----:B----4-:R-:W-:Y:S05]  /*ecb0*/  @!P4 BRA `(.L_x_66) ;  /* 0xfffffffc00f0c947 */ /* 0x010fea000383ffff */
[----:B------:R-:W-:Y:S05]  /*ecc0*/  BRA `(.L_x_243) ;  /* 0xffffff8000147947 */ /* 0x000fea000383ffff */
.L_x_77:
[----:B-1----:R1:W4:Y:S02]  /*ecd0*/  SYNCS.PHASECHK.TRANS64.TRYWAIT P4, [R14+URZ+0x80], R11 ;  /* 0x0000800b0e0075a7 */ /* 0x002324000808017f */
[----:B----4-:R-:W-:Y:S05]  /*ece0*/  @!P4 NANOSLEEP.SYNCS 0x989680 ;  /* 0x009896800000c95d */ /* 0x010fea0003900000 */
[----:B------:R-:W4:Y:S02]  /*ecf0*/  @!P4 SYNCS.PHASECHK.TRANS64 P4, [R14+URZ+0x80], R11 ;  /* 0x0000800b0e00c5a7 */ /* 0x000f24000808007f */
[----:B----4-:R-:W-:Y:S05]  /*ed00*/  @!P4 BRA `(.L_x_77) ;  /* 0xfffffffc00f0c947 */ /* 0x010fea000383ffff */
[----:B------:R-:W-:Y:S05]  /*ed10*/  BRA `(.L_x_244) ;  /* 0xffffff88005c7947 */ /* 0x000fea000383ffff */
.L_x_88:
[----:B----4-:R4:W1:Y:S02]  /*ed20*/  SYNCS.PHASECHK.TRANS64.TRYWAIT P4, [R12+URZ+0x80], R13 ;  /* 0x0000800d0c0075a7 */ /* 0x010864000808017f */
[----:B-1----:R-:W-:Y:S05]  /*ed30*/  @!P4 NANOSLEEP.SYNCS 0x989680 ;  /* 0x009896800000c95d */ /* 0x002fea0003900000 */
[----:B------:R-:W1:Y:S02]  /*ed40*/  @!P4 SYNCS.PHASECHK.TRANS64 P4, [R12+URZ+0x80], R13 ;  /* 0x0000800d0c00c5a7 */ /* 0x000e64000808007f */
[----:B-1----:R-:W-:Y:S05]  /*ed50*/  @!P4 BRA `(.L_x_88) ;  /* 0xfffffffc00f0c947 */ /* 0x002fea000383ffff */
[----:B------:R-:W-:Y:S05]  /*ed60*/  BRA `(.L_x_245) ;  /* 0xffffff90009c7947 */ /* 0x000fea000383ffff */
.L_x_99:
[----:B--2---:R2:W3:Y:S02]  /*ed70*/  SYNCS.PHASECHK.TRANS64.TRYWAIT P4, [R12+URZ+0x80], R13 ;  /* 0x0000800d0c0075a7 */ /* 0x0044e4000808017f */
[----:B---3--:R-:W-:Y:S05]  /*ed80*/  @!P4 NANOSLEEP.SYNCS 0x989680 ;  /* 0x009896800000c95d */ /* 0x008fea0003900000 */
[----:B------:R-:W3:Y:S02]  /*ed90*/  @!P4 SYNCS.PHASECHK.TRANS64 P4, [R12+URZ+0x80], R13 ;  /* 0x0000800d0c00c5a7 */ /* 0x000ee4000808007f */
[----:B---3--:R-:W-:Y:S05]  /*eda0*/  @!P4 BRA `(.L_x_99) ;  /* 0xfffffffc00f0c947 */ /* 0x008fea000383ffff */
[----:B------:R-:W-:Y:S05]  /*edb0*/  BRA `(.L_x_246) ;  /* 0xffffff9c00287947 */ /* 0x000fea000383ffff */
.L_x_110:
[----:B--2---:R2:W3:Y:S02]  /*edc0*/  SYNCS.PHASECHK.TRANS64.TRYWAIT P4, [R12+URZ+0x80], R13 ;  /* 0x0000800d0c0075a7 */ /* 0x0044e4000808017f */
[----:B---3--:R-:W-:Y:S05]  /*edd0*/  @!P4 NANOSLEEP.SYNCS 0x989680 ;  /* 0x009896800000c95d */ /* 0x008fea0003900000 */
[----:B------:R-:W3:Y:S02]  /*ede0*/  @!P4 SYNCS.PHASECHK.TRANS64 P4, [R12+URZ+0x80], R13 ;  /* 0x0000800d0c00c5a7 */ /* 0x000ee4000808007f */
[----:B---3--:R-:W-:Y:S05]  /*edf0*/  @!P4 BRA `(.L_x_110) ;  /* 0xfffffffc00f0c947 */ /* 0x008fea000383ffff */
[----:B------:R-:W-:Y:S05]  /*ee00*/  BRA `(.L_x_247) ;  /* 0xffffffa400807947 */ /* 0x000fea000383ffff */
.L_x_121:
[----:B--2---:R2:W3:Y:S02]  /*ee10*/  SYNCS.PHASECHK.TRANS64.TRYWAIT P4, [R12+URZ+0x80], R13 ;  /* 0x0000800d0c0075a7 */ /* 0x0044e4000808017f */
[----:B---3--:R-:W-:Y:S05]  /*ee20*/  @!P4 NANOSLEEP.SYNCS 0x989680 ;  /* 0x009896800000c95d */ /* 0x008fea0003900000 */
[----:B------:R-:W3:Y:S02]  /*ee30*/  @!P4 SYNCS.PHASECHK.TRANS64 P4, [R12+URZ+0x80], R13 ;  /* 0x0000800d0c00c5a7 */ /* 0x000ee4000808007f */
[----:B---3--:R-:W-:Y:S05]  /*ee40*/  @!P4 BRA `(.L_x_121) ;  /* 0xfffffffc00f0c947 */ /* 0x008fea000383ffff */
[----:B------:R-:W-:Y:S05]  /*ee50*/  BRA `(.L_x_248) ;  /* 0xffffffb000187947 */ /* 0x000fea000383ffff */
.L_x_132:
[----:B--2---:R2:W3:Y:S02]  /*ee60*/  SYNCS.PHASECHK.TRANS64.TRYWAIT P1, [R13+URZ+0x80], R12 ;  /* 0x0000800c0d0075a7 */ /* 0x0044e4000802017f */
[----:B---3--:R-:W-:Y:S05]  /*ee70*/  @!P1 NANOSLEEP.SYNCS 0x989680 ;  /* 0x009896800000995d */ /* 0x008fea0003900000 */
[----:B------:R-:W3:Y:S02]  /*ee80*/  @!P1 SYNCS.PHASECHK.TRANS64 P1, [R13+URZ+0x80], R12 ;  /* 0x0000800c0d0095a7 */ /* 0x000ee4000802007f */
[----:B---3--:R-:W-:Y:S05]  /*ee90*/  @!P1 BRA `(.L_x_132) ;  /* 0xfffffffc00f09947 */ /* 0x008fea000383ffff */
[----:B------:R-:W-:Y:S05]  /*eea0*/  BRA `(.L_x_249) ;  /* 0xffffffb800707947 */ /* 0x000fea000383ffff */
.L_x_148:
[----:B-1----:R-:W-:-:S04]  /*eeb0*/  MOV R7, UR4 ;  /* 0x0000000400077c02 */ /* 0x002fc80008000f00 */
[----:B------:R1:W2:Y:S03]  /*eec0*/  SYNCS.PHASECHK.TRANS64.TRYWAIT P0, [R7+URZ+0xc8], R0 ;  /* 0x0000c800070075a7 */ /* 0x0002a6000800017f */
[----:B--2---:R-:W-:Y:S05]  /*eed0*/  @!P0 NANOSLEEP.SYNCS 0x989680 ;  /* 0x009896800000895d */ /* 0x004fea0003900000 */
[----:B------:R-:W2:Y:S02]  /*eee0*/  @!P0 SYNCS.PHASECHK.TRANS64 P0, [R7+URZ+0xc8], R0 ;  /* 0x0000c800070085a7 */ /* 0x000ea4000800007f */
[----:B--2---:R-:W-:Y:S05]  /*eef0*/  @!P0 BRA `(.L_x_148) ;  /* 0xfffffffc00ec8947 */ /* 0x004fea000383ffff */
[----:B------:R-:W-:Y:S05]  /*ef00*/  BRA `(.L_x_147) ;  /* 0xffffffd000507947 */ /* 0x000fea000383ffff */
.L_x_157:
[----:B-1----:R-:W-:-:S04]  /*ef10*/  MOV R3, UR13 ;  /* 0x0000000d00037c02 */ /* 0x002fc80008000f00 */
[----:B------:R1:W2:Y:S03]  /*ef20*/  SYNCS.PHASECHK.TRANS64.TRYWAIT P2, [R3+URZ+0xa0], R2 ;  /* 0x0000a002030075a7 */ /* 0x0002a6000804017f */
[----:B--2---:R-:W-:Y:S05]  /*ef30*/  @!P2 NANOSLEEP.SYNCS 0x989680 ;  /* 0x009896800000a95d */ /* 0x004fea0003900000 */
[----:B------:R-:W2:Y:S02]  /*ef40*/  @!P2 SYNCS.PHASECHK.TRANS64 P2, [R3+URZ+0xa0], R2 ;  /* 0x0000a0020300a5a7 */ /* 0x000ea4000804007f */
[----:B--2---:R-:W-:Y:S05]  /*ef50*/  @!P2 BRA `(.L_x_157) ;  /* 0xfffffffc00eca947 */ /* 0x004fea000383ffff */
[----:B------:R-:W-:Y:S05]  /*ef60*/  BRA `(.L_x_250) ;  /* 0xffffffd400387947 */ /* 0x000fea000383ffff */
.L_x_163:
[----:B-12---:R-:W-:-:S04]  /*ef70*/  IMAD.U32 R3, RZ, RZ, UR13 ;  /* 0x0000000dff037e24 */ /* 0x006fc8000f8e00ff */
[----:B------:R1:W2:Y:S03]  /*ef80*/  SYNCS.PHASECHK.TRANS64.TRYWAIT P2, [R3+URZ+0xa8], R2 ;  /* 0x0000a802030075a7 */ /* 0x0002a6000804017f */
[----:B--2---:R-:W-:Y:S05]  /*ef90*/  @!P2 NANOSLEEP.SYNCS 0x989680 ;  /* 0x009896800000a95d */ /* 0x004fea0003900000 */
[----:B------:R-:W2:Y:S02]  /*efa0*/  @!P2 SYNCS.PHASECHK.TRANS64 P2, [R3+URZ+0xa8], R2 ;  /* 0x0000a8020300a5a7 */ /* 0x000ea4000804007f */
[----:B--2---:R-:W-:Y:S05]  /*efb0*/  @!P2 BRA `(.L_x_163) ;  /* 0xfffffffc00eca947 */ /* 0x004fea000383ffff */
[----:B------:R-:W-:Y:S05]  /*efc0*/  BRA `(.L_x_251) ;  /* 0xffffffd400807947 */ /* 0x000fea000383ffff */
.L_x_169:
[----:B-123--:R-:W-:-:S04]  /*efd0*/  MOV R3, UR13 ;  /* 0x0000000d00037c02 */ /* 0x00efc80008000f00 */
[----:B------:R1:W2:Y:S03]  /*efe0*/  SYNCS.PHASECHK.TRANS64.TRYWAIT P2, [R3+URZ+0xb0], R2 ;  /* 0x0000b002030075a7 */ /* 0x0002a6000804017f */
[----:B--2---:R-:W-:Y:S05]  /*eff0*/  @!P2 NANOSLEEP.SYNCS 0x989680 ;  /* 0x009896800000a95d */ /* 0x004fea0003900000 */
[----:B------:R-:W2:Y:S02]  /*f000*/  @!P2 SYNCS.PHASECHK.TRANS64 P2, [R3+URZ+0xb0], R2 ;  /* 0x0000b0020300a5a7 */ /* 0x000ea4000804007f */
[----:B--2---:R-:W-:Y:S05]  /*f010*/  @!P2 BRA `(.L_x_169) ;  /* 0xfffffffc00eca947 */ /* 0x004fea000383ffff */
[----:B------:R-:W-:Y:S05]  /*f020*/  BRA `(.L_x_252) ;  /* 0xffffffd400d47947 */ /* 0x000fea000383ffff */
.L_x_175:
[----:B-1234-:R-:W-:-:S04]  /*f030*/  MOV R3, UR13 ;  /* 0x0000000d00037c02 */ /* 0x01efc80008000f00 */
[----:B------:R1:W2:Y:S03]  /*f040*/  SYNCS.PHASECHK.TRANS64.TRYWAIT P2, [R3+URZ+0xb8], R2 ;  /* 0x0000b802030075a7 */ /* 0x0002a6000804017f */
[----:B--2---:R-:W-:Y:S05]  /*f050*/  @!P2 NANOSLEEP.SYNCS 0x989680 ;  /* 0x009896800000a95d */ /* 0x004fea0003900000 */
[----:B------:R-:W2:Y:S02]  /*f060*/  @!P2 SYNCS.PHASECHK.TRANS64 P2, [R3+URZ+0xb8], R2 ;  /* 0x0000b8020300a5a7 */ /* 0x000ea4000804007f */
[----:B--2---:R-:W-:Y:S05]  /*f070*/  @!P2 BRA `(.L_x_175) ;  /* 0xfffffffc00eca947 */ /* 0x004fea000383ffff */
[----:B------:R-:W-:Y:S05]  /*f080*/  BRA `(.L_x_253) ;  /* 0xffffffd800207947 */ /* 0x000fea000383ffff */
.L_x_181:
[----:B-1234-:R-:W-:-:S04]  /*f090*/  IMAD.U32 R3, RZ, RZ, UR13 ;  /* 0x0000000dff037e24 */ /* 0x01efc8000f8e00ff */
[----:B------:R1:W2:Y:S03]  /*f0a0*/  SYNCS.PHASECHK.TRANS64.TRYWAIT P2, [R3+URZ+0xa0], R2 ;  /* 0x0000a002030075a7 */ /* 0x0002a6000804017f */
[----:B--2---:R-:W-:Y:S05]  /*f0b0*/  @!P2 NANOSLEEP.SYNCS 0x989680 ;  /* 0x009896800000a95d */ /* 0x004fea0003900000 */
[----:B------:R-:W2:Y:S02]  /*f0c0*/  @!P2 SYNCS.PHASECHK.TRANS64 P2, [R3+URZ+0xa0], R2 ;  /* 0x0000a0020300a5a7 */ /* 0x000ea4000804007f */
[----:B--2---:R-:W-:Y:S05]  /*f0d0*/  @!P2 BRA `(.L_x_181) ;  /* 0xfffffffc00eca947 */ /* 0x004fea000383ffff */
[----:B------:R-:W-:Y:S05]  /*f0e0*/  BRA `(.L_x_254) ;  /* 0xffffffd800747947 */ /* 0x000fea000383ffff */
.L_x_187:
[----:B-1234-:R-:W-:-:S04]  /*f0f0*/  MOV R3, UR13 ;  /* 0x0000000d00037c02 */ /* 0x01efc80008000f00 */
[----:B------:R1:W2:Y:S03]  /*f100*/  SYNCS.PHASECHK.TRANS64.TRYWAIT P2, [R3+URZ+0xa8], R2 ;  /* 0x0000a802030075a7 */ /* 0x0002a6000804017f */
[----:B--2---:R-:W-:Y:S05]  /*f110*/  @!P2 NANOSLEEP.SYNCS 0x989680 ;  /* 0x009896800000a95d */ /* 0x004fea0003900000 */
[----:B------:R-:W2:Y:S02]  /*f120*/  @!P2 SYNCS.PHASECHK.TRANS64 P2, [R3+URZ+0xa8], R2 ;  /* 0x0000a8020300a5a7 */ /* 0x000ea4000804007f */
[----:B--2---:R-:W-:Y:S05]  /*f130*/  @!P2 BRA `(.L_x_187) ;  /* 0xfffffffc00eca947 */ /* 0x004fea000383ffff */
[----:B------:R-:W-:Y:S05]  /*f140*/  BRA `(.L_x_255) ;  /* 0xffffffd800b47947 */ /* 0x000fea000383ffff */
.L_x_193:
[----:B-1234-:R-:W-:-:S04]  /*f150*/  MOV R3, UR13 ;  /* 0x0000000d00037c02 */ /* 0x01efc80008000f00 */
[----:B------:R1:W2:Y:S03]  /*f160*/  SYNCS.PHASECHK.TRANS64.TRYWAIT P2, [R3+URZ+0xb0], R2 ;  /* 0x0000b002030075a7 */ /* 0x0002a6000804017f */
[----:B--2---:R-:W-:Y:S05]  /*f170*/  @!P2 NANOSLEEP.SYNCS 0x989680 ;  /* 0x009896800000a95d */ /* 0x004fea0003900000 */
[----:B------:R-:W2:Y:S02]  /*f180*/  @!P2 SYNCS.PHASECHK.TRANS64 P2, [R3+URZ+0xb0], R2 ;  /* 0x0000b0020300a5a7 */ /* 0x000ea4000804007f */
[----:B--2---:R-:W-:Y:S05]  /*f190*/  @!P2 BRA `(.L_x_193) ;  /* 0xfffffffc00eca947 */ /* 0x004fea000383ffff */
[----:B------:R-:W-:Y:S05]  /*f1a0*/  BRA `(.L_x_256) ;  /* 0xffffffd800fc7947 */ /* 0x000fea000383ffff */
.L_x_199:
[----:B-1234-:R-:W-:-:S04]  /*f1b0*/  IMAD.U32 R3, RZ, RZ, UR13 ;  /* 0x0000000dff037e24 */ /* 0x01efc8000f8e00ff */
[----:B------:R1:W2:Y:S03]  /*f1c0*/  SYNCS.PHASECHK.TRANS64.TRYWAIT P2, [R3+URZ+0xb8], R2 ;  /* 0x0000b802030075a7 */ /* 0x0002a6000804017f */
[----:B--2---:R-:W-:Y:S05]  /*f1d0*/  @!P2 NANOSLEEP.SYNCS 0x989680 ;  /* 0x009896800000a95d */ /* 0x004fea0003900000 */
[----:B------:R-:W2:Y:S02]  /*f1e0*/  @!P2 SYNCS.PHASECHK.TRANS64 P2, [R3+URZ+0xb8], R2 ;  /* 0x0000b8020300a5a7 */ /* 0x000ea4000804007f */
[----:B--2---:R-:W-:Y:S05]  /*f1f0*/  @!P2 BRA `(.L_x_199) ;  /* 0xfffffffc00eca947 */ /* 0x004fea000383ffff */
[----:B------:R-:W-:Y:S05]  /*f200*/  BRA `(.L_x_257) ;  /* 0xffffffdc00387947 */ /* 0x000fea000383ffff */
.L_x_211:
[----:B-1----:R1:W2:Y:S02]  /*f210*/  SYNCS.PHASECHK.TRANS64.TRYWAIT P1, [R0+URZ+0xa0], R3 ;  /* 0x0000a003000075a7 */ /* 0x0022a4000802017f */
[----:B--2---:R-:W-:Y:S05]  /*f220*/  @!P1 NANOSLEEP.SYNCS 0x989680 ;  /* 0x009896800000995d */ /* 0x004fea0003900000 */
[----:B------:R-:W2:Y:S02]  /*f230*/  @!P1 SYNCS.PHASECHK.TRANS64 P1, [R0+URZ+0xa0], R3 ;  /* 0x0000a003000095a7 */ /* 0x000ea4000802007f */
[----:B--2---:R-:W-:Y:S05]  /*f240*/  @!P1 BRA `(.L_x_211) ;  /* 0xfffffffc00f09947 */ /* 0x004fea000383ffff */
[----:B------:R-:W-:Y:S05]  /*f250*/  BRA `(.L_x_258) ;  /* 0xffffffe400487947 */ /* 0x000fea000383ffff */
.L_x_213:
[----:B--2---:R2:W3:Y:S02]  /*f260*/  SYNCS.PHASECHK.TRANS64.TRYWAIT P1, [R0+URZ+0xa8], R3 ;  /* 0x0000a803000075a7 */ /* 0x0044e4000802017f */
[----:B---3--:R-:W-:Y:S05]  /*f270*/  @!P1 NANOSLEEP.SYNCS 0x989680 ;  /* 0x009896800000995d */ /* 0x008fea0003900000 */
[----:B------:R-:W3:Y:S02]  /*f280*/  @!P1 SYNCS.PHASECHK.TRANS64 P1, [R0+URZ+0xa8], R3 ;  /* 0x0000a803000095a7 */ /* 0x000ee4000802007f */
[----:B---3--:R-:W-:Y:S05]  /*f290*/  @!P1 BRA `(.L_x_213) ;  /* 0xfffffffc00f09947 */ /* 0x008fea000383ffff */
[----:B------:R-:W-:Y:S05]  /*f2a0*/  BRA `(.L_x_259) ;  /* 0xffffffe400447947 */ /* 0x000fea000383ffff */
.L_x_215:
[----:B---3--:R3:W4:Y:S02]  /*f2b0*/  SYNCS.PHASECHK.TRANS64.TRYWAIT P1, [R0+URZ+0xb0], R3 ;  /* 0x0000b003000075a7 */ /* 0x008724000802017f */
[----:B----4-:R-:W-:Y:S05]  /*f2c0*/  @!P1 NANOSLEEP.SYNCS 0x989680 ;  /* 0x009896800000995d */ /* 0x010fea0003900000 */
[----:B------:R-:W4:Y:S02]  /*f2d0*/  @!P1 SYNCS.PHASECHK.TRANS64 P1, [R0+URZ+0xb0], R3 ;  /* 0x0000b003000095a7 */ /* 0x000f24000802007f */
[----:B----4-:R-:W-:Y:S05]  /*f2e0*/  @!P1 BRA `(.L_x_215) ;  /* 0xfffffffc00f09947 */ /* 0x010fea000383ffff */
[----:B------:R-:W-:Y:S05]  /*f2f0*/  BRA `(.L_x_260) ;  /* 0xffffffe400407947 */ /* 0x000fea000383ffff */
.L_x_219:
[----:B------:R-:W-:Y:S01]  /*f300*/  BSSY B1, `(.L_x_261) ;  /* 0x0000006000017945 */ /* 0x000fe20003800000 */
[----:B------:R-:W-:-:S07]  /*f310*/  MOV R15, 0xffffffff ;  /* 0xffffffff000f7802 */ /* 0x000fce0000000f00 */
[----:B------:R-:W-:Y:S05]  /*f320*/  WARPSYNC.COLLECTIVE R15, `(.L_x_262) ;  /* 0x000000000f0c7348 */ /* 0x000fea0003c00000 */
[----:B------:R-:W-:Y:S02]  /*f330*/  ELECT P6, UR62, PT ;  /* 0x00000000003e782f */ /* 0x000fe400038c0000 */
[----:B------:R-:W-:Y:S01]  /*f340*/  MOV R14, UR62 ;  /* 0x0000003e000e7c02 */ /* 0x000fe20008000f00 */
[----:B------:R-:W-:Y:S10]  /*f350*/  ENDCOLLECTIVE ;  /* 0x000000000000791b */ /* 0x000ff40003800000 */
.L_x_262:
[----:B------:R-:W-:Y:S05]  /*f360*/  BSYNC B1 ;  /* 0x0000000000017941 */ /* 0x000fea0003800000 */
.L_x_261:
[----:B------:R-:W-:Y:S01]  /*f370*/  PLOP3.LUT P0, PT, P6, PT, PT, 0x80, 0x0 ;  /* 0x000000000000781c */ /* 0x000fe2000370f070 */
[----:B------:R-:W-:-:S12]  /*f380*/  BRA `(.L_x_263) ;  /* 0xffffffe400bc7947 */ /* 0x000fd8000383ffff */
.L_x_222:
[----:B-1----:R1:W3:Y:S02]  /*f390*/  SYNCS.PHASECHK.TRANS64.TRYWAIT P0, [R10+URZ+0x40], R5 ;  /* 0x000040050a0075a7 */ /* 0x0022e4000800017f */
[----:B---3--:R-:W-:Y:S05]  /*f3a0*/  @!P0 NANOSLEEP.SYNCS 0x989680 ;  /* 0x009896800000895d */ /* 0x008fea0003900000 */
[----:B------:R-:W3:Y:S02]  /*f3b0*/  @!P0 SYNCS.PHASECHK.TRANS64 P0, [R10+URZ+0x40], R5 ;  /* 0x000040050a0085a7 */ /* 0x000ee4000800007f */
[----:B---3--:R-:W-:Y:S05]  /*f3c0*/  @!P0 BRA `(.L_x_222) ;  /* 0xfffffffc00f08947 */ /* 0x008fea000383ffff */
[----:B------:R-:W-:Y:S05]  /*f3d0*/  BRA `(.L_x_264) ;  /* 0xffffffe400f87947 */ /* 0x000fea000383ffff */
.L_x_230:
[----:B------:R-:W-:Y:S01]  /*f3e0*/  BSSY B0, `(.L_x_265) ;  /* 0x0000006000007945 */ /* 0x000fe20003800000 */
[----:B------:R-:W-:-:S07]  /*f3f0*/  MOV R15, 0xffffffff ;  /* 0xffffffff000f7802 */ /* 0x000fce0000000f00 */
[----:B------:R-:W-:Y:S05]  /*f400*/  WARPSYNC.COLLECTIVE R15, `(.L_x_266) ;  /* 0x000000000f0c7348 */ /* 0x000fea0003c00000 */
[----:B------:R-:W-:Y:S02]  /*f410*/  ELECT P6, UR62, PT ;  /* 0x00000000003e782f */ /* 0x000fe400038c0000 */
[----:B------:R-:W-:Y:S01]  /*f420*/  MOV R14, UR62 ;  /* 0x0000003e000e7c02 */ /* 0x000fe20008000f00 */
[----:B------:R-:W-:Y:S10]  /*f430*/  ENDCOLLECTIVE ;  /* 0x000000000000791b */ /* 0x000ff40003800000 */
.L_x_266:
[----:B------:R-:W-:Y:S05]  /*f440*/  BSYNC B0 ;  /* 0x0000000000007941 */ /* 0x000fea0003800000 */
.L_x_265:
[----:B------:R-:W-:Y:S01]  /*f450*/  PLOP3.LUT P0, PT, P6, PT, PT, 0x80, 0x0 ;  /* 0x000000000000781c */ /* 0x000fe2000370f070 */
[----:B------:R-:W-:-:S12]  /*f460*/  BRA `(.L_x_267) ;  /* 0xfffffff000787947 */ /* 0x000fd8000383ffff */
.L_x_234:
[----:B-1----:R1:W2:Y:S02]  /*f470*/  SYNCS.PHASECHK.TRANS64.TRYWAIT P0, [R5+URZ], R2 ;  /* 0x00000002050075a7 */ /* 0x0022a4000800017f */
[----:B--2---:R-:W-:Y:S05]  /*f480*/  @!P0 NANOSLEEP.SYNCS 0x989680 ;  /* 0x009896800000895d */ /* 0x004fea0003900000 */
[----:B------:R-:W2:Y:S02]  /*f490*/  @!P0 SYNCS.PHASECHK.TRANS64 P0, [R5+URZ], R2 ;  /* 0x00000002050085a7 */ /* 0x000ea4000800007f */
[----:B--2---:R-:W-:Y:S05]  /*f4a0*/  @!P0 BRA `(.L_x_234) ;  /* 0xfffffffc00f08947 */ /* 0x004fea000383ffff */
[----:B------:R-:W-:Y:S05]  /*f4b0*/  BRA `(.L_x_268) ;  /* 0xfffffff000bc7947 */ /* 0x000fea000383ffff */
.L_x_235:
[----:B-1----:R1:W2:Y:S02]  /*f4c0*/  SYNCS.PHASECHK.TRANS64.TRYWAIT P0, [R7+URZ], R4 ;  /* 0x00000004070075a7 */ /* 0x0022a4000800017f */
[----:B--2---:R-:W-:Y:S05]  /*f4d0*/  @!P0 NANOSLEEP.SYNCS 0x989680 ;  /* 0x009896800000895d */ /* 0x004fea0003900000 */
[----:B------:R-:W2:Y:S02]  /*f4e0*/  @!P0 SYNCS.PHASECHK.TRANS64 P0, [R7+URZ], R4 ;  /* 0x00000004070085a7 */ /* 0x000ea4000800007f */
[----:B--2---:R-:W-:Y:S05]  /*f4f0*/  @!P0 BRA `(.L_x_235) ;  /* 0xfffffffc00f08947 */ /* 0x004fea000383ffff */
[----:B------:R-:W-:Y:S05]  /*f500*/  BRA `(.L_x_269) ;  /* 0xfffffff000cc7947 */ /* 0x000fea000383ffff */
.L_x_236:
[----:B-1----:R1:W2:Y:S02]  /*f510*/  SYNCS.PHASECHK.TRANS64.TRYWAIT P0, [R6+URZ], R5 ;  /* 0x00000005060075a7 */ /* 0x0022a4000800017f */
[----:B--2---:R-:W-:Y:S05]  /*f520*/  @!P0 NANOSLEEP.SYNCS 0x989680 ;  /* 0x009896800000895d */ /* 0x004fea0003900000 */
[----:B------:R-:W2:Y:S02]  /*f530*/  @!P0 SYNCS.PHASECHK.TRANS64 P0, [R6+URZ], R5 ;  /* 0x00000005060085a7 */ /* 0x000ea4000800007f */
[----:B--2---:R-:W-:Y:S05]  /*f540*/  @!P0 BRA `(.L_x_236) ;  /* 0xfffffffc00f08947 */ /* 0x004fea000383ffff */
[----:B------:R-:W-:Y:S05]  /*f550*/  BRA `(.L_x_270) ;  /* 0xfffffff000dc7947 */ /* 0x000fea000383ffff */
.L_x_237:
[----:B-1----:R1:W2:Y:S02]  /*f560*/  SYNCS.PHASECHK.TRANS64.TRYWAIT P0, [R7+URZ], R4 ;  /* 0x00000004070075a7 */ /* 0x0022a4000800017f */
[----:B--2---:R-:W-:Y:S05]  /*f570*/  @!P0 NANOSLEEP.SYNCS 0x989680 ;  /* 0x009896800000895d */ /* 0x004fea0003900000 */
[----:B------:R-:W2:Y:S02]  /*f580*/  @!P0 SYNCS.PHASECHK.TRANS64 P0, [R7+URZ], R4 ;  /* 0x00000004070085a7 */ /* 0x000ea4000800007f */
[----:B--2---:R-:W-:Y:S05]  /*f590*/  @!P0 BRA `(.L_x_237) ;  /* 0xfffffffc00f08947 */ /* 0x004fea000383ffff */
[----:B------:R-:W-:Y:S05]  /*f5a0*/  BRA `(.L_x_271) ;  /* 0xfffffff000ec7947 */ /* 0x000fea000383ffff */
.L_x_238:
[----:B-1----:R1:W2:Y:S02]  /*f5b0*/  SYNCS.PHASECHK.TRANS64.TRYWAIT P0, [R6+URZ], R5 ;  /* 0x00000005060075a7 */ /* 0x0022a4000800017f */
[----:B--2---:R-:W-:Y:S05]  /*f5c0*/  @!P0 NANOSLEEP.SYNCS 0x989680 ;  /* 0x009896800000895d */ /* 0x004fea0003900000 */
[----:B------:R-:W2:Y:S02]  /*f5d0*/  @!P0 SYNCS.PHASECHK.TRANS64 P0, [R6+URZ], R5 ;  /* 0x00000005060085a7 */ /* 0x000ea4000800007f */
[----:B--2---:R-:W-:Y:S05]  /*f5e0*/  @!P0 BRA `(.L_x_238) ;  /* 0xfffffffc00f08947 */ /* 0x004fea000383ffff */
[----:B------:R-:W-:Y:S05]  /*f5f0*/  BRA `(.L_x_272) ;  /* 0xfffffff000fc7947 */ /* 0x000fea000383ffff */
.L_x_239:
[----:B-1----:R1:W2:Y:S02]  /*f600*/  SYNCS.PHASECHK.TRANS64.TRYWAIT P0, [R7+URZ], R4 ;  /* 0x00000004070075a7 */ /* 0x0022a4000800017f */
[----:B--2---:R-:W-:Y:S05]  /*f610*/  @!P0 NANOSLEEP.SYNCS 0x989680 ;  /* 0x009896800000895d */ /* 0x004fea0003900000 */
[----:B------:R-:W2:Y:S02]  /*f620*/  @!P0 SYNCS.PHASECHK.TRANS64 P0, [R7+URZ], R4 ;  /* 0x00000004070085a7 */ /* 0x000ea4000800007f */
[----:B--2---:R-:W-:Y:S05]  /*f630*/  @!P0 BRA `(.L_x_239) ;  /* 0xfffffffc00f08947 */ /* 0x004fea000383ffff */
[----:B------:R-:W-:Y:S05]  /*f640*/  BRA `(.L_x_273) ;  /* 0xfffffff4000c7947 */ /* 0x000fea000383ffff */
.L_x_240:
[----:B--2---:R2:W3:Y:S02]  /*f650*/  SYNCS.PHASECHK.TRANS64.TRYWAIT P0, [R6+URZ], R5 ;  /* 0x00000005060075a7 */ /* 0x0044e4000800017f */
[----:B---3--:R-:W-:Y:S05]  /*f660*/  @!P0 NANOSLEEP.SYNCS 0x989680 ;  /* 0x009896800000895d */ /* 0x008fea0003900000 */
[----:B------:R-:W3:Y:S02]  /*f670*/  @!P0 SYNCS.PHASECHK.TRANS64 P0, [R6+URZ], R5 ;  /* 0x00000005060085a7 */ /* 0x000ee4000800007f */
[----:B---3--:R-:W-:Y:S05]  /*f680*/  @!P0 BRA `(.L_x_240) ;  /* 0xfffffffc00f08947 */ /* 0x008fea000383ffff */
[----:B------:R-:W-:Y:S05]  /*f690*/  BRA `(.L_x_274) ;  /* 0xfffffff400147947 */ /* 0x000fea000383ffff */
.L_x_275:
[----:B------:R-:W-:-:S00]  /*f6a0*/  BRA `(.L_x_275) ;  /* 0xfffffffc00fc7947 */ /* 0x000fc0000383ffff */
[----:B------:R-:W-:-:S00]  /*f6b0*/  NOP ;  /* 0x0000000000007918 */ /* 0x000fc00000000000 */
        /* <DEDUP_REMOVED lines=12> */
.L_x_276:


//--------------------- .nv.global.init           --------------------------
	.section	.nv.global.init,"aw",@progbits
.nv.global.init:
	.type		$str$24,@object
	.size		$str$24,($str$25 - $str$24)
$str$24:
        /*0000*/ 	.byte	0x28, 0x61, 0x64, 0x64, 0x72, 0x65, 0x73, 0x73, 0x20, 0x26, 0x20, 0x6d, 0x61, 0x73, 0x6b, 0x29
        /*0010*/ 	.byte	0x20, 0x3d, 0x3d, 0x20, 0x30, 0x00
	.type		$str$25,@object
	.size		$str$25,(__unnamed_1 - $str$25)
$str$25:
        /*0016*/ 	.byte	0x2f, 0x74, 0x6d, 0x70, 0x2f, 0x63, 0x75, 0x74, 0x6c, 0x61, 0x73, 0x73, 0x5f, 0x73, 0x77, 0x65
        /*0026*/ 	.byte	0x65, 0x70, 0x5f, 0x73, 0x72, 0x63, 0x2f, 0x69, 0x6e, 0x63, 0x6c, 0x75, 0x64, 0x65, 0x2f, 0x63
        /*0036*/ 	.byte	0x75, 0x74, 0x65, 0x2f, 0x70, 0x6f, 0x69, 0x6e, 0x74, 0x65, 0x72, 0x5f, 0x66, 0x6c, 0x61, 0x67
        /*0046*/ 	.byte	0x67, 0x65, 0x64, 0x2e, 0x68, 0x70, 0x70, 0x00
	.type		__unnamed_1,@object
	.size		__unnamed_1,(__unnamed_2 - __unnamed_1)
__unnamed_1:
        /* <DEDUP_REMOVED lines=28> */
        /*020e*/ 	.byte	0x3a, 0x43, 0x3c, 0x34, 0x30, 0x39, 0x36, 0x3e, 0x3e, 0x3e, 0x3e, 0x3e, 0x5d, 0x00
	.type		__unnamed_2,@object
	.size		__unnamed_2,(.L_1 - __unnamed_2)
__unnamed_2:
        /* <DEDUP_REMOVED lines=29> */
.L_1:


//--------------------- .nv.shared._ZN7cutlass13device_kernelINS_4gemm6kernel13GemmUniversalIN4cute5tupleIJiiiiEEENS1_10collective13CollectiveMmaINS1_37MainloopSm90TmaGmmaWarpSpecializedFP8ILi8ENS5_IJNS4_1CILi2EEENSA_ILi1EEESC_EEENS1_35KernelTmaWarpSpecializedCooperativeEEENS5_IJNSA_ILi256EEENSA_ILi128EEENSA_ILi64EEEEEENS_12float_e4m3_tENS5_IJlSC_lEEESK_SL_NS4_8TiledMMAINS4_8MMA_AtomIJNS4_4SM904GMMA31MMA_64x128x32_F32E4M3E4M3_SS_TNILNSP_7ScaleInE1ELSR_1EEEEEENS4_6LayoutISD_NS5_IJSC_NSA_ILi0EEESV_EEEEENS5_IJNS4_10UnderscoreESY_SY_EEEEENS4_13SM90_TMA_LOADENS4_14ComposedLayoutINS4_7SwizzleILi2ELi4ELi3EEENS4_18smem_ptr_flag_bitsILi8EEENSU_INS5_IJNSA_ILi8EEESI_EEENS5_IJSI_SC_EEEEEEEvNS4_8identityENS4_23SM90_TMA_LOAD_MULTICASTES1B_vS1C_EENS_8epilogue10collective18CollectiveEpilogueINS1F_22Sm90TmaWarpSpecializedILi4ELi2ELi16ELb0ELb0EEEJSJ_NS5_IJSH_NSA_ILi32EEEEEESK_SL_SK_SL_NS1F_6fusion15FusionCallbacksIS1J_NS1M_17LinearCombinationISK_fSK_fLNS_15FloatRoundStyleE2EEESJ_S1L_JEEES11_NS12_INS13_ILi1ELi4ELi3EEES16_NSU_INS5_IJS17_S1K_EEENS5_IJS1K_SC_EEEEEEENS4_39AutoVectorizingCopyWithAssumedAlignmentILi128EEENS4_14SM90_TMA_STOREES1W_S1Y_NS4_9Copy_AtomIJNS4_17SM90_U32x4_STSM_NENS_6half_tEEEEvEEEvvEEEEvNT_6ParamsE --------------------------
	.section	.nv.shared._ZN7cutlass13device_kernelINS_4gemm6kernel13GemmUniversalIN4cute5tupleIJiiiiEEENS1_10collective13CollectiveMmaINS1_37MainloopSm90TmaGmmaWarpSpecializedFP8ILi8ENS5_IJNS4_1CILi2EEENSA_ILi1EEESC_EEENS1_35KernelTmaWarpSpecializedCooperativeEEENS5_IJNSA_ILi256EEENSA_ILi128EEENSA_ILi64EEEEEENS_12float_e4m3_tENS5_IJlSC_lEEESK_SL_NS4_8TiledMMAINS4_8MMA_AtomIJNS4_4SM904GMMA31MMA_64x128x32_F32E4M3E4M3_SS_TNILNSP_7ScaleInE1ELSR_1EEEEEENS4_6LayoutISD_NS5_IJSC_NSA_ILi0EEESV_EEEEENS5_IJNS4_10UnderscoreESY_SY_EEEEENS4_13SM90_TMA_LOADENS4_14ComposedLayoutINS4_7SwizzleILi2ELi4ELi3EEENS4_18smem_ptr_flag_bitsILi8EEENSU_INS5_IJNSA_ILi8EEESI_EEENS5_IJSI_SC_EEEEEEEvNS4_8identityENS4_23SM90_TMA_LOAD_MULTICASTES1B_vS1C_EENS_8epilogue10collective18CollectiveEpilogueINS1F_22Sm90TmaWarpSpecializedILi4ELi2ELi16ELb0ELb0EEEJSJ_NS5_IJSH_NSA_ILi32EEEEEESK_SL_SK_SL_NS1F_6fusion15FusionCallbacksIS1J_NS1M_17LinearCombinationISK_fSK_fLNS_15FloatRoundStyleE2EEESJ_S1L_JEEES11_NS12_INS13_ILi1ELi4ELi3EEES16_NSU_INS5_IJS17_S1K_EEENS5_IJS1K_SC_EEEEEEENS4_39AutoVectorizingCopyWithAssumedAlignmentILi128EEENS4_14SM90_TMA_STOREES1W_S1Y_NS4_9Copy_AtomIJNS4_17SM90_U32x4_STSM_NENS_6half_tEEEEvEEEvvEEEEvNT_6ParamsE,"aw",@nobits
	.sectionflags	@""
	.align	16
	.zero		1024


//--------------------- .nv.shared.reserved.0     --------------------------
	.section	.nv.shared.reserved.0,"aw",@nobits
	.weak		__nv_reservedSMEM_offset_0_alias
	.size		__nv_reservedSMEM_offset_0_alias, 0, 0
	.other		__nv_reservedSMEM_offset_0_alias,@"STO_CUDA_RESERVED_SHARED STV_DEFAULT"
__nv_reservedSMEM_offset_0_alias:
	.zero		0


//--------------------- .nv.global                --------------------------
	.section	.nv.global,"aw",@nobits
.nv.global:
	.type		_ZN39_INTERNAL_4ca53060_4_k_cu_d2b96815_27984cute1_E,@object
	.size		_ZN39_INTERNAL_4ca53060_4_k_cu_d2b96815_27984cute1_E,(_ZN39_INTERNAL_4ca53060_4_k_cu_d2b96815_27984cuda3std3__45__cpo6cbeginE - _ZN39_INTERNAL_4ca53060_4_k_cu_d2b96815_27984cute1_E)
_ZN39_INTERNAL_4ca53060_4_k_cu_d2b96815_27984cute1_E:
	.zero		1
	.type		_ZN39_INTERNAL_4ca53060_4_k_cu_d2b96815_27984cuda3std3__45__cpo6cbeginE,@object
	.size		_ZN39_INTERNAL_4ca53060_4_k_cu_d2b96815_27984cuda3std3__45__cpo6cbeginE,(_ZN39_INTERNAL_4ca53060_4_k_cu_d2b96815_27984cuda3std3__48in_placeE - _ZN39_INTERNAL_4ca53060_4_k_cu_d2b96815_27984cuda3std3__45__cpo6cbeginE)
_ZN39_INTERNAL_4ca53060_4_k_cu_d2b96815_27984cuda3std3__45__cpo6cbeginE:
	.zero		1
	.type		_ZN39_INTERNAL_4ca53060_4_k_cu_d2b96815_27984cuda3std3__48in_placeE,@object
	.size		_ZN39_INTERNAL_4ca53060_4_k_cu_d2b96815_27984cuda3std3__48in_placeE,(_ZN39_INTERNAL_4ca53060_4_k_cu_d2b96815_27984cuda3std6ranges3__45__cpo9iter_moveE - _ZN39_INTERNAL_4ca53060_4_k_cu_d2b96815_27984cuda3std3__48in_placeE)
_ZN39_INTERNAL_4ca53060_4_k_cu_d2b96815_27984cuda3std3__48in_placeE:
	.zero		1
	.type		_ZN39_INTERNAL_4ca53060_4_k_cu_d2b96815_27984cuda3std6ranges3__45__cpo9iter_moveE,@object
	.size		_ZN39_INTERNAL_4ca53060_4_k_cu_d2b96815_27984cuda3std6ranges3__45__cpo9iter_moveE,(_ZN39_INTERNAL_4ca53060_4_k_cu_d2b96815_27984cuda3std3__45__cpo5beginE - _ZN39_INTERNAL_4ca53060_4_k_cu_d2b96815_27984cuda3std6ranges3__45__cpo9iter_moveE)
_ZN39_INTERNAL_4ca53060_4_k_cu_d2b96815_27984cuda3std6ranges3__45__cpo9iter_moveE:
	.zero		1
	.type		_ZN39_INTERNAL_4ca53060_4_k_cu_d2b96815_27984cuda3std3__45__cpo5beginE,@object
	.size		_ZN39_INTERNAL_4ca53060_4_k_cu_d2b96815_27984cuda3std3__45__cpo5beginE,(_ZN39_INTERNAL_4ca53060_4_k_cu_d2b96815_27984cuda3std3__441_GLOBAL__N__4ca53060_4_k_cu_d2b96815_27986ignoreE - _ZN39_INTERNAL_4ca53060_4_k_cu_d2b96815_27984cuda3std3__45__cpo5beginE)
_ZN39_INTERNAL_4ca53060_4_k_cu_d2b96815_27984cuda3std3__45__cpo5beginE:
	.zero		1
	.type		_ZN39_INTERNAL_4ca53060_4_k_cu_d2b96815_27984cuda3std3__441_GLOBAL__N__4ca53060_4_k_cu_d2b96815_27986ignoreE,@object
	.size		_ZN39_INTERNAL_4ca53060_4_k_cu_d2b96815_27984cuda3std3__441_GLOBAL__N__4ca53060_4_k_cu_d2b96815_27986ignoreE,(_ZN39_INTERNAL_4ca53060_4_k_cu_d2b96815_27984cute7productE - _ZN39_INTERNAL_4ca53060_4_k_cu_d2b96815_27984cuda3std3__441_GLOBAL__N__4ca53060_4_k_cu_d2b96815_27986ignoreE)
_ZN39_INTERNAL_4ca53060_4_k_cu_d2b96815_27984cuda3std3__441_GLOBAL__N__4ca53060_4_k_cu_d2b96815_27986ignoreE:
	.zero		1
	.type		_ZN39_INTERNAL_4ca53060_4_k_cu_d2b96815_27984cute7productE,@object
	.size		_ZN39_INTERNAL_4ca53060_4_k_cu_d2b96815_27984cute7productE,(_ZN39_INTERNAL_4ca53060_4_k_cu_d2b96815_27984cuda3std3__45__cpo3endE - _ZN39_INTERNAL_4ca53060_4_k_cu_d2b96815_27984cute7productE)
_ZN39_INTERNAL_4ca53060_4_k_cu_d2b96815_27984cute7productE:
	.zero		1
	.type		_ZN39_INTERNAL_4ca53060_4_k_cu_d2b96815_27984cuda3std3__45__cpo3endE,@object
	.size		_ZN39_INTERNAL_4ca53060_4_k_cu_d2b96815_27984cuda3std3__45__cpo3endE,(_ZN39_INTERNAL_4ca53060_4_k_cu_d2b96815_27984cuda3std3__419piecewise_constructE - _ZN39_INTERNAL_4ca53060_4_k_cu_d2b96815_27984cuda3std3__45__cpo3endE)
_ZN39_INTERNAL_4ca53060_4_k_cu_d2b96815_27984cuda3std3__45__cpo3endE:
	.zero		1
	.type		_ZN39_INTERNAL_4ca53060_4_k_cu_d2b96815_27984cuda3std3__419piecewise_constructE,@object
	.size		_ZN39_INTERNAL_4ca53060_4_k_cu_d2b96815_27984cuda3std3__419piecewise_constructE,(_ZN39_INTERNAL_4ca53060_4_k_cu_d2b96815_27984cuda3std3__45__cpo4cendE - _ZN39_INTERNAL_4ca53060_4_k_cu_d2b96815_27984cuda3std3__419piecewise_constructE)
_ZN39_INTERNAL_4ca53060_4_k_cu_d2b96815_27984cuda3std3__419piecewise_constructE:
	.zero		1
	.type		_ZN39_INTERNAL_4ca53060_4_k_cu_d2b96815_27984cuda3std3__45__cpo4cendE,@object
	.size		_ZN39_INTERNAL_4ca53060_4_k_cu_d2b96815_27984cuda3std3__45__cpo4cendE,(_ZN39_INTERNAL_4ca53060_4_k_cu_d2b96815_27984cuda3std6ranges3__45__cpo4swapE - _ZN39_INTERNAL_4ca53060_4_k_cu_d2b96815_27984cuda3std3__45__cpo4cendE)
_ZN39_INTERNAL_4ca53060_4_k_cu_d2b96815_27984cuda3std3__45__cpo4cendE:
	.zero		1
	.type		_ZN39_INTERNAL_4ca53060_4_k_cu_d2b96815_27984cuda3std6ranges3__45__cpo4swapE,@object
	.size		_ZN39_INTERNAL_4ca53060_4_k_cu_d2b96815_27984cuda3std6ranges3__45__cpo4swapE,(.L_9 - _ZN39_INTERNAL_4ca53060_4_k_cu_d2b96815_27984cuda3std6ranges3__45__cpo4swapE)
_ZN39_INTERNAL_4ca53060_4_k_cu_d2b96815_27984cuda3std6ranges3__45__cpo4swapE:
	.zero		1
.L_9:


//--------------------- .nv.constant0._ZN7cutlass13device_kernelINS_4gemm6kernel13GemmUniversalIN4cute5tupleIJiiiiEEENS1_10collective13CollectiveMmaINS1_37MainloopSm90TmaGmmaWarpSpecializedFP8ILi8ENS5_IJNS4_1CILi2EEENSA_ILi1EEESC_EEENS1_35KernelTmaWarpSpecializedCooperativeEEENS5_IJNSA_ILi256EEENSA_ILi128EEENSA_ILi64EEEEEENS_12float_e4m3_tENS5_IJlSC_lEEESK_SL_NS4_8TiledMMAINS4_8MMA_AtomIJNS4_4SM904GMMA31MMA_64x128x32_F32E4M3E4M3_SS_TNILNSP_7ScaleInE1ELSR_1EEEEEENS4_6LayoutISD_NS5_IJSC_NSA_ILi0EEESV_EEEEENS5_IJNS4_10UnderscoreESY_SY_EEEEENS4_13SM90_TMA_LOADENS4_14ComposedLayoutINS4_7SwizzleILi2ELi4ELi3EEENS4_18smem_ptr_flag_bitsILi8EEENSU_INS5_IJNSA_ILi8EEESI_EEENS5_IJSI_SC_EEEEEEEvNS4_8identityENS4_23SM90_TMA_LOAD_MULTICASTES1B_vS1C_EENS_8epilogue10collective18CollectiveEpilogueINS1F_22Sm90TmaWarpSpecializedILi4ELi2ELi16ELb0ELb0EEEJSJ_NS5_IJSH_NSA_ILi32EEEEEESK_SL_SK_SL_NS1F_6fusion15FusionCallbacksIS1J_NS1M_17LinearCombinationISK_fSK_fLNS_15FloatRoundStyleE2EEESJ_S1L_JEEES11_NS12_INS13_ILi1ELi4ELi3EEES16_NSU_INS5_IJS17_S1K_EEENS5_IJS1K_SC_EEEEEEENS4_39AutoVectorizingCopyWithAssumedAlignmentILi128EEENS4_14SM90_TMA_STOREES1W_S1Y_NS4_9Copy_AtomIJNS4_17SM90_U32x4_STSM_NENS_6half_tEEEEvEEEvvEEEEvNT_6ParamsE --------------------------
	.section	.nv.constant0._ZN7cutlass13device_kernelINS_4gemm6kernel13GemmUniversalIN4cute5tupleIJiiiiEEENS1_10collective13CollectiveMmaINS1_37MainloopSm90TmaGmmaWarpSpecializedFP8ILi8ENS5_IJNS4_1CILi2EEENSA_ILi1EEESC_EEENS1_35KernelTmaWarpSpecializedCooperativeEEENS5_IJNSA_ILi256EEENSA_ILi128EEENSA_ILi64EEEEEENS_12float_e4m3_tENS5_IJlSC_lEEESK_SL_NS4_8TiledMMAINS4_8MMA_AtomIJNS4_4SM904GMMA31MMA_64x128x32_F32E4M3E4M3_SS_TNILNSP_7ScaleInE1ELSR_1EEEEEENS4_6LayoutISD_NS5_IJSC_NSA_ILi0EEESV_EEEEENS5_IJNS4_10UnderscoreESY_SY_EEEEENS4_13SM90_TMA_LOADENS4_14ComposedLayoutINS4_7SwizzleILi2ELi4ELi3EEENS4_18smem_ptr_flag_bitsILi8EEENSU_INS5_IJNSA_ILi8EEESI_EEENS5_IJSI_SC_EEEEEEEvNS4_8identityENS4_23SM90_TMA_LOAD_MULTICASTES1B_vS1C_EENS_8epilogue10collective18CollectiveEpilogueINS1F_22Sm90TmaWarpSpecializedILi4ELi2ELi16ELb0ELb0EEEJSJ_NS5_IJSH_NSA_ILi32EEEEEESK_SL_SK_SL_NS1F_6fusion15FusionCallbacksIS1J_NS1M_17LinearCombinationISK_fSK_fLNS_15FloatRoundStyleE2EEESJ_S1L_JEEES11_NS12_INS13_ILi1ELi4ELi3EEES16_NSU_INS5_IJS17_S1K_EEENS5_IJS1K_SC_EEEEEEENS4_39AutoVectorizingCopyWithAssumedAlignmentILi128EEENS4_14SM90_TMA_STOREES1W_S1Y_NS4_9Copy_AtomIJNS4_17SM90_U32x4_STSM_NENS_6half_tEEEEvEEEvvEEEEvNT_6ParamsE,"a",@progbits
	.sectionflags	@""
	.align	4
.nv.constant0._ZN7cutlass13device_kernelINS_4gemm6kernel13GemmUniversalIN4cute5tupleIJiiiiEEENS1_10collective13CollectiveMmaINS1_37MainloopSm90TmaGmmaWarpSpecializedFP8ILi8ENS5_IJNS4_1CILi2EEENSA_ILi1EEESC_EEENS1_35KernelTmaWarpSpecializedCooperativeEEENS5_IJNSA_ILi256EEENSA_ILi128EEENSA_ILi64EEEEEENS_12float_e4m3_tENS5_IJlSC_lEEESK_SL_NS4_8TiledMMAINS4_8MMA_AtomIJNS4_4SM904GMMA31MMA_64x128x32_F32E4M3E4M3_SS_TNILNSP_7ScaleInE1ELSR_1EEEEEENS4_6LayoutISD_NS5_IJSC_NSA_ILi0EEESV_EEEEENS5_IJNS4_10UnderscoreESY_SY_EEEEENS4_13SM90_TMA_LOADENS4_14ComposedLayoutINS4_7SwizzleILi2ELi4ELi3EEENS4_18smem_ptr_flag_bitsILi8EEENSU_INS5_IJNSA_ILi8EEESI_EEENS5_IJSI_SC_EEEEEEEvNS4_8identityENS4_23SM90_TMA_LOAD_MULTICASTES1B_vS1C_EENS_8epilogue10collective18CollectiveEpilogueINS1F_22Sm90TmaWarpSpecializedILi4ELi2ELi16ELb0ELb0EEEJSJ_NS5_IJSH_NSA_ILi32EEEEEESK_SL_SK_SL_NS1F_6fusion15FusionCallbacksIS1J_NS1M_17LinearCombinationISK_fSK_fLNS_15FloatRoundStyleE2EEESJ_S1L_JEEES11_NS12_INS13_ILi1ELi4ELi3EEES16_NSU_INS5_IJS17_S1K_EEENS5_IJS1K_SC_EEEEEEENS4_39AutoVectorizingCopyWithAssumedAlignmentILi128EEENS4_14SM90_TMA_STOREES1W_S1Y_NS4_9Copy_AtomIJNS4_17SM90_U32x4_STSM_NENS_6half_tEEEEvEEEvvEEEEvNT_6ParamsE:
	.zero		2432


//--------------------- SYMBOLS --------------------------

	.type		.nv.reservedSmem.offset0,@object
	.size		.nv.reservedSmem.offset0,0x4
	.type		__assertfail,@function
